	.target	sm_90a

	.elftype	@"ET_EXEC"


//--------------------- .note.nv.tkinfo           --------------------------
	.section	.note.nv.tkinfo,"",@"SHT_NOTE"
	.sectionflags	@"SHF_NOTE_NV_TKINFO"
	.tkinfo
        /*0018*/ 	.word	0x00000002
        /*0030*/ 	.string	""
        /*0030*/ 	.string	"ptxas"
        /*0030*/ 	.string	"Cuda compilation tools, release 13.0, V13.0.88"
        /*0030*/ 	.string	"Build cuda_13.0.r13.0/compiler.36424714_0"
        /*0030*/ 	.string	"-v  -suppress-debug-info  -lineinfo  -arch sm_90a "



//--------------------- .note.nv.cuinfo           --------------------------
	.section	.note.nv.cuinfo,"",@"SHT_NOTE"
	.sectionflags	@"SHF_NOTE_NV_CUINFO"
        /*0018*/ 	.short	0x0002
        /*001a*/ 	.short	0x005a
        /*001c*/ 	.short	0x0082
	.zero		2


//--------------------- .nv.info                  --------------------------
	.section	.nv.info,"",@"SHT_CUDA_INFO"
	.align	4


	//----- nvinfo : EIATTR_REGCOUNT
	.align		4
        /*0000*/ 	.byte	0x04, 0x2f
        /*0002*/ 	.short	(.L_1 - .L_0)
	.align		4
.L_0:
        /*0004*/ 	.word	index@(matmul_kernel)
        /*0008*/ 	.word	0x000000ff


	//----- nvinfo : EIATTR_FRAME_SIZE
	.align		4
.L_1:
        /*000c*/ 	.byte	0x04, 0x11
        /*000e*/ 	.short	(.L_3 - .L_2)
	.align		4
.L_2:
        /*0010*/ 	.word	index@(matmul_kernel)
        /*0014*/ 	.word	0x00002690


	//----- nvinfo : EIATTR_MIN_STACK_SIZE
	.align		4
.L_3:
        /*0018*/ 	.byte	0x04, 0x12
        /*001a*/ 	.short	(.L_5 - .L_4)
	.align		4
.L_4:
        /*001c*/ 	.word	index@(matmul_kernel)
        /*0020*/ 	.word	0x00002690
.L_5:


//--------------------- .nv.compat                --------------------------
	.section	.nv.compat,"",@"SHT_CUDA_COMPAT_INFO"
	.align	4
        /*0000*/ 	.byte	0x02, 0x09, 0x01, 0x00, 0x02, 0x02, 0x04, 0x00, 0x02, 0x05, 0x05, 0x00, 0x03, 0x07, 0x01, 0x01
        /*0010*/ 	.byte	0x02, 0x03, 0x00, 0x00, 0x02, 0x06, 0x01, 0x00, 0x04, 0x0b, 0x08, 0x00, 0x00, 0x00, 0x00, 0x00
        /*0020*/ 	.byte	0x00, 0x00, 0x00, 0x00


//--------------------- .nv.info.matmul_kernel    --------------------------
	.section	.nv.info.matmul_kernel,"",@"SHT_CUDA_INFO"
	.sectionflags	@""
	.align	4


	//----- nvinfo : EIATTR_CUDA_API_VERSION
	.align		4
        /*0000*/ 	.byte	0x04, 0x37
        /*0002*/ 	.short	(.L_7 - .L_6)
.L_6:
        /*0004*/ 	.word	0x00000082


	//----- nvinfo : EIATTR_KPARAM_INFO
	.align		4
.L_7:
        /*0008*/ 	.byte	0x04, 0x17
        /*000a*/ 	.short	(.L_9 - .L_8)
.L_8:
        /*000c*/ 	.word	0x00000000
        /*0010*/ 	.short	0x000d
        /*0012*/ 	.short	0x0048
        /*0014*/ 	.byte	0x00, 0xf4, 0x21, 0x00


	//----- nvinfo : EIATTR_KPARAM_INFO
	.align		4
.L_9:
        /*0018*/ 	.byte	0x04, 0x17
        /*001a*/ 	.short	(.L_11 - .L_10)
.L_10:
        /*001c*/ 	.word	0x00000000
        /*0020*/ 	.short	0x000c
        /*0022*/ 	.short	0x0040
        /*0024*/ 	.byte	0x00, 0xf4, 0x21, 0x00


	//----- nvinfo : EIATTR_KPARAM_INFO
	.align		4
.L_11:
        /*0028*/ 	.byte	0x04, 0x17
        /*002a*/ 	.short	(.L_13 - .L_12)
.L_12:
        /*002c*/ 	.word	0x00000000
        /*0030*/ 	.short	0x000b
        /*0032*/ 	.short	0x0038
        /*0034*/ 	.byte	0x00, 0xf0, 0x11, 0x00


	//----- nvinfo : EIATTR_KPARAM_INFO
	.align		4
.L_13:
        /*0038*/ 	.byte	0x04, 0x17
        /*003a*/ 	.short	(.L_15 - .L_14)
.L_14:
        /*003c*/ 	.word	0x00000000
        /*0040*/ 	.short	0x000a
        /*0042*/ 	.short	0x0034
        /*0044*/ 	.byte	0x00, 0xf0, 0x11, 0x00


	//----- nvinfo : EIATTR_KPARAM_INFO
	.align		4
.L_15:
        /*0048*/ 	.byte	0x04, 0x17
        /*004a*/ 	.short	(.L_17 - .L_16)
.L_16:
        /*004c*/ 	.word	0x00000000
        /*0050*/ 	.short	0x0009
        /*0052*/ 	.short	0x0030
        /*0054*/ 	.byte	0x00, 0xf0, 0x11, 0x00


	//----- nvinfo : EIATTR_KPARAM_INFO
	.align		4
.L_17:
        /*0058*/ 	.byte	0x04, 0x17
        /*005a*/ 	.short	(.L_19 - .L_18)
.L_18:
        /*005c*/ 	.word	0x00000000
        /*0060*/ 	.short	0x0008
        /*0062*/ 	.short	0x002c
        /*0064*/ 	.byte	0x00, 0xf0, 0x11, 0x00


	//----- nvinfo : EIATTR_KPARAM_INFO
	.align		4
.L_19:
        /*0068*/ 	.byte	0x04, 0x17
        /*006a*/ 	.short	(.L_21 - .L_20)
.L_20:
        /*006c*/ 	.word	0x00000000
        /*0070*/ 	.short	0x0007
        /*0072*/ 	.short	0x0028
        /*0074*/ 	.byte	0x00, 0xf0, 0x11, 0x00


	//----- nvinfo : EIATTR_KPARAM_INFO
	.align		4
.L_21:
        /*0078*/ 	.byte	0x04, 0x17
        /*007a*/ 	.short	(.L_23 - .L_22)
.L_22:
        /*007c*/ 	.word	0x00000000
        /*0080*/ 	.short	0x0006
        /*0082*/ 	.short	0x0024
        /*0084*/ 	.byte	0x00, 0xf0, 0x11, 0x00


	//----- nvinfo : EIATTR_KPARAM_INFO
	.align		4
.L_23:
        /*0088*/ 	.byte	0x04, 0x17
        /*008a*/ 	.short	(.L_25 - .L_24)
.L_24:
        /*008c*/ 	.word	0x00000000
        /*0090*/ 	.short	0x0005
        /*0092*/ 	.short	0x0020
        /*0094*/ 	.byte	0x00, 0xf0, 0x11, 0x00


	//----- nvinfo : EIATTR_KPARAM_INFO
	.align		4
.L_25:
        /*0098*/ 	.byte	0x04, 0x17
        /*009a*/ 	.short	(.L_27 - .L_26)
.L_26:
        /*009c*/ 	.word	0x00000000
        /*00a0*/ 	.short	0x0004
        /*00a2*/ 	.short	0x001c
        /*00a4*/ 	.byte	0x00, 0xf0, 0x11, 0x00


	//----- nvinfo : EIATTR_KPARAM_INFO
	.align		4
.L_27:
        /*00a8*/ 	.byte	0x04, 0x17
        /*00aa*/ 	.short	(.L_29 - .L_28)
.L_28:
        /*00ac*/ 	.word	0x00000000
        /*00b0*/ 	.short	0x0003
        /*00b2*/ 	.short	0x0018
        /*00b4*/ 	.byte	0x00, 0xf0, 0x11, 0x00


	//----- nvinfo : EIATTR_KPARAM_INFO
	.align		4
.L_29:
        /*00b8*/ 	.byte	0x04, 0x17
        /*00ba*/ 	.short	(.L_31 - .L_30)
.L_30:
        /*00bc*/ 	.word	0x00000000
        /*00c0*/ 	.short	0x0002
        /*00c2*/ 	.short	0x0010
        /*00c4*/ 	.byte	0x00, 0xf4, 0x21, 0x00


	//----- nvinfo : EIATTR_KPARAM_INFO
	.align		4
.L_31:
        /*00c8*/ 	.byte	0x04, 0x17
        /*00ca*/ 	.short	(.L_33 - .L_32)
.L_32:
        /*00cc*/ 	.word	0x00000000
        /*00d0*/ 	.short	0x0001
        /*00d2*/ 	.short	0x0008
        /*00d4*/ 	.byte	0x00, 0xf4, 0x21, 0x00


	//----- nvinfo : EIATTR_KPARAM_INFO
	.align		4
.L_33:
        /*00d8*/ 	.byte	0x04, 0x17
        /*00da*/ 	.short	(.L_35 - .L_34)
.L_34:
        /*00dc*/ 	.word	0x00000000
        /*00e0*/ 	.short	0x0000
        /*00e2*/ 	.short	0x0000
        /*00e4*/ 	.byte	0x00, 0xf4, 0x21, 0x00


	//----- nvinfo : EIATTR_SPARSE_MMA_MASK
	.align		4
.L_35:
        /*00e8*/ 	.byte	0x03, 0x50
        /*00ea*/ 	.short	0x0000


	//----- nvinfo : EIATTR_MAXREG_COUNT
	.align		4
        /*00ec*/ 	.byte	0x03, 0x1b
        /*00ee*/ 	.short	0x00ff


	//----- nvinfo : EIATTR_NUM_BARRIERS
	.align		4
        /*00f0*/ 	.byte	0x02, 0x4c
        /*00f2*/ 	.byte	0x01
	.zero		1


	//----- nvinfo : EIATTR_ANNOTATIONS
	.align		4
        /*00f4*/ 	.byte	0x04, 0x55
        /*00f6*/ 	.short	(.L_37 - .L_36)


	//   ....[0]....
.L_36:
        /*00f8*/ 	.word	0x00000001
        /*00fc*/ 	.byte	0xd0, 0x0a, 0x00, 0x00, 0x01, 0x00, 0x00, 0x00, 0x00, 0x0b, 0x00, 0x00, 0x01, 0x00, 0x00, 0x00
        /* <DEDUP_REMOVED lines=4013> */
        /*fbdc*/ 	.byte	0x40, 0x80, 0x04, 0x00, 0x01, 0x00, 0x00, 0x00, 0x20, 0xf3, 0x04, 0x00


	//----- nvinfo : EIATTR_MERCURY_ISA_VERSION
	.align		4
.L_37:
        /*fbe8*/ 	.byte	0x03, 0x5f
        /*fbea*/ 	.short	0x0101


	//----- nvinfo : EIATTR_EXIT_INSTR_OFFSETS
	.align		4
        /*fbec*/ 	.byte	0x04, 0x1c
        /*fbee*/ 	.short	(.L_39 - .L_38)


	//   ....[0]....
.L_38:
        /*fbf0*/ 	.word	0x0004fcb0


	//   ....[1]....
        /*fbf4*/ 	.word	0x0004fce0


	//----- nvinfo : EIATTR_REQNTID
	.align		4
.L_39:
        /*fbf8*/ 	.byte	0x04, 0x10
        /*fbfa*/ 	.short	(.L_41 - .L_40)
.L_40:
        /*fbfc*/ 	.word	0x00000080
        /*fc00*/ 	.word	0x00000001
        /*fc04*/ 	.word	0x00000001


	//----- nvinfo : EIATTR_CBANK_PARAM_SIZE
	.align		4
.L_41:
        /*fc08*/ 	.byte	0x03, 0x19
        /*fc0a*/ 	.short	0x0050


	//----- nvinfo : EIATTR_PARAM_CBANK
	.align		4
        /*fc0c*/ 	.byte	0x04, 0x0a
        /*fc0e*/ 	.short	(.L_43 - .L_42)
	.align		4
.L_42:
        /*fc10*/ 	.word	index@(.nv.constant0.matmul_kernel)
        /*fc14*/ 	.short	0x0210
        /*fc16*/ 	.short	0x0050


	//----- nvinfo : EIATTR_SW_WAR
	.align		4
.L_43:
        /*fc18*/ 	.byte	0x04, 0x36
        /*fc1a*/ 	.short	(.L_45 - .L_44)
.L_44:
        /*fc1c*/ 	.word	0x00000008
.L_45:


//--------------------- .nv.callgraph             --------------------------
	.section	.nv.callgraph,"",@"SHT_CUDA_CALLGRAPH"
	.align	4
	.sectionentsize	8
	.align		4
        /*0000*/ 	.word	0x00000000
	.align		4
        /*0004*/ 	.word	0xffffffff
	.align		4
        /*0008*/ 	.word	0x00000000
	.align		4
        /*000c*/ 	.word	0xfffffffe
	.align		4
        /*0010*/ 	.word	0x00000000
	.align		4
        /*0014*/ 	.word	0xfffffffd
	.align		4
        /*0018*/ 	.word	0x00000000
	.align		4
        /*001c*/ 	.word	0xfffffffc


//--------------------- .text.matmul_kernel       --------------------------
	.section	.text.matmul_kernel,"ax",@progbits
	.align	128
        .global         matmul_kernel
        .type           matmul_kernel,@function
        .size           matmul_kernel,(.L_x_3 - matmul_kernel)
        .other          matmul_kernel,@"STO_CUDA_ENTRY STV_DEFAULT"
matmul_kernel:
.text.matmul_kernel:
[----:B------:R-:W0:Y:S08]  /*0000*/  LDC R1, c[0x0][0x28] ;  /* 0x00000a00ff017b82 */ /* 0x000e300000000800 */
[----:B------:R-:W1:Y:S01]  /*0010*/  LDC.64 R2, c[0x0][0x228] ;  /* 0x00008a00ff027b82 */ /* 0x000e620000000a00 */
[----:B------:R-:W2:Y:S01]  /*0020*/  S2R R7, SR_CTAID.X ;  /* 0x0000000000077919 */ /* 0x000ea20000002500 */
[----:B0-----:R-:W-:Y:S01]  /*0030*/  VIADD R1, R1, 0xffffd970 ;  /* 0xffffd97001017836 */ /* 0x001fe20000000000 */
[----:B------:R-:W-:Y:S01]  /*0040*/  ULDC.64 UR60, c[0x0][0x208] ;  /* 0x00008200003c7ab9 */ /* 0x000fe20000000a00 */
[----:B------:R-:W-:Y:S01]  /*0050*/  CS2R R224, SRZ ;  /* 0x0000000000e07805 */ /* 0x000fe2000001ff00 */
[----:B------:R-:W0:Y:S01]  /*0060*/  S2R R18, SR_TID.X ;  /* 0x0000000000127919 */ /* 0x000e220000002100 */
[----:B------:R-:W-:-:S02]  /*0070*/  CS2R R226, SRZ ;  /* 0x0000000000e27805 */ /* 0x000fc4000001ff00 */
[----:B------:R-:W-:Y:S02]  /*0080*/  CS2R R24, SRZ ;  /* 0x0000000000187805 */ /* 0x000fe4000001ff00 */
[----:B------:R-:W-:Y:S02]  /*0090*/  CS2R R26, SRZ ;  /* 0x00000000001a7805 */ /* 0x000fe4000001ff00 */
[----:B------:R-:W-:Y:S02]  /*00a0*/  CS2R R200, SRZ ;  /* 0x0000000000c87805 */ /* 0x000fe4000001ff00 */
[----:B------:R-:W-:Y:S02]  /*00b0*/  CS2R R202, SRZ ;  /* 0x0000000000ca7805 */ /* 0x000fe4000001ff00 */
[----:B------:R-:W-:Y:S02]  /*00c0*/  CS2R R196, SRZ ;  /* 0x0000000000c47805 */ /* 0x000fe4000001ff00 */
        /* <DEDUP_REMOVED lines=11> */
[----:B------:R-:W-:Y:S01]  /*0180*/  CS2R R32, SRZ ;  /* 0x0000000000207805 */ /* 0x000fe2000001ff00 */
[----:B-1----:R-:W-:Y:S01]  /*0190*/  VIADD R0, R3, 0xff ;  /* 0x000000ff03007836 */ /* 0x002fe20000000000 */
[----:B------:R-:W-:-:S02]  /*01a0*/  CS2R R34, SRZ ;  /* 0x0000000000227805 */ /* 0x000fc4000001ff00 */
[----:B------:R-:W-:Y:S02]  /*01b0*/  CS2R R148, SRZ ;  /* 0x0000000000947805 */ /* 0x000fe4000001ff00 */
[----:B------:R-:W-:Y:S02]  /*01c0*/  CS2R R150, SRZ ;  /* 0x0000000000967805 */ /* 0x000fe4000001ff00 */
[----:B------:R-:W-:Y:S02]  /*01d0*/  CS2R R144, SRZ ;  /* 0x0000000000907805 */ /* 0x000fe4000001ff00 */
[----:B------:R-:W-:Y:S02]  /*01e0*/  SHF.R.S32.HI R5, RZ, 0x1f, R0 ;  /* 0x0000001fff057819 */ /* 0x000fe40000011400 */
[----:B------:R-:W-:Y:S02]  /*01f0*/  CS2R R146, SRZ ;  /* 0x0000000000927805 */ /* 0x000fe4000001ff00 */
[----:B------:R-:W-:-:S02]  /*0200*/  CS2R R140, SRZ ;  /* 0x00000000008c7805 */ /* 0x000fc4000001ff00 */
[----:B------:R-:W-:Y:S02]  /*0210*/  CS2R R142, SRZ ;  /* 0x00000000008e7805 */ /* 0x000fe4000001ff00 */
[----:B------:R-:W-:Y:S02]  /*0220*/  LEA.HI R5, R5, R0, RZ, 0x8 ;  /* 0x0000000005057211 */ /* 0x000fe400078f40ff */
[----:B------:R-:W-:Y:S02]  /*0230*/  CS2R R36, SRZ ;  /* 0x0000000000247805 */ /* 0x000fe4000001ff00 */
[----:B--2---:R-:W-:Y:S02]  /*0240*/  IABS R10, R7 ;  /* 0x00000007000a7213 */ /* 0x004fe40000000000 */
[----:B------:R-:W-:Y:S02]  /*0250*/  CS2R R38, SRZ ;  /* 0x0000000000267805 */ /* 0x000fe4000001ff00 */
[----:B------:R-:W-:-:S02]  /*0260*/  SHF.R.S32.HI R5, RZ, 0x8, R5 ;  /* 0x00000008ff057819 */ /* 0x000fc40000011405 */
[----:B------:R-:W-:Y:S02]  /*0270*/  CS2R R120, SRZ ;  /* 0x0000000000787805 */ /* 0x000fe4000001ff00 */
[----:B------:R-:W-:Y:S02]  /*0280*/  CS2R R122, SRZ ;  /* 0x00000000007a7805 */ /* 0x000fe4000001ff00 */
[----:B------:R-:W-:Y:S02]  /*0290*/  CS2R R116, SRZ ;  /* 0x0000000000747805 */ /* 0x000fe4000001ff00 */
[----:B------:R-:W-:Y:S01]  /*02a0*/  CS2R R118, SRZ ;  /* 0x0000000000767805 */ /* 0x000fe2000001ff00 */
[----:B------:R-:W-:Y:S01]  /*02b0*/  IMAD.SHL.U32 R6, R5, 0x8, RZ ;  /* 0x0000000805067824 */ /* 0x000fe200078e00ff */
[----:B------:R-:W-:Y:S02]  /*02c0*/  CS2R R112, SRZ ;  /* 0x0000000000707805 */ /* 0x000fe4000001ff00 */
[----:B------:R-:W-:-:S02]  /*02d0*/  CS2R R114, SRZ ;  /* 0x0000000000727805 */ /* 0x000fc4000001ff00 */
[----:B------:R-:W-:Y:S02]  /*02e0*/  CS2R R40, SRZ ;  /* 0x0000000000287805 */ /* 0x000fe4000001ff00 */
[----:B------:R-:W-:Y:S02]  /*02f0*/  CS2R R42, SRZ ;  /* 0x00000000002a7805 */ /* 0x000fe4000001ff00 */
[-C--:B------:R-:W-:Y:S02]  /*0300*/  IABS R9, R6.reuse ;  /* 0x0000000600097213 */ /* 0x080fe40000000000 */
[----:B------:R-:W-:Y:S02]  /*0310*/  CS2R R92, SRZ ;  /* 0x00000000005c7805 */ /* 0x000fe4000001ff00 */
[----:B------:R-:W-:Y:S02]  /*0320*/  IABS R12, R6 ;  /* 0x00000006000c7213 */ /* 0x000fe40000000000 */
[----:B------:R-:W-:Y:S01]  /*0330*/  CS2R R94, SRZ ;  /* 0x00000000005e7805 */ /* 0x000fe2000001ff00 */
[----:B------:R-:W1:Y:S01]  /*0340*/  I2F.RP R0, R9 ;  /* 0x0000000900007306 */ /* 0x000e620000209400 */
        /* <DEDUP_REMOVED lines=13> */
[----:B------:R-:W-:Y:S01]  /*0420*/  CS2R R52, SRZ ;  /* 0x0000000000347805 */ /* 0x000fe2000001ff00 */
[----:B-1----:R-:W1:Y:S01]  /*0430*/  MUFU.RCP R0, R0 ;  /* 0x0000000000007308 */ /* 0x002e620000001000 */
        /* <DEDUP_REMOVED lines=17> */
[----:B------:R-:W-:Y:S01]  /*0550*/  CS2R R106, SRZ ;  /* 0x00000000006a7805 */ /* 0x000fe2000001ff00 */
[----:B------:R-:W-:Y:S01]  /*0560*/  IMAD.MOV R0, RZ, RZ, -R12 ;  /* 0x000000ffff007224 */ /* 0x000fe200078e0a0c */
[----:B------:R-:W-:Y:S01]  /*0570*/  CS2R R108, SRZ ;  /* 0x00000000006c7805 */ /* 0x000fe2000001ff00 */
[----:B------:R1:W2:Y:S01]  /*0580*/  F2I.FTZ.U32.TRUNC.NTZ R5, R4 ;  /* 0x0000000400057305 */ /* 0x0002a2000021f000 */
        /* <DEDUP_REMOVED lines=8> */
[----:B-1----:R-:W-:Y:S01]  /*0610*/  IMAD.MOV.U32 R4, RZ, RZ, RZ ;  /* 0x000000ffff047224 */ /* 0x002fe200078e00ff */
[----:B------:R-:W-:Y:S02]  /*0620*/  CS2R R138, SRZ ;  /* 0x00000000008a7805 */ /* 0x000fe4000001ff00 */
[----:B------:R-:W-:Y:S02]  /*0630*/  CS2R R156, SRZ ;  /* 0x00000000009c7805 */ /* 0x000fe4000001ff00 */
[----:B------:R-:W-:Y:S02]  /*0640*/  CS2R R158, SRZ ;  /* 0x00000000009e7805 */ /* 0x000fe4000001ff00 */
[----:B------:R-:W-:Y:S02]  /*0650*/  CS2R R152, SRZ ;  /* 0x0000000000987805 */ /* 0x000fe4000001ff00 */
[----:B------:R-:W-:Y:S01]  /*0660*/  CS2R R154, SRZ ;  /* 0x00000000009a7805 */ /* 0x000fe2000001ff00 */
[----:B--2---:R-:W-:Y:S01]  /*0670*/  IMAD.MOV R8, RZ, RZ, -R5 ;  /* 0x000000ffff087224 */ /* 0x004fe200078e0a05 */
[----:B------:R-:W-:-:S02]  /*0680*/  CS2R R160, SRZ ;  /* 0x0000000000a07805 */ /* 0x000fc4000001ff00 */
[----:B------:R-:W-:Y:S02]  /*0690*/  CS2R R162, SRZ ;  /* 0x0000000000a27805 */ /* 0x000fe4000001ff00 */
[----:B------:R-:W-:Y:S01]  /*06a0*/  CS2R R164, SRZ ;  /* 0x0000000000a47805 */ /* 0x000fe2000001ff00 */
[----:B------:R-:W-:Y:S01]  /*06b0*/  IMAD R11, R8, R9, RZ ;  /* 0x00000009080b7224 */ /* 0x000fe200078e02ff */
[----:B------:R-:W-:Y:S01]  /*06c0*/  CS2R R166, SRZ ;  /* 0x0000000000a67805 */ /* 0x000fe2000001ff00 */
[----:B------:R-:W-:Y:S01]  /*06d0*/  IMAD.MOV.U32 R8, RZ, RZ, R10 ;  /* 0x000000ffff087224 */ /* 0x000fe200078e000a */
[----:B------:R-:W-:Y:S01]  /*06e0*/  CS2R R184, SRZ ;  /* 0x0000000000b87805 */ /* 0x000fe2000001ff00 */
[----:B------:R-:W-:Y:S01]  /*06f0*/  IMAD.HI.U32 R5, R5, R11, R4 ;  /* 0x0000000b05057227 */ /* 0x000fe200078e0004 */
[----:B------:R-:W-:Y:S02]  /*0700*/  CS2R R186, SRZ ;  /* 0x0000000000ba7805 */ /* 0x000fe4000001ff00 */
[----:B------:R-:W-:-:S02]  /*0710*/  CS2R R180, SRZ ;  /* 0x0000000000b47805 */ /* 0x000fc4000001ff00 */
[----:B------:R-:W-:Y:S02]  /*0720*/  CS2R R182, SRZ ;  /* 0x0000000000b67805 */ /* 0x000fe4000001ff00 */
[----:B------:R-:W-:Y:S02]  /*0730*/  CS2R R188, SRZ ;  /* 0x0000000000bc7805 */ /* 0x000fe4000001ff00 */
[----:B------:R-:W-:Y:S01]  /*0740*/  CS2R R190, SRZ ;  /* 0x0000000000be7805 */ /* 0x000fe2000001ff00 */
[----:B------:R-:W-:Y:S01]  /*0750*/  IMAD.HI.U32 R5, R5, R8, RZ ;  /* 0x0000000805057227 */ /* 0x000fe200078e00ff */
[----:B------:R-:W-:Y:S02]  /*0760*/  CS2R R204, SRZ ;  /* 0x0000000000cc7805 */ /* 0x000fe4000001ff00 */
[----:B------:R-:W-:Y:S02]  /*0770*/  CS2R R206, SRZ ;  /* 0x0000000000ce7805 */ /* 0x000fe4000001ff00 */
[----:B------:R-:W-:Y:S01]  /*0780*/  CS2R R212, SRZ ;  /* 0x0000000000d47805 */ /* 0x000fe2000001ff00 */
[----:B------:R-:W-:Y:S01]  /*0790*/  IMAD R0, R5, R0, R8 ;  /* 0x0000000005007224 */ /* 0x000fe200078e0208 */
[----:B------:R-:W-:-:S02]  /*07a0*/  CS2R R214, SRZ ;  /* 0x0000000000d67805 */ /* 0x000fc4000001ff00 */
[----:B------:R-:W-:Y:S02]  /*07b0*/  CS2R R208, SRZ ;  /* 0x0000000000d07805 */ /* 0x000fe4000001ff00 */
[----:B------:R-:W-:Y:S02]  /*07c0*/  CS2R R210, SRZ ;  /* 0x0000000000d27805 */ /* 0x000fe4000001ff00 */
[----:B------:R-:W-:Y:S02]  /*07d0*/  CS2R R216, SRZ ;  /* 0x0000000000d87805 */ /* 0x000fe4000001ff00 */
[----:B------:R-:W-:Y:S02]  /*07e0*/  ISETP.GT.U32.AND P1, PT, R9, R0, PT ;  /* 0x000000000900720c */ /* 0x000fe40003f24070 */
        /* <DEDUP_REMOVED lines=9> */
[----:B------:R-:W-:Y:S02]  /*0880*/  @!P1 IMAD.IADD R0, R0, 0x1, -R9 ;  /* 0x0000000100009824 */ /* 0x000fe400078e0a09 */
[----:B------:R-:W-:Y:S01]  /*0890*/  @!P1 VIADD R5, R5, 0x1 ;  /* 0x0000000105059836 */ /* 0x000fe20000000000 */
[----:B------:R-:W-:Y:S02]  /*08a0*/  ISETP.NE.AND P1, PT, R6, RZ, PT ;  /* 0x000000ff0600720c */ /* 0x000fe40003f25270 */
[----:B------:R-:W-:Y:S02]  /*08b0*/  ISETP.GE.U32.AND P0, PT, R0, R9, PT ;  /* 0x000000090000720c */ /* 0x000fe40003f06070 */
[----:B------:R-:W-:-:S04]  /*08c0*/  LOP3.LUT R0, R7, R6, RZ, 0x3c, !PT ;  /* 0x0000000607007212 */ /* 0x000fc800078e3cff */
[----:B------:R-:W-:Y:S01]  /*08d0*/  ISETP.GE.AND P2, PT, R0, RZ, PT ;  /* 0x000000ff0000720c */ /* 0x000fe20003f46270 */
[----:B------:R-:W-:-:S06]  /*08e0*/  VIADD R0, R2, 0x1ff ;  /* 0x000001ff02007836 */ /* 0x000fcc0000000000 */
[----:B------:R-:W-:-:S04]  /*08f0*/  @P0 VIADD R5, R5, 0x1 ;  /* 0x0000000105050836 */ /* 0x000fc80000000000 */
[----:B------:R-:W-:Y:S01]  /*0900*/  IMAD.MOV.U32 R4, RZ, RZ, R5 ;  /* 0x000000ffff047224 */ /* 0x000fe200078e0005 */
[----:B------:R-:W-:-:S03]  /*0910*/  SHF.R.S32.HI R5, RZ, 0x1f, R0 ;  /* 0x0000001fff057819 */ /* 0x000fc60000011400 */
[----:B------:R-:W-:Y:S01]  /*0920*/  @!P2 IMAD.MOV R4, RZ, RZ, -R4 ;  /* 0x000000ffff04a224 */ /* 0x000fe200078e0a04 */
[----:B------:R-:W-:Y:S02]  /*0930*/  @!P1 LOP3.LUT R4, RZ, R6, RZ, 0x33, !PT ;  /* 0x00000006ff049212 */ /* 0x000fe400078e33ff */
[----:B------:R-:W-:-:S03]  /*0940*/  LEA.HI R5, R5, R0, RZ, 0x9 ;  /* 0x0000000005057211 */ /* 0x000fc600078f48ff */
[----:B------:R-:W-:Y:S02]  /*0950*/  IMAD.SHL.U32 R17, R4, 0x8, RZ ;  /* 0x0000000804117824 */ /* 0x000fe400078e00ff */
[----:B------:R-:W-:-:S03]  /*0960*/  IMAD.MOV R4, RZ, RZ, -R4 ;  /* 0x000000ffff047224 */ /* 0x000fc600078e0a04 */
[----:B------:R-:W-:Y:S01]  /*0970*/  LEA.HI.SX32 R5, R5, -R17, 0x17 ;  /* 0x8000001105057211 */ /* 0x000fe200078fbaff */
[----:B------:R-:W-:-:S03]  /*0980*/  IMAD R8, R6, R4, R7 ;  /* 0x0000000406087224 */ /* 0x000fc600078e0207 */
[----:B------:R-:W-:Y:S02]  /*0990*/  VIMNMX R13, R5, 0x8, PT ;  /* 0x00000008050d7848 */ /* 0x000fe40003fe0100 */
[----:B------:R-:W-:Y:S02]  /*09a0*/  IABS R11, R8 ;  /* 0x00000008000b7213 */ /* 0x000fe40000000000 */
[-C--:B------:R-:W-:Y:S02]  /*09b0*/  IABS R9, R13.reuse ;  /* 0x0000000d00097213 */ /* 0x080fe40000000000 */
[----:B------:R-:W-:Y:S02]  /*09c0*/  IABS R6, R13 ;  /* 0x0000000d00067213 */ /* 0x000fe40000000000 */
[----:B------:R-:W1:Y:S08]  /*09d0*/  I2F.RP R0, R9 ;  /* 0x0000000900007306 */ /* 0x000e700000209400 */
[----:B-1----:R-:W1:Y:S02]  /*09e0*/  MUFU.RCP R0, R0 ;  /* 0x0000000000007308 */ /* 0x002e640000001000 */
[----:B-1----:R-:W-:-:S02]  /*09f0*/  VIADD R5, R0, 0xffffffe ;  /* 0x0ffffffe00057836 */ /* 0x002fc40000000000 */
[----:B------:R-:W-:Y:S02]  /*0a00*/  IMAD.MOV R0, RZ, RZ, -R6 ;  /* 0x000000ffff007224 */ /* 0x000fe400078e0a06 */
[----:B------:R-:W1:Y:S02]  /*0a10*/  S2R R6, SR_CgaCtaId ;  /* 0x0000000000067919 */ /* 0x000e640000008800 */
[----:B------:R-:W2:Y:S02]  /*0a20*/  F2I.FTZ.U32.TRUNC.NTZ R5, R5 ;  /* 0x0000000500057305 */ /* 0x000ea4000021f000 */
[----:B--2---:R-:W-:-:S04]  /*0a30*/  IMAD.MOV R10, RZ, RZ, -R5 ;  /* 0x000000ffff0a7224 */ /* 0x004fc800078e0a05 */
[----:B------:R-:W-:-:S04]  /*0a40*/  IMAD.MOV.U32 R4, RZ, RZ, R10 ;  /* 0x000000ffff047224 */ /* 0x000fc800078e000a */
[----:B------:R-:W-:Y:S02]  /*0a50*/  IMAD R7, R4, R9, RZ ;  /* 0x0000000904077224 */ /* 0x000fe400078e02ff */
[----:B------:R-:W-:-:S04]  /*0a60*/  IMAD.MOV.U32 R4, RZ, RZ, RZ ;  /* 0x000000ffff047224 */ /* 0x000fc800078e00ff */
[----:B------:R-:W-:Y:S01]  /*0a70*/  IMAD.HI.U32 R4, R5, R7, R4 ;  /* 0x0000000705047227 */ /* 0x000fe200078e0004 */
[----:B------:R-:W-:-:S04]  /*0a80*/  MOV R5, 0x400 ;  /* 0x0000040000057802 */ /* 0x000fc80000000f00 */
[----:B-1----:R-:W-:Y:S01]  /*0a90*/  LEA R237, R6, R5, 0x18 ;  /* 0x0000000506ed7211 */ /* 0x002fe200078ec0ff */
[----:B------:R-:W-:Y:S01]  /*0aa0*/  IMAD.HI.U32 R16, R4, R11, RZ ;  /* 0x0000000b04107227 */ /* 0x000fe200078e00ff */
[----:B0-----:R-:W-:Y:S02]  /*0ab0*/  LOP3.LUT R4, R18, 0x7f, RZ, 0xc0, !PT ;  /* 0x0000007f12047812 */ /* 0x001fe400078ec0ff */
[----:B------:R-:W-:Y:S01]  /*0ac0*/  CS2R R6, SRZ ;  /* 0x0000000000067805 */ /* 0x000fe2000001ff00 */
[----:B------:R0:W-:Y:S01]  /*0ad0*/  STL [R1+0x1c8c], R237 ;  /* 0x001c8ced01007387 */ /* 0x0001e20000100800 */
[----:B------:R-:W-:Y:S01]  /*0ae0*/  IMAD R0, R16, R0, R11 ;  /* 0x0000000010007224 */ /* 0x000fe200078e020b */
[----:B------:R-:W-:Y:S02]  /*0af0*/  CS2R R10, SRZ ;  /* 0x00000000000a7805 */ /* 0x000fe4000001ff00 */
[----:B------:R0:W-:Y:S02]  /*0b00*/  STL [R1+0x160], RZ ;  /* 0x000160ff01007387 */ /* 0x0001e40000100800 */
[----:B------:R-:W-:-:S02]  /*0b10*/  ISETP.GT.U32.AND P1, PT, R9, R0, PT ;  /* 0x000000000900720c */ /* 0x000fc40003f24070 */
[----:B------:R0:W-:Y:S04]  /*0b20*/  STL [R1+0x164], RZ ;  /* 0x000164ff01007387 */ /* 0x0001e80000100800 */
[----:B------:R0:W-:Y:S04]  /*0b30*/  STL [R1+0x168], RZ ;  /* 0x000168ff01007387 */ /* 0x0001e80000100800 */
[----:B------:R0:W-:Y:S03]  /*0b40*/  STL [R1+0x16c], RZ ;  /* 0x00016cff01007387 */ /* 0x0001e60000100800 */
[----:B------:R-:W-:Y:S01]  /*0b50*/  @!P1 IMAD.IADD R0, R0, 0x1, -R9 ;  /* 0x0000000100009824 */ /* 0x000fe200078e0a09 */
[----:B------:R0:W-:Y:S01]  /*0b60*/  STL [R1+0x180], RZ ;  /* 0x000180ff01007387 */ /* 0x0001e20000100800 */
[----:B------:R-:W-:Y:S01]  /*0b70*/  @!P1 VIADD R16, R16, 0x1 ;  /* 0x0000000110109836 */ /* 0x000fe20000000000 */
[----:B------:R-:W-:-:S02]  /*0b80*/  ISETP.NE.AND P1, PT, R13, RZ, PT ;  /* 0x000000ff0d00720c */ /* 0x000fc40003f25270 */
[----:B------:R0:W-:Y:S01]  /*0b90*/  STL [R1+0x184], RZ ;  /* 0x000184ff01007387 */ /* 0x0001e20000100800 */
[----:B------:R-:W-:Y:S02]  /*0ba0*/  ISETP.GE.U32.AND P0, PT, R0, R9, PT ;  /* 0x000000090000720c */ /* 0x000fe40003f06070 */
[----:B------:R-:W-:Y:S01]  /*0bb0*/  LOP3.LUT R0, R8, R13, RZ, 0x3c, !PT ;  /* 0x0000000d08007212 */ /* 0x000fe200078e3cff */
[----:B------:R0:W-:Y:S03]  /*0bc0*/  STL [R1+0x188], RZ ;  /* 0x000188ff01007387 */ /* 0x0001e60000100800 */
[----:B------:R-:W-:Y:S01]  /*0bd0*/  ISETP.GE.AND P2, PT, R0, RZ, PT ;  /* 0x000000ff0000720c */ /* 0x000fe20003f46270 */
[----:B------:R0:W-:Y:S04]  /*0be0*/  STL [R1+0x18c], RZ ;  /* 0x00018cff01007387 */ /* 0x0001e80000100800 */
[----:B------:R0:W-:Y:S02]  /*0bf0*/  STL [R1+0x170], RZ ;  /* 0x000170ff01007387 */ /* 0x0001e40000100800 */
[----:B------:R-:W-:-:S02]  /*0c00*/  @P0 VIADD R16, R16, 0x1 ;  /* 0x0000000110100836 */ /* 0x000fc40000000000 */
[----:B------:R0:W-:Y:S04]  /*0c10*/  STL [R1+0x174], RZ ;  /* 0x000174ff01007387 */ /* 0x0001e80000100800 */
[----:B------:R0:W-:Y:S01]  /*0c20*/  STL [R1+0x178], RZ ;  /* 0x000178ff01007387 */ /* 0x0001e20000100800 */
[----:B------:R-:W-:Y:S01]  /*0c30*/  @!P2 IMAD.MOV R16, RZ, RZ, -R16 ;  /* 0x000000ffff10a224 */ /* 0x000fe200078e0a10 */
[----:B------:R-:W-:Y:S02]  /*0c40*/  @!P1 LOP3.LUT R16, RZ, R13, RZ, 0x33, !PT ;  /* 0x0000000dff109212 */ /* 0x000fe400078e33ff */
[----:B------:R0:W-:Y:S03]  /*0c50*/  STL [R1+0x17c], RZ ;  /* 0x00017cff01007387 */ /* 0x0001e60000100800 */
[----:B------:R-:W-:Y:S01]  /*0c60*/  IMAD.MOV R0, RZ, RZ, -R16 ;  /* 0x000000ffff007224 */ /* 0x000fe200078e0a10 */
[----:B------:R0:W-:Y:S01]  /*0c70*/  STL [R1+0x190], RZ ;  /* 0x000190ff01007387 */ /* 0x0001e20000100800 */
[----:B------:R-:W-:-:S02]  /*0c80*/  IMAD.SHL.U32 R16, R16, 0x100, RZ ;  /* 0x0000010010107824 */ /* 0x000fc400078e00ff */
[----:B------:R-:W-:Y:S01]  /*0c90*/  IMAD R0, R13, R0, R8 ;  /* 0x000000000d007224 */ /* 0x000fe200078e0208 */
[----:B------:R0:W-:Y:S01]  /*0ca0*/  STL [R1+0x194], RZ ;  /* 0x000194ff01007387 */ /* 0x0001e20000100800 */
[----:B------:R-:W-:Y:S02]  /*0cb0*/  CS2R R12, SRZ ;  /* 0x00000000000c7805 */ /* 0x000fe4000001ff00 */
[----:B------:R-:W-:Y:S01]  /*0cc0*/  CS2R R8, SRZ ;  /* 0x0000000000087805 */ /* 0x000fe2000001ff00 */
[----:B------:R-:W-:Y:S01]  /*0cd0*/  IMAD.IADD R17, R17, 0x1, R0 ;  /* 0x0000000111117824 */ /* 0x000fe200078e0200 */
[----:B------:R0:W-:Y:S01]  /*0ce0*/  STL [R1+0x198], RZ ;  /* 0x000198ff01007387 */ /* 0x0001e20000100800 */
[----:B------:R-:W1:Y:S02]  /*0cf0*/  LDC R0, c[0x0][0x230] ;  /* 0x00008c00ff007b82 */ /* 0x000e640000000800 */
[----:B------:R-:W-:Y:S01]  /*0d00*/  IMAD R17, R17, 0x200, R4 ;  /* 0x0000020011117824 */ /* 0x000fe200078e0204 */
[----:B------:R0:W-:Y:S01]  /*0d10*/  STL [R1+0x19c], RZ ;  /* 0x00019cff01007387 */ /* 0x0001e20000100800 */
[----:B------:R-:W-:-:S02]  /*0d20*/  CS2R R4, SRZ ;  /* 0x0000000000047805 */ /* 0x000fc4000001ff00 */
[C---:B------:R-:W-:Y:S01]  /*0d30*/  VIADD R20, R17.reuse, 0x80 ;  /* 0x0000008011147836 */ /* 0x040fe20000000000 */
[----:B------:R0:W-:Y:S01]  /*0d40*/  STL [R1+0x1a0], RZ ;  /* 0x0001a0ff01007387 */ /* 0x0001e20000100800 */
[C---:B------:R-:W-:Y:S02]  /*0d50*/  VIADD R21, R17.reuse, 0x100 ;  /* 0x0000010011157836 */ /* 0x040fe40000000000 */
[----:B------:R-:W-:Y:S01]  /*0d60*/  VIADD R22, R17, 0x180 ;  /* 0x0000018011167836 */ /* 0x000fe20000000000 */
[----:B------:R0:W-:Y:S04]  /*0d70*/  STL [R1+0x1a4], RZ ;  /* 0x0001a4ff01007387 */ /* 0x0001e80000100800 */
[----:B------:R0:W-:Y:S04]  /*0d80*/  STL [R1+0x1a8], RZ ;  /* 0x0001a8ff01007387 */ /* 0x0001e80000100800 */
[----:B------:R0:W-:Y:S04]  /*0d90*/  STL [R1+0x1ac], RZ ;  /* 0x0001acff01007387 */ /* 0x0001e80000100800 */
[----:B------:R0:W-:Y:S01]  /*0da0*/  STL [R1+0x1c0], RZ ;  /* 0x0001c0ff01007387 */ /* 0x0001e20000100800 */
[----:B-1----:R-:W-:-:S03]  /*0db0*/  VIADD R0, R0, 0x3f ;  /* 0x0000003f00007836 */ /* 0x002fc60000000000 */
[----:B------:R0:W-:Y:S02]  /*0dc0*/  STL [R1+0x1c4], RZ ;  /* 0x0001c4ff01007387 */ /* 0x0001e40000100800 */
[----:B------:R-:W-:Y:S02]  /*0dd0*/  ISETP.GE.AND P0, PT, R0, 0x40, PT ;  /* 0x000000400000780c */ /* 0x000fe40003f06270 */
[----:B------:R0:W-:Y:S04]  /*0de0*/  STL [R1+0x1c8], RZ ;  /* 0x0001c8ff01007387 */ /* 0x0001e80000100800 */
        /* <DEDUP_REMOVED lines=260> */
[----:B------:R0:W-:Y:S01]  /*1e30*/  STL [R1+0xecc], RZ ;  /* 0x000eccff01007387 */ /* 0x0001e20000100800 */
[----:B------:R-:W-:Y:S05]  /*1e40*/  @!P0 BRA `(.L_x_0) ;  /* 0x0000033800788947 */ /* 0x000fea0003800000 */
[----:B------:R-:W-:Y:S01]  /*1e50*/  IABS R13, R2 ;  /* 0x00000002000d7213 */ /* 0x000fe20000000000 */
[----:B------:R-:W1:Y:S01]  /*1e60*/  LDC R43, c[0x0][0x234] ;  /* 0x00008d00ff2b7b82 */ /* 0x000e620000000800 */
[----:B------:R-:W-:Y:S02]  /*1e70*/  IABS R5, R3 ;  /* 0x0000000300057213 */ /* 0x000fe40000000000 */
[----:B------:R-:W2:Y:S01]  /*1e80*/  I2F.RP R4, R13 ;  /* 0x0000000d00047306 */ /* 0x000ea20000209400 */
[----:B------:R-:W-:Y:S02]  /*1e90*/  SHF.R.S32.HI R11, RZ, 0x1f, R0 ;  /* 0x0000001fff0b7819 */ /* 0x000fe40000011400 */
[----:B------:R-:W-:Y:S02]  /*1ea0*/  IABS R14, R21 ;  /* 0x00000015000e7213 */ /* 0x000fe40000000000 */
[----:B------:R-:W-:Y:S01]  /*1eb0*/  LEA.HI R46, R11, R0, RZ, 0x6 ;  /* 0x000000000b2e7211 */ /* 0x000fe200078f30ff */
[----:B------:R-:W3:Y:S01]  /*1ec0*/  LDC R49, c[0x0][0x23c] ;  /* 0x00008f00ff317b82 */ /* 0x000ee20000000800 */
[----:B------:R-:W-:Y:S01]  /*1ed0*/  IABS R24, R22 ;  /* 0x0000001600187213 */ /* 0x000fe20000000000 */
[----:B------:R-:W4:Y:S01]  /*1ee0*/  I2F.RP R10, R5 ;  /* 0x00000005000a7306 */ /* 0x000f220000209400 */
[----:B------:R-:W-:-:S02]  /*1ef0*/  LOP3.LUT R153, R18, 0x3f, RZ, 0xc0, !PT ;  /* 0x0000003f12997812 */ /* 0x000fc400078ec0ff */
[----:B------:R-:W-:Y:S02]  /*1f00*/  SHF.R.S32.HI R45, RZ, 0x6, R18 ;  /* 0x00000006ff2d7819 */ /* 0x000fe40000011412 */
[----:B------:R-:W-:Y:S02]  /*1f10*/  LOP3.LUT R44, R18, 0x40, RZ, 0xc0, !PT ;  /* 0x00000040122c7812 */ /* 0x000fe400078ec0ff */
[----:B------:R-:W-:Y:S01]  /*1f20*/  SGXT R45, R45, 0x1 ;  /* 0x000000012d2d781a */ /* 0x000fe20000000200 */
[----:B--2---:R-:W2:Y:S01]  /*1f30*/  MUFU.RCP R4, R4 ;  /* 0x0000000400047308 */ /* 0x004ea20000001000 */
[----:B------:R-:W-:-:S07]  /*1f40*/  LOP3.LUT R243, RZ, R3, RZ, 0x33, !PT ;  /* 0x00000003fff37212 */ /* 0x000fce00078e33ff */
[----:B----4-:R-:W4:Y:S01]  /*1f50*/  MUFU.RCP R10, R10 ;  /* 0x0000000a000a7308 */ /* 0x010f220000001000 */
[----:B--2---:R-:W-:-:S07]  /*1f60*/  VIADD R6, R4, 0xffffffe ;  /* 0x0ffffffe04067836 */ /* 0x004fce0000000000 */
[----:B------:R2:W5:Y:S01]  /*1f70*/  F2I.FTZ.U32.TRUNC.NTZ R7, R6 ;  /* 0x0000000600077305 */ /* 0x000562000021f000 */
[----:B----4-:R-:W-:Y:S01]  /*1f80*/  VIADD R8, R10, 0xffffffe ;  /* 0x0ffffffe0a087836 */ /* 0x010fe20000000000 */
[----:B------:R-:W-:-:S06]  /*1f90*/  IABS R10, R17 ;  /* 0x00000011000a7213 */ /* 0x000fcc0000000000 */
[----:B------:R4:W0:Y:S01]  /*1fa0*/  F2I.FTZ.U32.TRUNC.NTZ R9, R8 ;  /* 0x0000000800097305 */ /* 0x000822000021f000 */
[----:B--2---:R-:W-:Y:S02]  /*1fb0*/  IMAD.MOV.U32 R6, RZ, RZ, RZ ;  /* 0x000000ffff067224 */ /* 0x004fe400078e00ff */
[----:B-----5:R-:W-:Y:S02]  /*1fc0*/  IMAD.MOV R12, RZ, RZ, -R7 ;  /* 0x000000ffff0c7224 */ /* 0x020fe400078e0a07 */
[----:B----4-:R-:W-:Y:S02]  /*1fd0*/  IMAD.MOV.U32 R8, RZ, RZ, RZ ;  /* 0x000000ffff087224 */ /* 0x010fe400078e00ff */
[----:B------:R-:W-:Y:S01]  /*1fe0*/  IMAD R15, R12, R13, RZ ;  /* 0x0000000d0c0f7224 */ /* 0x000fe200078e02ff */
[----:B------:R-:W-:Y:S01]  /*1ff0*/  IABS R12, R20 ;  /* 0x00000014000c7213 */ /* 0x000fe20000000000 */
[----:B0-----:R-:W-:Y:S02]  /*2000*/  IMAD.MOV R0, RZ, RZ, -R9 ;  /* 0x000000ffff007224 */ /* 0x001fe400078e0a09 */
[----:B------:R-:W-:-:S04]  /*2010*/  IMAD.HI.U32 R7, R7, R15, R6 ;  /* 0x0000000f07077227 */ /* 0x000fc800078e0006 */
[----:B------:R-:W-:Y:S02]  /*2020*/  IMAD R11, R0, R5, RZ ;  /* 0x00000005000b7224 */ /* 0x000fe400078e02ff */
[----:B------:R-:W-:-:S04]  /*2030*/  IMAD.HI.U32 R0, R7, R10, RZ ;  /* 0x0000000a07007227 */ /* 0x000fc800078e00ff */
[----:B------:R-:W-:Y:S01]  /*2040*/  IMAD.HI.U32 R6, R9, R11, R8 ;  /* 0x0000000b09067227 */ /* 0x000fe200078e0008 */
[----:B------:R-:W-:-:S03]  /*2050*/  SHF.R.U32.HI R11, RZ, 0x6, R18 ;  /* 0x00000006ff0b7819 */ /* 0x000fc60000011612 */
[----:B------:R-:W-:-:S04]  /*2060*/  IMAD.HI.U32 R4, R7, R12, RZ ;  /* 0x0000000c07047227 */ /* 0x000fc800078e00ff */
[----:B------:R-:W-:-:S04]  /*2070*/  IMAD.HI.U32 R8, R7, R14, RZ ;  /* 0x0000000e07087227 */ /* 0x000fc800078e00ff */
[----:B------:R-:W-:-:S04]  /*2080*/  IMAD.HI.U32 R7, R7, R24, RZ ;  /* 0x0000001807077227 */ /* 0x000fc800078e00ff */
[----:B------:R-:W-:Y:S02]  /*2090*/  IMAD.MOV R0, RZ, RZ, -R0 ;  /* 0x000000ffff007224 */ /* 0x000fe400078e0a00 */
[----:B------:R-:W-:Y:S01]  /*20a0*/  IMAD.MOV R9, RZ, RZ, -R7 ;  /* 0x000000ffff097224 */ /* 0x000fe200078e0a07 */
[----:B------:R-:W-:Y:S01]  /*20b0*/  SGXT.U32 R7, R11, 0x1 ;  /* 0x000000010b07781a */ /* 0x000fe20000000000 */
[C---:B------:R-:W-:Y:S02]  /*20c0*/  IMAD R0, R13.reuse, R0, R10 ;  /* 0x000000000d007224 */ /* 0x040fe400078e020a */
[----:B------:R-:W-:Y:S01]  /*20d0*/  IMAD.MOV R4, RZ, RZ, -R4 ;  /* 0x000000ffff047224 */ /* 0x000fe200078e0a04 */
[----:B------:R-:W-:Y:S01]  /*20e0*/  LOP3.LUT R7, R16, R7, RZ, 0xfc, !PT ;  /* 0x0000000710077212 */ /* 0x000fe200078efcff */
[C---:B------:R-:W-:Y:S01]  /*20f0*/  IMAD R9, R13.reuse, R9, R24 ;  /* 0x000000090d097224 */ /* 0x040fe200078e0218 */
[C---:B------:R-:W-:Y:S01]  /*2100*/  ISETP.GT.U32.AND P0, PT, R13.reuse, R0, PT ;  /* 0x000000000d00720c */ /* 0x040fe20003f04070 */
[C---:B------:R-:W-:Y:S01]  /*2110*/  IMAD R4, R13.reuse, R4, R12 ;  /* 0x000000040d047224 */ /* 0x040fe200078e020c */
[----:B------:R-:W-:Y:S01]  /*2120*/  IABS R48, R7 ;  /* 0x0000000700307213 */ /* 0x000fe20000000000 */
[----:B------:R-:W-:Y:S01]  /*2130*/  IMAD.MOV R8, RZ, RZ, -R8 ;  /* 0x000000ffff087224 */ /* 0x000fe200078e0a08 */
[----:B------:R-:W-:Y:S01]  /*2140*/  ISETP.GT.U32.AND P3, PT, R13, R9, PT ;  /* 0x000000090d00720c */ /* 0x000fe20003f64070 */
[----:B------:R-:W-:Y:S01]  /*2150*/  IMAD.SHL.U32 R10, R153, 0x2, RZ ;  /* 0x00000002990a7824 */ /* 0x000fe200078e00ff */
[C---:B------:R-:W-:Y:S01]  /*2160*/  ISETP.GT.U32.AND P1, PT, R13.reuse, R4, PT ;  /* 0x000000040d00720c */ /* 0x040fe20003f24070 */
[----:B------:R-:W-:Y:S01]  /*2170*/  IMAD R8, R13, R8, R14 ;  /* 0x000000080d087224 */ /* 0x000fe200078e020e */
[C---:B------:R-:W-:Y:S01]  /*2180*/  LOP3.LUT R14, R7.reuse, 0xfe, RZ, 0xfc, !PT ;  /* 0x000000fe070e7812 */ /* 0x040fe200078efcff */
[----:B------:R-:W-:Y:S01]  /*2190*/  IMAD.HI.U32 R12, R6, R48, RZ ;  /* 0x00000030060c7227 */ /* 0x000fe200078e00ff */
[----:B------:R-:W-:-:S02]  /*21a0*/  LOP3.LUT R15, R7, 0xfc, RZ, 0xfc, !PT ;  /* 0x000000fc070f7812 */ /* 0x000fc400078efcff */
[----:B------:R-:W-:Y:S01]  /*21b0*/  ISETP.GT.U32.AND P2, PT, R13, R8, PT ;  /* 0x000000080d00720c */ /* 0x000fe20003f44070 */
[--C-:B------:R-:W-:Y:S01]  /*21c0*/  @!P0 IMAD.IADD R0, R0, 0x1, -R13.reuse ;  /* 0x0000000100008824 */ /* 0x100fe200078e0a0d */
[----:B------:R-:W-:Y:S01]  /*21d0*/  IABS R90, R14 ;  /* 0x0000000e005a7213 */ /* 0x000fe20000000000 */
[----:B------:R-:W-:Y:S01]  /*21e0*/  IMAD.MOV R12, RZ, RZ, -R12 ;  /* 0x000000ffff0c7224 */ /* 0x000fe200078e0a0c */
[----:B------:R-:W-:Y:S01]  /*21f0*/  IABS R92, R15 ;  /* 0x0000000f005c7213 */ /* 0x000fe20000000000 */
[--C-:B------:R-:W-:Y:S01]  /*2200*/  @!P3 IMAD.IADD R9, R9, 0x1, -R13.reuse ;  /* 0x000000010909b824 */ /* 0x100fe200078e0a0d */
[----:B------:R-:W-:Y:S01]  /*2210*/  ISETP.GT.U32.AND P3, PT, R13, R0, PT ;  /* 0x000000000d00720c */ /* 0x000fe20003f64070 */
[----:B------:R-:W-:Y:S01]  /*2220*/  @!P1 IMAD.IADD R4, R4, 0x1, -R13 ;  /* 0x0000000104049824 */ /* 0x000fe200078e0a0d */
[----:B------:R-:W-:Y:S01]  /*2230*/  ISETP.GE.AND P1, PT, R17, RZ, PT ;  /* 0x000000ff1100720c */ /* 0x000fe20003f26270 */
[----:B------:R-:W-:Y:S01]  /*2240*/  IMAD R48, R5, R12, R48 ;  /* 0x0000000c05307224 */ /* 0x000fe200078e0230 */
[C---:B------:R-:W-:Y:S01]  /*2250*/  ISETP.GT.U32.AND P6, PT, R13.reuse, R9, PT ;  /* 0x000000090d00720c */ /* 0x040fe20003fc4070 */
[----:B------:R-:W-:Y:S01]  /*2260*/  IMAD R44, R44, 0x80, R10 ;  /* 0x000000802c2c7824 */ /* 0x000fe200078e020a */
[----:B------:R-:W-:Y:S01]  /*2270*/  LOP3.LUT R45, R10, 0x90, R45, 0x78, !PT ;  /* 0x000000900a2d7812 */ /* 0x000fe200078e782d */
[----:B------:R-:W-:Y:S01]  /*2280*/  @!P2 IMAD.IADD R8, R8, 0x1, -R13 ;  /* 0x000000010808a824 */ /* 0x000fe200078e0a0d */
[----:B------:R-:W-:Y:S01]  /*2290*/  ISETP.GT.U32.AND P4, PT, R13, R4, PT ;  /* 0x000000040d00720c */ /* 0x000fe20003f84070 */
[----:B------:R-:W-:Y:S01]  /*22a0*/  IMAD.HI.U32 R10, R6, R90, RZ ;  /* 0x0000005a060a7227 */ /* 0x000fe200078e00ff */
[----:B------:R-:W-:-:S02]  /*22b0*/  ISETP.GE.AND P2, PT, R14, RZ, PT ;  /* 0x000000ff0e00720c */ /* 0x000fc40003f46270 */
[----:B------:R-:W-:Y:S01]  /*22c0*/  ISETP.GT.U32.AND P5, PT, R13, R8, PT ;  /* 0x000000080d00720c */ /* 0x000fe20003fa4070 */
[----:B------:R-:W-:Y:S01]  /*22d0*/  @!P3 IMAD.IADD R0, R0, 0x1, -R13 ;  /* 0x000000010000b824 */ /* 0x000fe200078e0a0d */
[----:B------:R-:W-:Y:S01]  /*22e0*/  ISETP.GE.AND P3, PT, R20, RZ, PT ;  /* 0x000000ff1400720c */ /* 0x000fe20003f66270 */
[----:B------:R-:W-:Y:S01]  /*22f0*/  IMAD.HI.U32 R11, R6, R92, RZ ;  /* 0x0000005c060b7227 */ /* 0x000fe200078e00ff */
[----:B------:R-:W-:Y:S02]  /*2300*/  LOP3.LUT R14, R7, 0xf0, RZ, 0xfc, !PT ;  /* 0x000000f0070e7812 */ /* 0x000fe400078efcff */
[----:B------:R-:W-:Y:S01]  /*2310*/  ISETP.GE.AND P0, PT, R15, RZ, PT ;  /* 0x000000ff0f00720c */ /* 0x000fe20003f06270 */
[----:B------:R-:W-:Y:S01]  /*2320*/  @!P1 IMAD.MOV R0, RZ, RZ, -R0 ;  /* 0x000000ffff009224 */ /* 0x000fe200078e0a00 */
[----:B------:R-:W-:Y:S01]  /*2330*/  ISETP.GT.U32.AND P1, PT, R5, R48, PT ;  /* 0x000000300500720c */ /* 0x000fe20003f24070 */
[----:B------:R-:W-:Y:S01]  /*2340*/  IMAD.MOV R10, RZ, RZ, -R10 ;  /* 0x000000ffff0a7224 */ /* 0x000fe200078e0a0a */
[----:B------:R-:W-:Y:S01]  /*2350*/  IABS R104, R14 ;  /* 0x0000000e00687213 */ /* 0x000fe20000000000 */
[----:B------:R-:W-:Y:S01]  /*2360*/  IMAD.MOV R11, RZ, RZ, -R11 ;  /* 0x000000ffff0b7224 */ /* 0x000fe200078e0a0b */
[----:B------:R-:W-:Y:S01]  /*2370*/  LOP3.LUT R15, R7, 0xdc, RZ, 0xfc, !PT ;  /* 0x000000dc070f7812 */ /* 0x000fe200078efcff */
[--C-:B------:R-:W-:Y:S01]  /*2380*/  @!P5 IMAD.IADD R8, R8, 0x1, -R13.reuse ;  /* 0x000000010808d824 */ /* 0x100fe200078e0a0d */
[----:B------:R-:W-:Y:S01]  /*2390*/  ISETP.GE.AND P5, PT, R22, RZ, PT ;  /* 0x000000ff1600720c */ /* 0x000fe20003fa6270 */
[----:B------:R-:W-:Y:S01]  /*23a0*/  @!P6 IMAD.IADD R9, R9, 0x1, -R13 ;  /* 0x000000010909e824 */ /* 0x000fe200078e0a0d */
[----:B------:R-:W-:Y:S01]  /*23b0*/  ISETP.GE.AND P6, PT, R21, RZ, PT ;  /* 0x000000ff1500720c */ /* 0x000fe20003fc6270 */
[----:B------:R-:W-:Y:S01]  /*23c0*/  IMAD R90, R5, R10, R90 ;  /* 0x0000000a055a7224 */ /* 0x000fe200078e025a */
[----:B------:R-:W-:Y:S01]  /*23d0*/  LOP3.LUT R10, R7, 0xfa, RZ, 0xfc, !PT ;  /* 0x000000fa070a7812 */ /* 0x000fe200078efcff */
[----:B------:R-:W-:Y:S01]  /*23e0*/  IMAD R92, R5, R11, R92 ;  /* 0x0000000b055c7224 */ /* 0x000fe200078e025c */
[----:B------:R-:W-:Y:S01]  /*23f0*/  LOP3.LUT R11, R7, 0xf8, RZ, 0xfc, !PT ;  /* 0x000000f8070b7812 */ /* 0x000fe200078efcff */
[----:B------:R-:W-:Y:S01]  /*2400*/  @!P1 IMAD.IADD R48, R48, 0x1, -R5 ;  /* 0x0000000130309824 */ /* 0x000fe200078e0a05 */
[----:B------:R-:W-:Y:S01]  /*2410*/  IABS R94, R10 ;  /* 0x0000000a005e7213 */ /* 0x000fe20000000000 */
[----:B------:R-:W-:Y:S01]  /*2420*/  IMAD.MOV.U32 R34, RZ, RZ, R9 ;  /* 0x000000ffff227224 */ /* 0x000fe200078e0009 */
[----:B------:R-:W-:Y:S01]  /*2430*/  IABS R96, R11 ;  /* 0x0000000b00607213 */ /* 0x000fe20000000000 */
[----:B------:R-:W-:Y:S01]  /*2440*/  @!P4 IMAD.IADD R4, R4, 0x1, -R13 ;  /* 0x000000010404c824 */ /* 0x000fe200078e0a0d */
[C---:B------:R-:W-:Y:S01]  /*2450*/  ISETP.GT.U32.AND P1, PT, R5.reuse, R48, PT ;  /* 0x000000300500720c */ /* 0x040fe20003f24070 */
[----:B------:R-:W-:Y:S01]  /*2460*/  @!P5 IMAD.MOV R34, RZ, RZ, -R34 ;  /* 0x000000ffff22d224 */ /* 0x000fe200078e0a22 */
[----:B------:R-:W-:Y:S01]  /*2470*/  ISETP.GT.U32.AND P5, PT, R5, R90, PT ;  /* 0x0000005a0500720c */ /* 0x000fe20003fa4070 */
[----:B------:R-:W-:Y:S01]  /*2480*/  @!P3 IMAD.MOV R4, RZ, RZ, -R4 ;  /* 0x000000ffff04b224 */ /* 0x000fe200078e0a04 */
[----:B------:R-:W-:Y:S01]  /*2490*/  ISETP.GE.AND P3, PT, R10, RZ, PT ;  /* 0x000000ff0a00720c */ /* 0x000fe20003f66270 */
[----:B------:R-:W-:Y:S01]  /*24a0*/  VIADD R12, R237, 0x10000 ;  /* 0x00010000ed0c7836 */ /* 0x000fe20000000000 */
[----:B------:R-:W-:Y:S01]  /*24b0*/  ISETP.NE.AND P4, PT, R2, RZ, PT ;  /* 0x000000ff0200720c */ /* 0x000fe20003f85270 */
[----:B------:R-:W-:Y:S01]  /*24c0*/  IMAD.HI.U32 R10, R6, R96, RZ ;  /* 0x00000060060a7227 */ /* 0x000fe200078e00ff */
[----:B------:R-:W-:-:S02]  /*24d0*/  LOP3.LUT R9, RZ, R2, RZ, 0x33, !PT ;  /* 0x00000002ff097212 */ /* 0x000fc400078e33ff */
[----:B------:R-:W-:Y:S01]  /*24e0*/  SHF.R.U32.HI R12, RZ, 0x4, R12 ;  /* 0x00000004ff0c7819 */ /* 0x000fe2000001160c */
[----:B------:R-:W-:Y:S01]  /*24f0*/  @!P6 IMAD.MOV R8, RZ, RZ, -R8 ;  /* 0x000000ffff08e224 */ /* 0x000fe200078e0a08 */
[----:B------:R-:W-:Y:S01]  /*2500*/  SEL R42, R9, R0, !P4 ;  /* 0x00000000092a7207 */ /* 0x000fe20006000000 */
[--C-:B------:R-:W-:Y:S01]  /*2510*/  @!P1 IMAD.IADD R48, R48, 0x1, -R5.reuse ;  /* 0x0000000130309824 */ /* 0x100fe200078e0a05 */
[----:B------:R-:W-:Y:S01]  /*2520*/  ISETP.GT.U32.AND P1, PT, R5, R92, PT ;  /* 0x0000005c0500720c */ /* 0x000fe20003f24070 */
[----:B------:R-:W-:Y:S01]  /*2530*/  IMAD.MOV R10, RZ, RZ, -R10 ;  /* 0x000000ffff0a7224 */ /* 0x000fe200078e0a0a */
[C---:B------:R-:W-:Y:S01]  /*2540*/  SEL R32, R9.reuse, R4, !P4 ;  /* 0x0000000409207207 */ /* 0x040fe20006000000 */
[----:B------:R-:W-:Y:S01]  /*2550*/  IMAD.HI.U32 R2, R6, R94, RZ ;  /* 0x0000005e06027227 */ /* 0x000fe200078e00ff */
[C---:B------:R-:W-:Y:S02]  /*2560*/  SEL R0, R9.reuse, R8, !P4 ;  /* 0x0000000809007207 */ /* 0x040fe40006000000 */
[----:B------:R-:W-:Y:S01]  /*2570*/  SEL R34, R9, R34, !P4 ;  /* 0x0000002209227207 */ /* 0x000fe20006000000 */
[--C-:B------:R-:W-:Y:S01]  /*2580*/  @!P5 IMAD.IADD R90, R90, 0x1, -R5.reuse ;  /* 0x000000015a5ad824 */ /* 0x100fe200078e0a05 */
[----:B------:R-:W-:Y:S01]  /*2590*/  SGXT.U32 R9, R12, 0xe ;  /* 0x0000000e0c09781a */ /* 0x000fe20000000000 */
[----:B------:R-:W-:Y:S01]  /*25a0*/  IMAD R96, R5, R10, R96 ;  /* 0x0000000a05607224 */ /* 0x000fe200078e0260 */
[----:B------:R-:W-:Y:S01]  /*25b0*/  LOP3.LUT R8, R7, 0xf6, RZ, 0xfc, !PT ;  /* 0x000000f607087812 */ /* 0x000fe200078efcff */
[----:B------:R-:W-:Y:S01]  /*25c0*/  IMAD.MOV R2, RZ, RZ, -R2 ;  /* 0x000000ffff027224 */ /* 0x000fe200078e0a02 */
[----:B------:R-:W-:Y:S01]  /*25d0*/  IADD3 R12, P4, R9, 0x2, RZ ;  /* 0x00000002090c7810 */ /* 0x000fe20007f9e0ff */
[----:B------:R-:W-:Y:S01]  /*25e0*/  IMAD.MOV.U32 R4, RZ, RZ, RZ ;  /* 0x000000ffff047224 */ /* 0x000fe200078e00ff */
[C---:B------:R-:W-:Y:S01]  /*25f0*/  ISETP.GT.U32.AND P5, PT, R5.reuse, R90, PT ;  /* 0x0000005a0500720c */ /* 0x040fe20003fa4070 */
[----:B------:R-:W-:Y:S01]  /*2600*/  @!P1 IMAD.IADD R92, R92, 0x1, -R5 ;  /* 0x000000015c5c9824 */ /* 0x000fe200078e0a05 */
[C---:B------:R-:W-:Y:S01]  /*2610*/  ISETP.GT.U32.AND P1, PT, R5.reuse, R96, PT ;  /* 0x000000600500720c */ /* 0x040fe20003f24070 */
[----:B------:R-:W-:Y:S01]  /*2620*/  IMAD R94, R5, R2, R94 ;  /* 0x00000002055e7224 */ /* 0x000fe200078e025e */
[----:B------:R-:W-:Y:S01]  /*2630*/  IADD3.X R2, R4, 0x40000040, RZ, P4, !PT ;  /* 0x4000004004027810 */ /* 0x000fe200027fe4ff */
[----:B------:R-:W-:Y:S01]  /*2640*/  IMAD.HI.U32 R10, R6, R104, RZ ;  /* 0x00000068060a7227 */ /* 0x000fe200078e00ff */
[----:B------:R-:W-:-:S02]  /*2650*/  ISETP.GE.AND P4, PT, R7, RZ, PT ;  /* 0x000000ff0700720c */ /* 0x000fc40003f86270 */
[----:B------:R-:W-:Y:S01]  /*2660*/  LOP3.LUT R13, R7, 0xf2, RZ, 0xfc, !PT ;  /* 0x000000f2070d7812 */ /* 0x000fe200078efcff */
[----:B------:R-:W-:Y:S01]  /*2670*/  IMAD.MOV R10, RZ, RZ, -R10 ;  /* 0x000000ffff0a7224 */ /* 0x000fe200078e0a0a */
[----:B------:R-:W-:Y:S01]  /*2680*/  IABS R98, R8 ;  /* 0x0000000800627213 */ /* 0x000fe20000000000 */
[----:B-1----:R-:W-:Y:S01]  /*2690*/  IMAD R42, R42, R43, RZ ;  /* 0x0000002b2a2a7224 */ /* 0x002fe200078e02ff */
[----:B------:R-:W-:Y:S01]  /*26a0*/  IABS R102, R13 ;  /* 0x0000000d00667213 */ /* 0x000fe20000000000 */
[--C-:B------:R-:W-:Y:S01]  /*26b0*/  @!P5 IMAD.IADD R90, R90, 0x1, -R5.reuse ;  /* 0x000000015a5ad824 */ /* 0x100fe200078e0a05 */
[----:B------:R-:W-:Y:S01]  /*26c0*/  ISETP.GE.AND P6, PT, R11, RZ, PT ;  /* 0x000000ff0b00720c */ /* 0x000fe20003fc6270 */
[----:B------:R-:W-:Y:S01]  /*26d0*/  @!P1 IMAD.IADD R96, R96, 0x1, -R5 ;  /* 0x0000000160609824 */ /* 0x000fe200078e0a05 */
[----:B------:R-:W-:Y:S01]  /*26e0*/  LOP3.LUT R11, R7, 0xf4, RZ, 0xfc, !PT ;  /* 0x000000f4070b7812 */ /* 0x000fe200078efcff */
[----:B------:R-:W-:Y:S01]  /*26f0*/  @!P2 IMAD.MOV R90, RZ, RZ, -R90 ;  /* 0x000000ffff5aa224 */ /* 0x000fe200078e0a5a */
[----:B------:R-:W-:Y:S01]  /*2700*/  ISETP.GE.AND P2, PT, R8, RZ, PT ;  /* 0x000000ff0800720c */ /* 0x000fe20003f46270 */
[----:B------:R-:W-:Y:S01]  /*2710*/  @!P4 IMAD.MOV R48, RZ, RZ, -R48 ;  /* 0x000000ffff30c224 */ /* 0x000fe200078e0a30 */
[C---:B------:R-:W-:Y:S01]  /*2720*/  ISETP.GT.U32.AND P4, PT, R5.reuse, R92, PT ;  /* 0x0000005c0500720c */ /* 0x040fe20003f84070 */
[----:B------:R-:W-:Y:S01]  /*2730*/  IMAD.HI.U32 R4, R6, R98, RZ ;  /* 0x0000006206047227 */ /* 0x000fe200078e00ff */
[----:B------:R-:W-:-:S02]  /*2740*/  ISETP.GT.U32.AND P1, PT, R5, R96, PT ;  /* 0x000000600500720c */ /* 0x000fc40003f24070 */
[----:B------:R-:W-:Y:S01]  /*2750*/  IABS R100, R11 ;  /* 0x0000000b00647213 */ /* 0x000fe20000000000 */
[----:B------:R-:W-:Y:S01]  /*2760*/  IMAD.HI.U32 R8, R6, R102, RZ ;  /* 0x0000006606087227 */ /* 0x000fe200078e00ff */
[----:B------:R-:W-:Y:S02]  /*2770*/  ISETP.GT.U32.AND P5, PT, R5, R94, PT ;  /* 0x0000005e0500720c */ /* 0x000fe40003fa4070 */
[----:B------:R-:W-:Y:S01]  /*2780*/  IABS R126, R15 ;  /* 0x0000000f007e7213 */ /* 0x000fe20000000000 */
[----:B------:R-:W-:Y:S01]  /*2790*/  IMAD.MOV R4, RZ, RZ, -R4 ;  /* 0x000000ffff047224 */ /* 0x000fe200078e0a04 */
[C---:B------:R-:W-:Y:S01]  /*27a0*/  LOP3.LUT R18, R7.reuse, 0x94, RZ, 0xfc, !PT ;  /* 0x0000009407127812 */ /* 0x040fe200078efcff */
[----:B------:R-:W-:Y:S01]  /*27b0*/  IMAD.MOV R8, RZ, RZ, -R8 ;  /* 0x000000ffff087224 */ /* 0x000fe200078e0a08 */
[----:B------:R-:W-:Y:S01]  /*27c0*/  LOP3.LUT R19, R7, 0x74, RZ, 0xfc, !PT ;  /* 0x0000007407137812 */ /* 0x000fe200078efcff */
[C---:B------:R-:W-:Y:S01]  /*27d0*/  IMAD R98, R5.reuse, R4, R98 ;  /* 0x0000000405627224 */ /* 0x040fe200078e0262 */
[----:B------:R-:W-:Y:S01]  /*27e0*/  IABS R196, R18 ;  /* 0x0000001200c47213 */ /* 0x000fe20000000000 */
[----:B------:R-:W-:Y:S01]  /*27f0*/  IMAD R102, R5, R8, R102 ;  /* 0x0000000805667224 */ /* 0x000fe200078e0266 */
[----:B------:R-:W-:Y:S01]  /*2800*/  LOP3.LUT R8, R7, 0xee, RZ, 0xfc, !PT ;  /* 0x000000ee07087812 */ /* 0x000fe200078efcff */
[--C-:B------:R-:W-:Y:S01]  /*2810*/  @!P4 IMAD.IADD R92, R92, 0x1, -R5.reuse ;  /* 0x000000015c5cc824 */ /* 0x100fe200078e0a05 */
[C---:B------:R-:W-:Y:S01]  /*2820*/  ISETP.GT.U32.AND P4, PT, R5.reuse, R98, PT ;  /* 0x000000620500720c */ /* 0x040fe20003f84070 */
[C---:B------:R-:W-:Y:S01]  /*2830*/  IMAD R104, R5.reuse, R10, R104 ;  /* 0x0000000a05687224 */ /* 0x040fe200078e0268 */
[----:B------:R-:W-:Y:S01]  /*2840*/  IABS R106, R8 ;  /* 0x00000008006a7213 */ /* 0x000fe20000000000 */
[----:B------:R-:W-:Y:S01]  /*2850*/  @!P1 IMAD.IADD R96, R96, 0x1, -R5 ;  /* 0x0000000160609824 */ /* 0x000fe200078e0a05 */
[----:B------:R-:W-:Y:S01]  /*2860*/  ISETP.GT.U32.AND P1, PT, R5, R102, PT ;  /* 0x000000660500720c */ /* 0x000fe20003f24070 */
[----:B------:R-:W-:Y:S01]  /*2870*/  IMAD.HI.U32 R4, R6, R100, RZ ;  /* 0x0000006406047227 */ /* 0x000fe200078e00ff */
[----:B------:R-:W-:-:S02]  /*2880*/  LOP3.LUT R10, R7, 0xec, RZ, 0xfc, !PT ;  /* 0x000000ec070a7812 */ /* 0x000fc400078efcff */
[----:B------:R-:W-:Y:S01]  /*2890*/  IABS R230, R19 ;  /* 0x0000001300e67213 */ /* 0x000fe20000000000 */
[----:B------:R-:W-:Y:S01]  /*28a0*/  @!P6 IMAD.MOV R96, RZ, RZ, -R96 ;  /* 0x000000ffff60e224 */ /* 0x000fe200078e0a60 */
[----:B------:R-:W-:Y:S01]  /*28b0*/  ISETP.GT.U32.AND P6, PT, R5, R104, PT ;  /* 0x000000680500720c */ /* 0x000fe20003fc4070 */
[----:B------:R-:W-:Y:S01]  /*28c0*/  IMAD.MOV R4, RZ, RZ, -R4 ;  /* 0x000000ffff047224 */ /* 0x000fe200078e0a04 */
[----:B------:R-:W-:Y:S01]  /*28d0*/  IABS R108, R10 ;  /* 0x0000000a006c7213 */ /* 0x000fe20000000000 */
[----:B------:R-:W-:Y:S01]  /*28e0*/  @!P4 IMAD.IADD R98, R98, 0x1, -R5 ;  /* 0x000000016262c824 */ /* 0x000fe200078e0a05 */
[----:B------:R-:W-:Y:S01]  /*28f0*/  LOP3.LUT R27, R7, 0x14, RZ, 0xfc, !PT ;  /* 0x00000014071b7812 */ /* 0x000fe200078efcff */
[----:B------:R-:W-:Y:S01]  /*2900*/  IMAD R100, R5, R4, R100 ;  /* 0x0000000405647224 */ /* 0x000fe200078e0264 */
[----:B------:R-:W-:Y:S01]  /*2910*/  LOP3.LUT R29, R7, 0x12, RZ, 0xfc, !PT ;  /* 0x00000012071d7812 */ /* 0x000fe200078efcff */
[----:B------:R-:W-:Y:S01]  /*2920*/  IMAD.HI.U32 R4, R6, R106, RZ ;  /* 0x0000006a06047227 */ /* 0x000fe200078e00ff */
[----:B------:R-:W-:-:S02]  /*2930*/  ISETP.GT.U32.AND P4, PT, R5, R98, PT ;  /* 0x000000620500720c */ /* 0x000fc40003f84070 */
[C---:B------:R-:W-:Y:S01]  /*2940*/  LOP3.LUT R33, R7.reuse, 0xe, RZ, 0xfc, !PT ;  /* 0x0000000e07217812 */ /* 0x040fe200078efcff */
[--C-:B------:R-:W-:Y:S01]  /*2950*/  @!P1 IMAD.IADD R102, R102, 0x1, -R5.reuse ;  /* 0x0000000166669824 */ /* 0x100fe200078e0a05 */
[----:B------:R-:W-:Y:S01]  /*2960*/  IABS R23, R29 ;  /* 0x0000001d00177213 */ /* 0x000fe20000000000 */
[--C-:B------:R-:W-:Y:S01]  /*2970*/  @!P5 IMAD.IADD R94, R94, 0x1, -R5.reuse ;  /* 0x000000015e5ed824 */ /* 0x100fe200078e0a05 */
[----:B------:R-:W-:Y:S01]  /*2980*/  IABS R56, R33 ;  /* 0x0000002100387213 */ /* 0x000fe20000000000 */
[----:B------:R-:W-:Y:S01]  /*2990*/  IMAD.MOV R4, RZ, RZ, -R4 ;  /* 0x000000ffff047224 */ /* 0x000fe200078e0a04 */
[----:B------:R-:W-:Y:S01]  /*29a0*/  LOP3.LUT R31, R7, 0x10, RZ, 0xfc, !PT ;  /* 0x00000010071f7812 */ /* 0x000fe200078efcff */
[----:B------:R-:W-:Y:S01]  /*29b0*/  @!P6 IMAD.IADD R104, R104, 0x1, -R5 ;  /* 0x000000016868e824 */ /* 0x000fe200078e0a05 */
[C---:B------:R-:W-:Y:S01]  /*29c0*/  ISETP.GT.U32.AND P6, PT, R5.reuse, R102, PT ;  /* 0x000000660500720c */ /* 0x040fe20003fc4070 */
[C---:B------:R-:W-:Y:S01]  /*29d0*/  IMAD R106, R5.reuse, R4, R106 ;  /* 0x00000004056a7224 */ /* 0x040fe200078e026a */
[----:B------:R-:W-:Y:S01]  /*29e0*/  ISETP.GT.U32.AND P5, PT, R5, R94, PT ;  /* 0x0000005e0500720c */ /* 0x000fe20003fa4070 */
[----:B------:R-:W-:Y:S01]  /*29f0*/  IMAD.HI.U32 R4, R6, R108, RZ ;  /* 0x0000006c06047227 */ /* 0x000fe200078e00ff */
[----:B------:R-:W-:-:S02]  /*2a00*/  IABS R25, R31 ;  /* 0x0000001f00197213 */ /* 0x000fc40000000000 */
[----:B------:R-:W-:Y:S01]  /*2a10*/  LOP3.LUT R35, R7, 0x6, RZ, 0xfc, !PT ;  /* 0x0000000607237812 */ /* 0x000fe200078efcff */
[----:B------:R-:W-:Y:S01]  /*2a20*/  @!P0 IMAD.MOV R92, RZ, RZ, -R92 ;  /* 0x000000ffff5c8224 */ /* 0x000fe200078e0a5c */
[C---:B------:R-:W-:Y:S01]  /*2a30*/  ISETP.GT.U32.AND P0, PT, R5.reuse, R100, PT ;  /* 0x000000640500720c */ /* 0x040fe20003f04070 */
[----:B------:R-:W-:Y:S01]  /*2a40*/  IMAD.MOV R4, RZ, RZ, -R4 ;  /* 0x000000ffff047224 */ /* 0x000fe200078e0a04 */
[----:B------:R-:W-:Y:S01]  /*2a50*/  IABS R54, R35 ;  /* 0x0000002300367213 */ /* 0x000fe20000000000 */
[--C-:B------:R-:W-:Y:S01]  /*2a60*/  @!P4 IMAD.IADD R98, R98, 0x1, -R5.reuse ;  /* 0x000000016262c824 */ /* 0x100fe200078e0a05 */
[----:B------:R-:W-:Y:S01]  /*2a70*/  ISETP.GE.AND P4, PT, R14, RZ, PT ;  /* 0x000000ff0e00720c */ /* 0x000fe20003f86270 */
[----:B------:R-:W-:Y:S01]  /*2a80*/  IMAD R108, R5, R4, R108 ;  /* 0x00000004056c7224 */ /* 0x000fe200078e026c */
[C---:B------:R-:W-:Y:S01]  /*2a90*/  LOP3.LUT R14, R7.reuse, 0xe6, RZ, 0xfc, !PT ;  /* 0x000000e6070e7812 */ /* 0x040fe200078efcff */
[--C-:B------:R-:W-:Y:S01]  /*2aa0*/  @!P6 IMAD.IADD R102, R102, 0x1, -R5.reuse ;  /* 0x000000016666e824 */ /* 0x100fe200078e0a05 */
[----:B------:R-:W-:Y:S01]  /*2ab0*/  LOP3.LUT R37, R7, 0x4, RZ, 0xfc, !PT ;  /* 0x0000000407257812 */ /* 0x000fe200078efcff */
[--C-:B------:R-:W-:Y:S01]  /*2ac0*/  @!P5 IMAD.IADD R94, R94, 0x1, -R5.reuse ;  /* 0x000000015e5ed824 */ /* 0x100fe200078e0a05 */
[----:B------:R-:W-:Y:S01]  /*2ad0*/  ISETP.GT.U32.AND P6, PT, R5, R108, PT ;  /* 0x0000006c0500720c */ /* 0x000fe20003fc4070 */
[----:B------:R-:W-:Y:S01]  /*2ae0*/  @!P2 IMAD.MOV R98, RZ, RZ, -R98 ;  /* 0x000000ffff62a224 */ /* 0x000fe200078e0a62 */
[----:B------:R-:W-:Y:S01]  /*2af0*/  ISETP.GE.AND P5, PT, R11, RZ, PT ;  /* 0x000000ff0b00720c */ /* 0x000fe20003fa6270 */
[----:B------:R-:W-:Y:S01]  /*2b00*/  @!P3 IMAD.MOV R94, RZ, RZ, -R94 ;  /* 0x000000ffff5eb224 */ /* 0x000fe200078e0a5e */
[----:B------:R-:W-:Y:S01]  /*2b10*/  LOP3.LUT R11, R7, 0xea, RZ, 0xfc, !PT ;  /* 0x000000ea070b7812 */ /* 0x000fe200078efcff */
[--C-:B------:R-:W-:Y:S01]  /*2b20*/  @!P0 IMAD.IADD R100, R100, 0x1, -R5.reuse ;  /* 0x0000000164648824 */ /* 0x100fe200078e0a05 */
[----:B------:R-:W-:Y:S01]  /*2b30*/  ISETP.GT.U32.AND P2, PT, R5, R104, PT ;  /* 0x000000680500720c */ /* 0x000fe20003f44070 */
[-C--:B------:R-:W-:Y:S01]  /*2b40*/  IMAD R32, R32, R43.reuse, RZ ;  /* 0x0000002b20207224 */ /* 0x080fe200078e02ff */
[----:B------:R-:W-:Y:S01]  /*2b50*/  ISETP.GE.AND P3, PT, R13, RZ, PT ;  /* 0x000000ff0d00720c */ /* 0x000fe20003f66270 */
[-C--:B------:R-:W-:Y:S01]  /*2b60*/  IMAD R0, R0, R43.reuse, RZ ;  /* 0x0000002b00007224 */ /* 0x080fe200078e02ff */
[----:B------:R-:W-:Y:S01]  /*2b70*/  LOP3.LUT R13, R7, 0xe8, RZ, 0xfc, !PT ;  /* 0x000000e8070d7812 */ /* 0x000fe200078efcff */
[----:B------:R-:W-:Y:S01]  /*2b80*/  IMAD R34, R34, R43, RZ ;  /* 0x0000002b22227224 */ /* 0x000fe200078e02ff */
[----:B------:R-:W-:Y:S01]  /*2b90*/  IABS R110, R11 ;  /* 0x0000000b006e7213 */ /* 0x000fe20000000000 */
[----:B------:R-:W-:Y:S01]  /*2ba0*/  @!P6 IMAD.IADD R108, R108, 0x1, -R5 ;  /* 0x000000016c6ce824 */ /* 0x000fe200078e0a05 */
[----:B------:R-:W-:Y:S01]  /*2bb0*/  ISETP.GT.U32.AND P1, PT, R5, R100, PT ;  /* 0x000000640500720c */ /* 0x000fe20003f24070 */
[----:B------:R-:W0:Y:S01]  /*2bc0*/  LDC R43, c[0x0][0x238] ;  /* 0x00008e00ff2b7b82 */ /* 0x000e220000000800 */
[----:B------:R-:W-:Y:S01]  /*2bd0*/  IABS R112, R13 ;  /* 0x0000000d00707213 */ /* 0x000fe20000000000 */
[----:B------:R-:W-:Y:S01]  /*2be0*/  IMAD.HI.U32 R4, R6, R110, RZ ;  /* 0x0000006e06047227 */ /* 0x000fe200078e00ff */
[----:B------:R-:W-:-:S02]  /*2bf0*/  ISETP.GE.AND P0, PT, R8, RZ, PT ;  /* 0x000000ff0800720c */ /* 0x000fc40003f06270 */
[----:B------:R-:W-:Y:S01]  /*2c00*/  IABS R114, R14 ;  /* 0x0000000e00727213 */ /* 0x000fe20000000000 */
[----:B------:R-:W-:Y:S01]  /*2c10*/  IMAD.HI.U32 R8, R6, R112, RZ ;  /* 0x0000007006087227 */ /* 0x000fe200078e00ff */
[----:B------:R-:W-:Y:S02]  /*2c20*/  ISETP.GT.U32.AND P6, PT, R5, R108, PT ;  /* 0x0000006c0500720c */ /* 0x000fe40003fc4070 */
[----:B------:R-:W-:Y:S01]  /*2c30*/  IABS R52, R37 ;  /* 0x0000002500347213 */ /* 0x000fe20000000000 */
[----:B------:R-:W-:Y:S01]  /*2c40*/  IMAD.MOV R4, RZ, RZ, -R4 ;  /* 0x000000ffff047224 */ /* 0x000fe200078e0a04 */
[----:B------:R-:W-:Y:S01]  /*2c50*/  R2UR UR18, R9 ;  /* 0x00000000091272ca */ /* 0x000fe200000e0000 */
[----:B------:R-:W-:Y:S01]  /*2c60*/  @!P2 IMAD.IADD R104, R104, 0x1, -R5 ;  /* 0x000000016868a824 */ /* 0x000fe200078e0a05 */
[----:B------:R-:W-:Y:S01]  /*2c70*/  ISETP.GE.AND P2, PT, R10, RZ, PT ;  /* 0x000000ff0a00720c */ /* 0x000fe20003f46270 */
[----:B------:R-:W-:Y:S01]  /*2c80*/  IMAD.HI.U32 R10, R6, R114, RZ ;  /* 0x00000072060a7227 */ /* 0x000fe200078e00ff */
[----:B------:R-:W-:-:S02]  /*2c90*/  R2UR UR6, R12 ;  /* 0x000000000c0672ca */ /* 0x000fc400000e0000 */
[----:B------:R-:W-:Y:S01]  /*2ca0*/  R2UR UR7, R2 ;  /* 0x00000000020772ca */ /* 0x000fe200000e0000 */
[----:B------:R-:W-:Y:S02]  /*2cb0*/  IMAD.MOV R8, RZ, RZ, -R8 ;  /* 0x000000ffff087224 */ /* 0x000fe400078e0a08 */
[C---:B------:R-:W-:Y:S02]  /*2cc0*/  IMAD R110, R5.reuse, R4, R110 ;  /* 0x00000004056e7224 */ /* 0x040fe400078e026e */
[--C-:B------:R-:W-:Y:S01]  /*2cd0*/  @!P1 IMAD.IADD R100, R100, 0x1, -R5.reuse ;  /* 0x0000000164649824 */ /* 0x100fe200078e0a05 */
[C---:B------:R-:W-:Y:S01]  /*2ce0*/  ISETP.GT.U32.AND P1, PT, R5.reuse, R106, PT ;  /* 0x0000006a0500720c */ /* 0x040fe20003f24070 */
[----:B------:R-:W-:Y:S02]  /*2cf0*/  IMAD.MOV R10, RZ, RZ, -R10 ;  /* 0x000000ffff0a7224 */ /* 0x000fe400078e0a0a */
[C---:B------:R-:W-:Y:S02]  /*2d00*/  IMAD R112, R5.reuse, R8, R112 ;  /* 0x0000000805707224 */ /* 0x040fe400078e0270 */
[----:B------:R-:W-:Y:S01]  /*2d10*/  @!P3 IMAD.MOV R102, RZ, RZ, -R102 ;  /* 0x000000ffff66b224 */ /* 0x000fe200078e0a66 */
[C---:B------:R-:W-:Y:S01]  /*2d20*/  ISETP.GT.U32.AND P3, PT, R5.reuse, R110, PT ;  /* 0x0000006e0500720c */ /* 0x040fe20003f64070 */
[----:B------:R-:W-:Y:S01]  /*2d30*/  IMAD R114, R5, R10, R114 ;  /* 0x0000000a05727224 */ /* 0x000fe200078e0272 */
[----:B------:R-:W-:Y:S01]  /*2d40*/  LOP3.LUT R10, R7, 0xe4, RZ, 0xfc, !PT ;  /* 0x000000e4070a7812 */ /* 0x000fe200078efcff */
[----:B------:R-:W-:Y:S01]  /*2d50*/  @!P4 IMAD.MOV R104, RZ, RZ, -R104 ;  /* 0x000000ffff68c224 */ /* 0x000fe200078e0a68 */
[C---:B------:R-:W-:Y:S01]  /*2d60*/  ISETP.GT.U32.AND P4, PT, R5.reuse, R112, PT ;  /* 0x000000700500720c */ /* 0x040fe20003f84070 */
[--C-:B------:R-:W-:Y:S01]  /*2d70*/  @!P6 IMAD.IADD R108, R108, 0x1, -R5.reuse ;  /* 0x000000016c6ce824 */ /* 0x100fe200078e0a05 */
[----:B------:R-:W-:Y:S01]  /*2d80*/  ISETP.GT.U32.AND P6, PT, R5, R114, PT ;  /* 0x000000720500720c */ /* 0x000fe20003fc4070 */
[--C-:B------:R-:W-:Y:S01]  /*2d90*/  @!P1 IMAD.IADD R106, R106, 0x1, -R5.reuse ;  /* 0x000000016a6a9824 */ /* 0x100fe200078e0a05 */
[----:B------:R-:W-:Y:S01]  /*2da0*/  ISETP.GE.AND P1, PT, R11, RZ, PT ;  /* 0x000000ff0b00720c */ /* 0x000fe20003f26270 */
[----:B------:R-:W-:Y:S01]  /*2db0*/  @!P5 IMAD.MOV R100, RZ, RZ, -R100 ;  /* 0x000000ffff64d224 */ /* 0x000fe200078e0a64 */
[----:B------:R-:W-:Y:S01]  /*2dc0*/  IABS R116, R10 ;  /* 0x0000000a00747213 */ /* 0x000fe20000000000 */
[----:B------:R-:W-:Y:S01]  /*2dd0*/  @!P2 IMAD.MOV R108, RZ, RZ, -R108 ;  /* 0x000000ffff6ca224 */ /* 0x000fe200078e0a6c */
[----:B------:R-:W-:Y:S01]  /*2de0*/  LOP3.LUT R11, R7, 0xe2, RZ, 0xfc, !PT ;  /* 0x000000e2070b7812 */ /* 0x000fe200078efcff */
[----:B------:R-:W-:Y:S01]  /*2df0*/  @!P3 IMAD.IADD R110, R110, 0x1, -R5 ;  /* 0x000000016e6eb824 */ /* 0x000fe200078e0a05 */
[----:B------:R-:W-:Y:S01]  /*2e00*/  ISETP.GT.U32.AND P5, PT, R5, R106, PT ;  /* 0x0000006a0500720c */ /* 0x000fe20003fa4070 */
[----:B------:R-:W-:Y:S01]  /*2e10*/  IMAD.HI.U32 R4, R6, R116, RZ ;  /* 0x0000007406047227 */ /* 0x000fe200078e00ff */
[----:B------:R-:W-:-:S02]  /*2e20*/  IABS R118, R11 ;  /* 0x0000000b00767213 */ /* 0x000fc40000000000 */
[----:B------:R-:W-:Y:S01]  /*2e30*/  ISETP.GE.AND P3, PT, R14, RZ, PT ;  /* 0x000000ff0e00720c */ /* 0x000fe20003f66270 */
[--C-:B------:R-:W-:Y:S01]  /*2e40*/  @!P4 IMAD.IADD R112, R112, 0x1, -R5.reuse ;  /* 0x000000017070c824 */ /* 0x100fe200078e0a05 */
[----:B------:R-:W-:Y:S01]  /*2e50*/  ISETP.GT.U32.AND P4, PT, R5, R110, PT ;  /* 0x0000006e0500720c */ /* 0x000fe20003f84070 */
[----:B------:R-:W-:Y:S01]  /*2e60*/  @!P6 IMAD.IADD R114, R114, 0x1, -R5 ;  /* 0x000000017272e824 */ /* 0x000fe200078e0a05 */
[----:B------:R-:W-:Y:S01]  /*2e70*/  LOP3.LUT R14, R7, 0xde, RZ, 0xfc, !PT ;  /* 0x000000de070e7812 */ /* 0x000fe200078efcff */
[----:B------:R-:W-:Y:S01]  /*2e80*/  IMAD.MOV R8, RZ, RZ, -R4 ;  /* 0x000000ffff087224 */ /* 0x000fe200078e0a04 */
[----:B------:R-:W-:Y:S01]  /*2e90*/  ISETP.GT.U32.AND P6, PT, R5, R112, PT ;  /* 0x000000700500720c */ /* 0x000fe20003fc4070 */
[----:B------:R-:W-:Y:S01]  /*2ea0*/  IMAD.HI.U32 R4, R6, R118, RZ ;  /* 0x0000007606047227 */ /* 0x000fe200078e00ff */
[----:B------:R-:W-:-:S03]  /*2eb0*/  IABS R124, R14 ;  /* 0x0000000e007c7213 */ /* 0x000fc60000000000 */
[C---:B------:R-:W-:Y:S02]  /*2ec0*/  IMAD R116, R5.reuse, R8, R116 ;  /* 0x0000000805747224 */ /* 0x040fe400078e0274 */
[----:B------:R-:W-:Y:S02]  /*2ed0*/  IMAD.MOV R4, RZ, RZ, -R4 ;  /* 0x000000ffff047224 */ /* 0x000fe400078e0a04 */
[--C-:B------:R-:W-:Y:S01]  /*2ee0*/  @!P4 IMAD.IADD R110, R110, 0x1, -R5.reuse ;  /* 0x000000016e6ec824 */ /* 0x100fe200078e0a05 */
[C---:B------:R-:W-:Y:S01]  /*2ef0*/  ISETP.GT.U32.AND P4, PT, R5.reuse, R116, PT ;  /* 0x000000740500720c */ /* 0x040fe20003f84070 */
[----:B------:R-:W-:Y:S02]  /*2f00*/  IMAD R118, R5, R4, R118 ;  /* 0x0000000405767224 */ /* 0x000fe400078e0276 */
[--C-:B------:R-:W-:Y:S01]  /*2f10*/  @!P5 IMAD.IADD R106, R106, 0x1, -R5.reuse ;  /* 0x000000016a6ad824 */ /* 0x100fe200078e0a05 */
[----:B------:R-:W-:Y:S01]  /*2f20*/  ISETP.GE.AND P5, PT, R13, RZ, PT ;  /* 0x000000ff0d00720c */ /* 0x000fe20003fa6270 */
[--C-:B------:R-:W-:Y:S01]  /*2f30*/  @!P6 IMAD.IADD R112, R112, 0x1, -R5.reuse ;  /* 0x000000017070e824 */ /* 0x100fe200078e0a05 */
[----:B------:R-:W-:Y:S01]  /*2f40*/  ISETP.GT.U32.AND P6, PT, R5, R118, PT ;  /* 0x000000760500720c */ /* 0x000fe20003fc4070 */
[----:B------:R-:W-:Y:S01]  /*2f50*/  @!P1 IMAD.MOV R110, RZ, RZ, -R110 ;  /* 0x000000ffff6e9224 */ /* 0x000fe200078e0a6e */
[----:B------:R-:W-:Y:S01]  /*2f60*/  LOP3.LUT R13, R7, 0xe0, RZ, 0xfc, !PT ;  /* 0x000000e0070d7812 */ /* 0x000fe200078efcff */
[----:B------:R-:W-:Y:S01]  /*2f70*/  @!P0 IMAD.MOV R106, RZ, RZ, -R106 ;  /* 0x000000ffff6a8224 */ /* 0x000fe200078e0a6a */
[----:B------:R-:W-:Y:S01]  /*2f80*/  ISETP.GT.U32.AND P0, PT, R5, R114, PT ;  /* 0x000000720500720c */ /* 0x000fe20003f04070 */
[----:B------:R-:W-:Y:S01]  /*2f90*/  IMAD.MOV.U32 R9, RZ, RZ, RZ ;  /* 0x000000ffff097224 */ /* 0x000fe200078e00ff */
[----:B------:R-:W-:Y:S01]  /*2fa0*/  IABS R122, R13 ;  /* 0x0000000d007a7213 */ /* 0x000fe20000000000 */
[----:B------:R-:W-:Y:S01]  /*2fb0*/  @!P4 IMAD.IADD R116, R116, 0x1, -R5 ;  /* 0x000000017474c824 */ /* 0x000fe200078e0a05 */
[----:B------:R-:W-:-:S02]  /*2fc0*/  ISETP.GE.AND P4, PT, R11, RZ, PT ;  /* 0x000000ff0b00720c */ /* 0x000fc40003f86270 */
[----:B------:R-:W-:Y:S01]  /*2fd0*/  LOP3.LUT R11, R7, 0xd6, RZ, 0xfc, !PT ;  /* 0x000000d6070b7812 */ /* 0x000fe200078efcff */
[----:B------:R-:W-:-:S03]  /*2fe0*/  IMAD.HI.U32 R4, R6, R122, RZ ;  /* 0x0000007a06047227 */ /* 0x000fc600078e00ff */
[----:B------:R-:W-:Y:S01]  /*2ff0*/  IABS R132, R11 ;  /* 0x0000000b00847213 */ /* 0x000fe20000000000 */
[----:B------:R-:W-:Y:S01]  /*3000*/  @!P6 IMAD.IADD R118, R118, 0x1, -R5 ;  /* 0x000000017676e824 */ /* 0x000fe200078e0a05 */
[C---:B------:R-:W-:Y:S01]  /*3010*/  ISETP.GT.U32.AND P6, PT, R5.reuse, R116, PT ;  /* 0x000000740500720c */ /* 0x040fe20003fc4070 */
[----:B------:R-:W-:Y:S02]  /*3020*/  IMAD.MOV R8, RZ, RZ, -R4 ;  /* 0x000000ffff087224 */ /* 0x000fe400078e0a04 */
[----:B------:R-:W-:Y:S01]  /*3030*/  IMAD.HI.U32 R4, R6, R124, RZ ;  /* 0x0000007c06047227 */ /* 0x000fe200078e00ff */
[----:B------:R-:W-:-:S03]  /*3040*/  ISETP.GT.U32.AND P2, PT, R5, R118, PT ;  /* 0x000000760500720c */ /* 0x000fc60003f44070 */
[C---:B------:R-:W-:Y:S02]  /*3050*/  IMAD R122, R5.reuse, R8, R122 ;  /* 0x00000008057a7224 */ /* 0x040fe400078e027a */
[----:B------:R-:W-:Y:S02]  /*3060*/  IMAD.MOV R8, RZ, RZ, -R4 ;  /* 0x000000ffff087224 */ /* 0x000fe400078e0a04 */
[----:B------:R-:W-:Y:S01]  /*3070*/  IMAD.HI.U32 R4, R6, R126, RZ ;  /* 0x0000007e06047227 */ /* 0x000fe200078e00ff */
[----:B------:R-:W-:-:S03]  /*3080*/  ISETP.GT.U32.AND P1, PT, R5, R122, PT ;  /* 0x0000007a0500720c */ /* 0x000fc60003f24070 */
[----:B------:R-:W-:Y:S01]  /*3090*/  IMAD R124, R5, R8, R124 ;  /* 0x00000008057c7224 */ /* 0x000fe200078e027c */
[----:B------:R-:W-:Y:S01]  /*30a0*/  LOP3.LUT R8, R7, 0xda, RZ, 0xfc, !PT ;  /* 0x000000da07087812 */ /* 0x000fe200078efcff */
[--C-:B------:R-:W-:Y:S02]  /*30b0*/  @!P6 IMAD.IADD R116, R116, 0x1, -R5.reuse ;  /* 0x000000017474e824 */ /* 0x100fe400078e0a05 */
[----:B------:R-:W-:Y:S01]  /*30c0*/  IMAD.MOV R4, RZ, RZ, -R4 ;  /* 0x000000ffff047224 */ /* 0x000fe200078e0a04 */
[C---:B------:R-:W-:Y:S01]  /*30d0*/  ISETP.GT.U32.AND P6, PT, R5.reuse, R124, PT ;  /* 0x0000007c0500720c */ /* 0x040fe20003fc4070 */
[--C-:B------:R-:W-:Y:S01]  /*30e0*/  @!P0 IMAD.IADD R114, R114, 0x1, -R5.reuse ;  /* 0x0000000172728824 */ /* 0x100fe200078e0a05 */
[----:B------:R-:W-:Y:S01]  /*30f0*/  IABS R128, R8 ;  /* 0x0000000800807213 */ /* 0x000fe20000000000 */
[----:B------:R-:W-:Y:S01]  /*3100*/  IMAD R126, R5, R4, R126 ;  /* 0x00000004057e7224 */ /* 0x000fe200078e027e */
[----:B------:R-:W-:Y:S01]  /*3110*/  ISETP.GE.AND P0, PT, R10, RZ, PT ;  /* 0x000000ff0a00720c */ /* 0x000fe20003f06270 */
[----:B------:R-:W-:Y:S01]  /*3120*/  @!P1 IMAD.IADD R122, R122, 0x1, -R5 ;  /* 0x000000017a7a9824 */ /* 0x000fe200078e0a05 */
[----:B------:R-:W-:Y:S01]  /*3130*/  LOP3.LUT R10, R7, 0xd8, RZ, 0xfc, !PT ;  /* 0x000000d8070a7812 */ /* 0x000fe200078efcff */
[----:B------:R-:W-:Y:S01]  /*3140*/  IMAD.HI.U32 R4, R6, R128, RZ ;  /* 0x0000008006047227 */ /* 0x000fe200078e00ff */
[----:B------:R-:W-:-:S02]  /*3150*/  ISETP.GE.AND P1, PT, R8, RZ, PT ;  /* 0x000000ff0800720c */ /* 0x000fc40003f26270 */
[----:B------:R-:W-:Y:S01]  /*3160*/  IABS R130, R10 ;  /* 0x0000000a00827213 */ /* 0x000fe20000000000 */
[--C-:B------:R-:W-:Y:S01]  /*3170*/  @!P2 IMAD.IADD R118, R118, 0x1, -R5.reuse ;  /* 0x000000017676a824 */ /* 0x100fe200078e0a05 */
[----:B------:R-:W-:Y:S01]  /*3180*/  ISETP.GE.AND P2, PT, R15, RZ, PT ;  /* 0x000000ff0f00720c */ /* 0x000fe20003f46270 */
[----:B------:R-:W-:Y:S01]  /*3190*/  @!P6 IMAD.IADD R124, R124, 0x1, -R5 ;  /* 0x000000017c7ce824 */ /* 0x000fe200078e0a05 */
[----:B------:R-:W-:Y:S01]  /*31a0*/  ISETP.GT.U32.AND P6, PT, R5, R122, PT ;  /* 0x0000007a0500720c */ /* 0x000fe20003fc4070 */
[----:B------:R-:W-:Y:S01]  /*31b0*/  IMAD.MOV R4, RZ, RZ, -R4 ;  /* 0x000000ffff047224 */ /* 0x000fe200078e0a04 */
[----:B------:R-:W-:Y:S01]  /*31c0*/  LOP3.LUT R15, R7, 0xcc, RZ, 0xfc, !PT ;  /* 0x000000cc070f7812 */ /* 0x000fe200078efcff */
[----:B------:R-:W-:Y:S01]  /*31d0*/  @!P4 IMAD.MOV R118, RZ, RZ, -R118 ;  /* 0x000000ffff76c224 */ /* 0x000fe200078e0a76 */
[C---:B------:R-:W-:Y:S01]  /*31e0*/  ISETP.GT.U32.AND P4, PT, R5.reuse, R126, PT ;  /* 0x0000007e0500720c */ /* 0x040fe20003f84070 */
[C---:B------:R-:W-:Y:S01]  /*31f0*/  IMAD R128, R5.reuse, R4, R128 ;  /* 0x0000000405807224 */ /* 0x040fe200078e0280 */
[----:B------:R-:W-:Y:S01]  /*3200*/  IABS R142, R15 ;  /* 0x0000000f008e7213 */ /* 0x000fe20000000000 */
[----:B------:R-:W-:Y:S01]  /*3210*/  @!P0 IMAD.MOV R116, RZ, RZ, -R116 ;  /* 0x000000ffff748224 */ /* 0x000fe200078e0a74 */
[----:B------:R-:W-:Y:S01]  /*3220*/  ISETP.GT.U32.AND P0, PT, R5, R124, PT ;  /* 0x0000007c0500720c */ /* 0x000fe20003f04070 */
[----:B------:R-:W-:Y:S01]  /*3230*/  @!P3 IMAD.MOV R114, RZ, RZ, -R114 ;  /* 0x000000ffff72b224 */ /* 0x000fe200078e0a72 */
[----:B------:R-:W-:Y:S01]  /*3240*/  ISETP.GE.AND P3, PT, R14, RZ, PT ;  /* 0x000000ff0e00720c */ /* 0x000fe20003f66270 */
[----:B------:R-:W-:Y:S01]  /*3250*/  IMAD.HI.U32 R4, R6, R130, RZ ;  /* 0x0000008206047227 */ /* 0x000fe200078e00ff */
[----:B------:R-:W-:-:S03]  /*3260*/  LOP3.LUT R14, R7, 0xce, RZ, 0xfc, !PT ;  /* 0x000000ce070e7812 */ /* 0x000fc600078efcff */
[--C-:B------:R-:W-:Y:S01]  /*3270*/  @!P6 IMAD.IADD R122, R122, 0x1, -R5.reuse ;  /* 0x000000017a7ae824 */ /* 0x100fe200078e0a05 */
[----:B------:R-:W-:Y:S01]  /*3280*/  ISETP.GT.U32.AND P6, PT, R5, R128, PT ;  /* 0x000000800500720c */ /* 0x000fe20003fc4070 */
[--C-:B------:R-:W-:Y:S01]  /*3290*/  @!P4 IMAD.IADD R126, R126, 0x1, -R5.reuse ;  /* 0x000000017e7ec824 */ /* 0x100fe200078e0a05 */
[----:B------:R-:W-:Y:S01]  /*32a0*/  ISETP.GE.AND P4, PT, R11, RZ, PT ;  /* 0x000000ff0b00720c */ /* 0x000fe20003f86270 */
[----:B------:R-:W-:Y:S01]  /*32b0*/  @!P5 IMAD.MOV R112, RZ, RZ, -R112 ;  /* 0x000000ffff70d224 */ /* 0x000fe200078e0a70 */
[----:B------:R-:W-:Y:S01]  /*32c0*/  ISETP.GE.AND P5, PT, R13, RZ, PT ;  /* 0x000000ff0d00720c */ /* 0x000fe20003fa6270 */
[--C-:B------:R-:W-:Y:S01]  /*32d0*/  @!P0 IMAD.IADD R124, R124, 0x1, -R5.reuse ;  /* 0x000000017c7c8824 */ /* 0x100fe200078e0a05 */
[----:B------:R-:W-:Y:S01]  /*32e0*/  ISETP.GE.AND P0, PT, R10, RZ, PT ;  /* 0x000000ff0a00720c */ /* 0x000fe20003f06270 */
[----:B------:R-:W-:Y:S01]  /*32f0*/  IMAD.HI.U32 R8, R6, R132, RZ ;  /* 0x0000008406087227 */ /* 0x000fe200078e00ff */
[C---:B------:R-:W-:Y:S02]  /*3300*/  LOP3.LUT R13, R7.reuse, 0xd4, RZ, 0xfc, !PT ;  /* 0x000000d4070d7812 */ /* 0x040fe400078efcff */
[----:B------:R-:W-:Y:S01]  /*3310*/  LOP3.LUT R11, R7, 0xd0, RZ, 0xfc, !PT ;  /* 0x000000d0070b7812 */ /* 0x000fe200078efcff */
[----:B------:R-:W-:Y:S01]  /*3320*/  IMAD.MOV R10, RZ, RZ, -R4 ;  /* 0x000000ffff0a7224 */ /* 0x000fe200078e0a04 */
[----:B------:R-:W-:Y:S01]  /*3330*/  IABS R134, R13 ;  /* 0x0000000d00867213 */ /* 0x000fe20000000000 */
[----:B------:R-:W-:Y:S01]  /*3340*/  @!P6 IMAD.IADD R128, R128, 0x1, -R5 ;  /* 0x000000018080e824 */ /* 0x000fe200078e0a05 */
[C---:B------:R-:W-:Y:S01]  /*3350*/  ISETP.GT.U32.AND P6, PT, R5.reuse, R126, PT ;  /* 0x0000007e0500720c */ /* 0x040fe20003fc4070 */
[----:B------:R-:W-:Y:S01]  /*3360*/  IMAD.MOV R8, RZ, RZ, -R8 ;  /* 0x000000ffff087224 */ /* 0x000fe200078e0a08 */
[----:B------:R-:W-:Y:S01]  /*3370*/  IABS R138, R11 ;  /* 0x0000000b008a7213 */ /* 0x000fe20000000000 */
[----:B------:R-:W-:Y:S01]  /*3380*/  IMAD R130, R5, R10, R130 ;  /* 0x0000000a05827224 */ /* 0x000fe200078e0282 */
[----:B------:R-:W-:Y:S01]  /*3390*/  LOP3.LUT R10, R7, 0xd2, RZ, 0xfc, !PT ;  /* 0x000000d2070a7812 */ /* 0x000fe200078efcff */
[C---:B------:R-:W-:Y:S01]  /*33a0*/  IMAD R132, R5.reuse, R8, R132 ;  /* 0x0000000805847224 */ /* 0x040fe200078e0284 */
[----:B------:R-:W-:Y:S01]  /*33b0*/  IABS R140, R14 ;  /* 0x0000000e008c7213 */ /* 0x000fe20000000000 */
[----:B------:R-:W-:Y:S01]  /*33c0*/  @!P3 IMAD.MOV R124, RZ, RZ, -R124 ;  /* 0x000000ffff7cb224 */ /* 0x000fe200078e0a7c */
[C---:B------:R-:W-:Y:S01]  /*33d0*/  ISETP.GT.U32.AND P3, PT, R5.reuse, R130, PT ;  /* 0x000000820500720c */ /* 0x040fe20003f64070 */
[----:B------:R-:W-:Y:S01]  /*33e0*/  @!P5 IMAD.MOV R122, RZ, RZ, -R122 ;  /* 0x000000ffff7ad224 */ /* 0x000fe200078e0a7a */
[----:B------:R-:W-:Y:S01]  /*33f0*/  ISETP.GT.U32.AND P5, PT, R5, R128, PT ;  /* 0x000000800500720c */ /* 0x000fe20003fa4070 */
[----:B------:R-:W-:Y:S01]  /*3400*/  IMAD.HI.U32 R4, R6, R134, RZ ;  /* 0x0000008606047227 */ /* 0x000fe200078e00ff */
[----:B------:R-:W-:-:S03]  /*3410*/  IABS R136, R10 ;  /* 0x0000000a00887213 */ /* 0x000fc60000000000 */
[----:B------:R-:W-:Y:S01]  /*3420*/  @!P6 IMAD.IADD R126, R126, 0x1, -R5 ;  /* 0x000000017e7ee824 */ /* 0x000fe200078e0a05 */
[----:B------:R-:W-:Y:S01]  /*3430*/  ISETP.GT.U32.AND P6, PT, R5, R132, PT ;  /* 0x000000840500720c */ /* 0x000fe20003fc4070 */
[----:B------:R-:W-:Y:S02]  /*3440*/  IMAD.MOV R4, RZ, RZ, -R4 ;  /* 0x000000ffff047224 */ /* 0x000fe400078e0a04 */
[----:B------:R-:W-:-:S04]  /*3450*/  IMAD.HI.U32 R8, R6, R138, RZ ;  /* 0x0000008a06087227 */ /* 0x000fc800078e00ff */
[----:B------:R-:W-:Y:S02]  /*3460*/  IMAD R134, R5, R4, R134 ;  /* 0x0000000405867224 */ /* 0x000fe400078e0286 */
[--C-:B------:R-:W-:Y:S01]  /*3470*/  @!P3 IMAD.IADD R130, R130, 0x1, -R5.reuse ;  /* 0x000000018282b824 */ /* 0x100fe200078e0a05 */
[----:B------:R-:W-:Y:S01]  /*3480*/  ISETP.GE.AND P3, PT, R13, RZ, PT ;  /* 0x000000ff0d00720c */ /* 0x000fe20003f66270 */
[--C-:B------:R-:W-:Y:S01]  /*3490*/  @!P5 IMAD.IADD R128, R128, 0x1, -R5.reuse ;  /* 0x000000018080d824 */ /* 0x100fe200078e0a05 */
[C---:B------:R-:W-:Y:S01]  /*34a0*/  ISETP.GT.U32.AND P5, PT, R5.reuse, R134, PT ;  /* 0x000000860500720c */ /* 0x040fe20003fa4070 */
[----:B------:R-:W-:Y:S01]  /*34b0*/  @!P6 IMAD.IADD R132, R132, 0x1, -R5 ;  /* 0x000000018484e824 */ /* 0x000fe200078e0a05 */
[----:B------:R-:W-:Y:S01]  /*34c0*/  ISETP.GT.U32.AND P6, PT, R5, R130, PT ;  /* 0x000000820500720c */ /* 0x000fe20003fc4070 */
[----:B------:R-:W-:Y:S01]  /*34d0*/  IMAD.HI.U32 R4, R6, R136, RZ ;  /* 0x0000008806047227 */ /* 0x000fe200078e00ff */
[----:B------:R-:W-:-:S03]  /*34e0*/  LOP3.LUT R13, R7, 0xba, RZ, 0xfc, !PT ;  /* 0x000000ba070d7812 */ /* 0x000fc600078efcff */
[----:B------:R-:W-:Y:S01]  /*34f0*/  IMAD.MOV R4, RZ, RZ, -R4 ;  /* 0x000000ffff047224 */ /* 0x000fe200078e0a04 */
[----:B------:R-:W-:Y:S01]  /*3500*/  IABS R160, R13 ;  /* 0x0000000d00a07213 */ /* 0x000fe20000000000 */
[----:B------:R-:W-:Y:S02]  /*3510*/  IMAD.MOV R8, RZ, RZ, -R8 ;  /* 0x000000ffff087224 */ /* 0x000fe400078e0a08 */
[C---:B------:R-:W-:Y:S02]  /*3520*/  IMAD R136, R5.reuse, R4, R136 ;  /* 0x0000000405887224 */ /* 0x040fe400078e0288 */
[--C-:B------:R-:W-:Y:S01]  /*3530*/  @!P5 IMAD.IADD R134, R134, 0x1, -R5.reuse ;  /* 0x000000018686d824 */ /* 0x100fe200078e0a05 */
[C---:B------:R-:W-:Y:S01]  /*3540*/  ISETP.GT.U32.AND P5, PT, R5.reuse, R132, PT ;  /* 0x000000840500720c */ /* 0x040fe20003fa4070 */
[----:B------:R-:W-:Y:S01]  /*3550*/  @!P6 IMAD.IADD R130, R130, 0x1, -R5 ;  /* 0x000000018282e824 */ /* 0x000fe200078e0a05 */
[C---:B------:R-:W-:Y:S01]  /*3560*/  ISETP.GT.U32.AND P6, PT, R5.reuse, R136, PT ;  /* 0x000000880500720c */ /* 0x040fe20003fc4070 */
[----:B------:R-:W-:-:S02]  /*3570*/  IMAD R138, R5, R8, R138 ;  /* 0x00000008058a7224 */ /* 0x000fc400078e028a */
[----:B------:R-:W-:-:S04]  /*3580*/  IMAD.HI.U32 R8, R6, R142, RZ ;  /* 0x0000008e06087227 */ /* 0x000fc800078e00ff */
[----:B------:R-:W-:Y:S02]  /*3590*/  IMAD.MOV R8, RZ, RZ, -R8 ;  /* 0x000000ffff087224 */ /* 0x000fe400078e0a08 */
[----:B------:R-:W-:Y:S01]  /*35a0*/  @!P1 IMAD.MOV R128, RZ, RZ, -R128 ;  /* 0x000000ffff809224 */ /* 0x000fe200078e0a80 */
[----:B------:R-:W-:Y:S01]  /*35b0*/  ISETP.GE.AND P1, PT, R10, RZ, PT ;  /* 0x000000ff0a00720c */ /* 0x000fe20003f26270 */
[--C-:B------:R-:W-:Y:S01]  /*35c0*/  @!P5 IMAD.IADD R132, R132, 0x1, -R5.reuse ;  /* 0x000000018484d824 */ /* 0x100fe200078e0a05 */
[C---:B------:R-:W-:Y:S01]  /*35d0*/  ISETP.GT.U32.AND P5, PT, R5.reuse, R138, PT ;  /* 0x0000008a0500720c */ /* 0x040fe20003fa4070 */
[----:B------:R-:W-:Y:S01]  /*35e0*/  IMAD R142, R5, R8, R142 ;  /* 0x00000008058e7224 */ /* 0x000fe200078e028e */
[C---:B------:R-:W-:Y:S01]  /*35f0*/  LOP3.LUT R10, R7.reuse, 0xca, RZ, 0xfc, !PT ;  /* 0x000000ca070a7812 */ /* 0x040fe200078efcff */
[----:B------:R-:W-:Y:S01]  /*3600*/  @!P6 IMAD.IADD R136, R136, 0x1, -R5 ;  /* 0x000000018888e824 */ /* 0x000fe200078e0a05 */
[----:B------:R-:W-:Y:S01]  /*3610*/  LOP3.LUT R8, R7, 0xc8, RZ, 0xfc, !PT ;  /* 0x000000c807087812 */ /* 0x000fe200078efcff */
[----:B------:R-:W-:Y:S01]  /*3620*/  @!P0 IMAD.MOV R130, RZ, RZ, -R130 ;  /* 0x000000ffff828224 */ /* 0x000fe200078e0a82 */
[----:B------:R-:W-:Y:S01]  /*3630*/  IABS R144, R10 ;  /* 0x0000000a00907213 */ /* 0x000fe20000000000 */
[----:B------:R-:W-:Y:S01]  /*3640*/  @!P4 IMAD.MOV R132, RZ, RZ, -R132 ;  /* 0x000000ffff84c224 */ /* 0x000fe200078e0a84 */
[C---:B------:R-:W-:Y:S01]  /*3650*/  ISETP.GT.U32.AND P0, PT, R5.reuse, R136, PT ;  /* 0x000000880500720c */ /* 0x040fe20003f04070 */
[----:B------:R-:W-:Y:S01]  /*3660*/  IMAD.HI.U32 R4, R6, R140, RZ ;  /* 0x0000008c06047227 */ /* 0x000fe200078e00ff */
[----:B------:R-:W-:-:S02]  /*3670*/  ISETP.GT.U32.AND P4, PT, R5, R142, PT ;  /* 0x0000008e0500720c */ /* 0x000fc40003f84070 */
[----:B------:R-:W-:Y:S01]  /*3680*/  IABS R146, R8 ;  /* 0x0000000800927213 */ /* 0x000fe20000000000 */
[----:B------:R-:W-:Y:S02]  /*3690*/  IMAD.MOV R4, RZ, RZ, -R4 ;  /* 0x000000ffff047224 */ /* 0x000fe400078e0a04 */
[--C-:B------:R-:W-:Y:S02]  /*36a0*/  @!P5 IMAD.IADD R138, R138, 0x1, -R5.reuse ;  /* 0x000000018a8ad824 */ /* 0x100fe400078e0a05 */
[C---:B------:R-:W-:Y:S02]  /*36b0*/  IMAD R140, R5.reuse, R4, R140 ;  /* 0x00000004058c7224 */ /* 0x040fe400078e028c */
[----:B------:R-:W-:Y:S01]  /*36c0*/  IMAD.HI.U32 R4, R6, R144, RZ ;  /* 0x0000009006047227 */ /* 0x000fe200078e00ff */
[C---:B------:R-:W-:Y:S02]  /*36d0*/  ISETP.GT.U32.AND P5, PT, R5.reuse, R138, PT ;  /* 0x0000008a0500720c */ /* 0x040fe40003fa4070 */
[----:B------:R-:W-:Y:S01]  /*36e0*/  ISETP.GT.U32.AND P6, PT, R5, R140, PT ;  /* 0x0000008c0500720c */ /* 0x000fe20003fc4070 */
[--C-:B------:R-:W-:Y:S01]  /*36f0*/  @!P0 IMAD.IADD R136, R136, 0x1, -R5.reuse ;  /* 0x0000000188888824 */ /* 0x100fe200078e0a05 */
[----:B------:R-:W-:Y:S01]  /*3700*/  ISETP.GE.AND P0, PT, R15, RZ, PT ;  /* 0x000000ff0f00720c */ /* 0x000fe20003f06270 */
[----:B------:R-:W-:Y:S01]  /*3710*/  @!P4 IMAD.IADD R142, R142, 0x1, -R5 ;  /* 0x000000018e8ec824 */ /* 0x000fe200078e0a05 */
[----:B------:R-:W-:Y:S01]  /*3720*/  ISETP.GE.AND P4, PT, R10, RZ, PT ;  /* 0x000000ff0a00720c */ /* 0x000fe20003f86270 */
[----:B------:R-:W-:Y:S01]  /*3730*/  IMAD.MOV R4, RZ, RZ, -R4 ;  /* 0x000000ffff047224 */ /* 0x000fe200078e0a04 */
[----:B------:R-:W-:Y:S01]  /*3740*/  LOP3.LUT R10, R7, 0xc2, RZ, 0xfc, !PT ;  /* 0x000000c2070a7812 */ /* 0x000fe200078efcff */
[----:B------:R-:W-:Y:S01]  /*3750*/  @!P1 IMAD.MOV R136, RZ, RZ, -R136 ;  /* 0x000000ffff889224 */ /* 0x000fe200078e0a88 */
[C---:B------:R-:W-:Y:S01]  /*3760*/  ISETP.GT.U32.AND P1, PT, R5.reuse, R142, PT ;  /* 0x0000008e0500720c */ /* 0x040fe20003f24070 */
[----:B------:R-:W-:Y:S01]  /*3770*/  IMAD R144, R5, R4, R144 ;  /* 0x0000000405907224 */ /* 0x000fe200078e0290 */
[----:B------:R-:W-:Y:S01]  /*3780*/  IABS R152, R10 ;  /* 0x0000000a00987213 */ /* 0x000fe20000000000 */
[----:B------:R-:W-:Y:S01]  /*3790*/  IMAD.HI.U32 R4, R6, R146, RZ ;  /* 0x0000009206047227 */ /* 0x000fe200078e00ff */
[----:B------:R-:W-:-:S03]  /*37a0*/  LOP3.LUT R15, R7, 0xb6, RZ, 0xfc, !PT ;  /* 0x000000b6070f7812 */ /* 0x000fc600078efcff */
[----:B------:R-:W-:Y:S01]  /*37b0*/  @!P2 IMAD.MOV R126, RZ, RZ, -R126 ;  /* 0x000000ffff7ea224 */ /* 0x000fe200078e0a7e */
[C---:B------:R-:W-:Y:S01]  /*37c0*/  ISETP.GT.U32.AND P2, PT, R5.reuse, R134, PT ;  /* 0x000000860500720c */ /* 0x040fe20003f44070 */
[----:B------:R-:W-:Y:S01]  /*37d0*/  IMAD.MOV R4, RZ, RZ, -R4 ;  /* 0x000000ffff047224 */ /* 0x000fe200078e0a04 */
[----:B------:R-:W-:Y:S01]  /*37e0*/  IABS R164, R15 ;  /* 0x0000000f00a47213 */ /* 0x000fe20000000000 */
[--C-:B------:R-:W-:Y:S01]  /*37f0*/  @!P5 IMAD.IADD R138, R138, 0x1, -R5.reuse ;  /* 0x000000018a8ad824 */ /* 0x100fe200078e0a05 */
[C---:B------:R-:W-:Y:S01]  /*3800*/  ISETP.GT.U32.AND P5, PT, R5.reuse, R144, PT ;  /* 0x000000900500720c */ /* 0x040fe20003fa4070 */
[----:B------:R-:W-:Y:S01]  /*3810*/  IMAD R146, R5, R4, R146 ;  /* 0x0000000405927224 */ /* 0x000fe200078e0292 */
[----:B------:R-:W-:Y:S01]  /*3820*/  LOP3.LUT R4, R7, 0xc6, RZ, 0xfc, !PT ;  /* 0x000000c607047812 */ /* 0x000fe200078efcff */
[--C-:B------:R-:W-:Y:S02]  /*3830*/  @!P6 IMAD.IADD R140, R140, 0x1, -R5.reuse ;  /* 0x000000018c8ce824 */ /* 0x100fe400078e0a05 */
[----:B------:R-:W-:Y:S01]  /*3840*/  @!P1 IMAD.IADD R142, R142, 0x1, -R5 ;  /* 0x000000018e8e9824 */ /* 0x000fe200078e0a05 */
[----:B------:R-:W-:-:S02]  /*3850*/  ISETP.GT.U32.AND P1, PT, R5, R146, PT ;  /* 0x000000920500720c */ /* 0x000fc40003f24070 */
[----:B------:R-:W-:Y:S01]  /*3860*/  ISETP.GT.U32.AND P6, PT, R5, R140, PT ;  /* 0x0000008c0500720c */ /* 0x000fe20003fc4070 */
[--C-:B------:R-:W-:Y:S01]  /*3870*/  @!P2 IMAD.IADD R134, R134, 0x1, -R5.reuse ;  /* 0x000000018686a824 */ /* 0x100fe200078e0a05 */
[----:B------:R-:W-:Y:S01]  /*3880*/  ISETP.GE.AND P2, PT, R11, RZ, PT ;  /* 0x000000ff0b00720c */ /* 0x000fe20003f46270 */
[----:B------:R-:W-:Y:S01]  /*3890*/  @!P0 IMAD.MOV R142, RZ, RZ, -R142 ;  /* 0x000000ffff8e8224 */ /* 0x000fe200078e0a8e */
[----:B------:R-:W-:Y:S01]  /*38a0*/  IABS R148, R4 ;  /* 0x0000000400947213 */ /* 0x000fe20000000000 */
[----:B------:R-:W-:Y:S01]  /*38b0*/  @!P3 IMAD.MOV R134, RZ, RZ, -R134 ;  /* 0x000000ffff86b224 */ /* 0x000fe200078e0a86 */
[----:B------:R-:W-:Y:S01]  /*38c0*/  ISETP.GE.AND P3, PT, R14, RZ, PT ;  /* 0x000000ff0e00720c */ /* 0x000fe20003f66270 */
[--C-:B------:R-:W-:Y:S01]  /*38d0*/  @!P5 IMAD.IADD R144, R144, 0x1, -R5.reuse ;  /* 0x000000019090d824 */ /* 0x100fe200078e0a05 */
[----:B------:R-:W-:Y:S02]  /*38e0*/  ISETP.GE.AND P0, PT, R10, RZ, PT ;  /* 0x000000ff0a00720c */ /* 0x000fe40003f06270 */
[----:B------:R-:W-:Y:S01]  /*38f0*/  LOP3.LUT R11, R7, 0xc0, RZ, 0xfc, !PT ;  /* 0x000000c0070b7812 */ /* 0x000fe200078efcff */
[--C-:B------:R-:W-:Y:S01]  /*3900*/  @!P1 IMAD.IADD R146, R146, 0x1, -R5.reuse ;  /* 0x0000000192929824 */ /* 0x100fe200078e0a05 */
[----:B------:R-:W-:Y:S01]  /*3910*/  ISETP.GT.U32.AND P5, PT, R5, R144, PT ;  /* 0x000000900500720c */ /* 0x000fe20003fa4070 */
[----:B------:R-:W-:Y:S01]  /*3920*/  @!P6 IMAD.IADD R140, R140, 0x1, -R5 ;  /* 0x000000018c8ce824 */ /* 0x000fe200078e0a05 */
[----:B------:R-:W-:Y:S01]  /*3930*/  ISETP.GE.AND P6, PT, R8, RZ, PT ;  /* 0x000000ff0800720c */ /* 0x000fe20003fc6270 */
[----:B------:R-:W-:Y:S01]  /*3940*/  @!P2 IMAD.MOV R138, RZ, RZ, -R138 ;  /* 0x000000ffff8aa224 */ /* 0x000fe200078e0a8a */
[----:B------:R-:W-:-:S02]  /*3950*/  LOP3.LUT R8, R7, 0xc4, RZ, 0xfc, !PT ;  /* 0x000000c407087812 */ /* 0x000fc400078efcff */
[----:B------:R-:W-:Y:S01]  /*3960*/  ISETP.GE.AND P2, PT, R4, RZ, PT ;  /* 0x000000ff0400720c */ /* 0x000fe20003f46270 */
[----:B------:R-:W-:Y:S01]  /*3970*/  IMAD.HI.U32 R4, R6, R148, RZ ;  /* 0x0000009406047227 */ /* 0x000fe200078e00ff */
[----:B------:R-:W-:Y:S02]  /*3980*/  ISETP.GT.U32.AND P1, PT, R5, R146, PT ;  /* 0x000000920500720c */ /* 0x000fe40003f24070 */
[----:B------:R-:W-:Y:S01]  /*3990*/  IABS R150, R8 ;  /* 0x0000000800967213 */ /* 0x000fe20000000000 */
[----:B------:R-:W-:Y:S01]  /*39a0*/  @!P3 IMAD.MOV R140, RZ, RZ, -R140 ;  /* 0x000000ffff8cb224 */ /* 0x000fe200078e0a8c */
[----:B------:R-:W-:Y:S01]  /*39b0*/  ISETP.GE.AND P3, PT, R8, RZ, PT ;  /* 0x000000ff0800720c */ /* 0x000fe20003f66270 */
[----:B------:R-:W-:Y:S01]  /*39c0*/  IMAD.MOV R10, RZ, RZ, -R4 ;  /* 0x000000ffff0a7224 */ /* 0x000fe200078e0a04 */
[----:B------:R-:W-:Y:S01]  /*39d0*/  IABS R154, R11 ;  /* 0x0000000b009a7213 */ /* 0x000fe20000000000 */
[----:B------:R-:W-:Y:S01]  /*39e0*/  IMAD.HI.U32 R8, R6, R152, RZ ;  /* 0x0000009806087227 */ /* 0x000fe200078e00ff */
[----:B------:R-:W-:-:S03]  /*39f0*/  LOP3.LUT R14, R7, 0xb8, RZ, 0xfc, !PT ;  /* 0x000000b8070e7812 */ /* 0x000fc600078efcff */
[--C-:B------:R-:W-:Y:S01]  /*3a00*/  @!P5 IMAD.IADD R144, R144, 0x1, -R5.reuse ;  /* 0x000000019090d824 */ /* 0x100fe200078e0a05 */
[----:B------:R-:W-:Y:S01]  /*3a10*/  ISETP.GE.AND P5, PT, R11, RZ, PT ;  /* 0x000000ff0b00720c */ /* 0x000fe20003fa6270 */
[----:B------:R-:W-:Y:S01]  /*3a20*/  IMAD R148, R5, R10, R148 ;  /* 0x0000000a05947224 */ /* 0x000fe200078e0294 */
[----:B------:R-:W-:Y:S01]  /*3a30*/  LOP3.LUT R11, R7, 0xbc, RZ, 0xfc, !PT ;  /* 0x000000bc070b7812 */ /* 0x000fe200078efcff */
[----:B------:R-:W-:Y:S01]  /*3a40*/  IMAD.MOV R8, RZ, RZ, -R8 ;  /* 0x000000ffff087224 */ /* 0x000fe200078e0a08 */
[----:B------:R-:W-:Y:S01]  /*3a50*/  IABS R162, R14 ;  /* 0x0000000e00a27213 */ /* 0x000fe20000000000 */
[----:B------:R-:W-:Y:S01]  /*3a60*/  @!P4 IMAD.MOV R144, RZ, RZ, -R144 ;  /* 0x000000ffff90c224 */ /* 0x000fe200078e0a90 */
[C---:B------:R-:W-:Y:S01]  /*3a70*/  ISETP.GT.U32.AND P4, PT, R5.reuse, R148, PT ;  /* 0x000000940500720c */ /* 0x040fe20003f84070 */
[----:B------:R-:W-:Y:S01]  /*3a80*/  @!P1 IMAD.IADD R146, R146, 0x1, -R5 ;  /* 0x0000000192929824 */ /* 0x000fe200078e0a05 */
[----:B------:R-:W-:Y:S01]  /*3a90*/  IABS R158, R11 ;  /* 0x0000000b009e7213 */ /* 0x000fe20000000000 */
[----:B------:R-:W-:-:S02]  /*3aa0*/  IMAD R152, R5, R8, R152 ;  /* 0x0000000805987224 */ /* 0x000fc400078e0298 */
[----:B------:R-:W-:Y:S02]  /*3ab0*/  @!P6 IMAD.MOV R146, RZ, RZ, -R146 ;  /* 0x000000ffff92e224 */ /* 0x000fe400078e0a92 */
[----:B------:R-:W-:Y:S01]  /*3ac0*/  IMAD.HI.U32 R4, R6, R150, RZ ;  /* 0x0000009606047227 */ /* 0x000fe200078e00ff */
[----:B------:R-:W-:-:S03]  /*3ad0*/  ISETP.GT.U32.AND P6, PT, R5, R152, PT ;  /* 0x000000980500720c */ /* 0x000fc60003fc4070 */
[----:B------:R-:W-:Y:S02]  /*3ae0*/  IMAD.MOV R10, RZ, RZ, -R4 ;  /* 0x000000ffff0a7224 */ /* 0x000fe400078e0a04 */
[--C-:B------:R-:W-:Y:S02]  /*3af0*/  @!P4 IMAD.IADD R148, R148, 0x1, -R5.reuse ;  /* 0x000000019494c824 */ /* 0x100fe400078e0a05 */
[----:B------:R-:W-:Y:S01]  /*3b00*/  IMAD R150, R5, R10, R150 ;  /* 0x0000000a05967224 */ /* 0x000fe200078e0296 */
[----:B------:R-:W-:Y:S01]  /*3b10*/  LOP3.LUT R10, R7, 0xbe, RZ, 0xfc, !PT ;  /* 0x000000be070a7812 */ /* 0x000fe200078efcff */
[----:B------:R-:W-:Y:S01]  /*3b20*/  IMAD.HI.U32 R4, R6, R154, RZ ;  /* 0x0000009a06047227 */ /* 0x000fe200078e00ff */
[C---:B------:R-:W-:Y:S02]  /*3b30*/  ISETP.GT.U32.AND P4, PT, R5.reuse, R148, PT ;  /* 0x000000940500720c */ /* 0x040fe40003f84070 */
[----:B------:R-:W-:Y:S01]  /*3b40*/  ISETP.GT.U32.AND P1, PT, R5, R150, PT ;  /* 0x000000960500720c */ /* 0x000fe20003f24070 */
[----:B------:R-:W-:Y:S01]  /*3b50*/  @!P6 IMAD.IADD R152, R152, 0x1, -R5 ;  /* 0x000000019898e824 */ /* 0x000fe200078e0a05 */
[----:B------:R-:W-:Y:S01]  /*3b60*/  IABS R156, R10 ;  /* 0x0000000a009c7213 */ /* 0x000fe20000000000 */
[----:B------:R-:W-:-:S02]  /*3b70*/  IMAD.MOV R4, RZ, RZ, -R4 ;  /* 0x000000ffff047224 */ /* 0x000fc400078e0a04 */
[----:B------:R-:W-:Y:S01]  /*3b80*/  IMAD.HI.U32 R8, R6, R158, RZ ;  /* 0x0000009e06087227 */ /* 0x000fe200078e00ff */
[----:B------:R-:W-:-:S03]  /*3b90*/  ISETP.GT.U32.AND P6, PT, R5, R152, PT ;  /* 0x000000980500720c */ /* 0x000fc60003fc4070 */
[C---:B------:R-:W-:Y:S02]  /*3ba0*/  IMAD R154, R5.reuse, R4, R154 ;  /* 0x00000004059a7224 */ /* 0x040fe400078e029a */
[----:B------:R-:W-:Y:S02]  /*3bb0*/  IMAD.MOV R8, RZ, RZ, -R8 ;  /* 0x000000ffff087224 */ /* 0x000fe400078e0a08 */
[--C-:B------:R-:W-:Y:S02]  /*3bc0*/  @!P1 IMAD.IADD R150, R150, 0x1, -R5.reuse ;  /* 0x0000000196969824 */ /* 0x100fe400078e0a05 */
[--C-:B------:R-:W-:Y:S01]  /*3bd0*/  @!P4 IMAD.IADD R148, R148, 0x1, -R5.reuse ;  /* 0x000000019494c824 */ /* 0x100fe200078e0a05 */
[C---:B------:R-:W-:Y:S01]  /*3be0*/  ISETP.GT.U32.AND P4, PT, R5.reuse, R154, PT ;  /* 0x0000009a0500720c */ /* 0x040fe20003f84070 */
[C---:B------:R-:W-:Y:S01]  /*3bf0*/  IMAD R158, R5.reuse, R8, R158 ;  /* 0x00000008059e7224 */ /* 0x040fe200078e029e */
[----:B------:R-:W-:Y:S01]  /*3c00*/  ISETP.GT.U32.AND P1, PT, R5, R150, PT ;  /* 0x000000960500720c */ /* 0x000fe20003f24070 */
[----:B------:R-:W-:-:S02]  /*3c10*/  @!P6 IMAD.IADD R152, R152, 0x1, -R5 ;  /* 0x000000019898e824 */ /* 0x000fc400078e0a05 */
[----:B------:R-:W-:Y:S01]  /*3c20*/  IMAD.HI.U32 R4, R6, R156, RZ ;  /* 0x0000009c06047227 */ /* 0x000fe200078e00ff */
[----:B------:R-:W-:-:S03]  /*3c30*/  ISETP.GT.U32.AND P6, PT, R5, R158, PT ;  /* 0x0000009e0500720c */ /* 0x000fc60003fc4070 */
[----:B------:R-:W-:Y:S02]  /*3c40*/  IMAD.MOV R4, RZ, RZ, -R4 ;  /* 0x000000ffff047224 */ /* 0x000fe400078e0a04 */
[----:B------:R-:W-:Y:S02]  /*3c50*/  @!P2 IMAD.MOV R148, RZ, RZ, -R148 ;  /* 0x000000ffff94a224 */ /* 0x000fe400078e0a94 */
[----:B------:R-:W-:Y:S02]  /*3c60*/  IMAD R156, R5, R4, R156 ;  /* 0x00000004059c7224 */ /* 0x000fe400078e029c */
[--C-:B------:R-:W-:Y:S01]  /*3c70*/  @!P4 IMAD.IADD R154, R154, 0x1, -R5.reuse ;  /* 0x000000019a9ac824 */ /* 0x100fe200078e0a05 */
[----:B------:R-:W-:Y:S01]  /*3c80*/  ISETP.GE.AND P4, PT, R10, RZ, PT ;  /* 0x000000ff0a00720c */ /* 0x000fe20003f86270 */
[----:B------:R-:W-:Y:S01]  /*3c90*/  IMAD.HI.U32 R4, R6, R160, RZ ;  /* 0x000000a006047227 */ /* 0x000fe200078e00ff */
[----:B------:R-:W-:Y:S02]  /*3ca0*/  LOP3.LUT R10, R7, 0xb4, RZ, 0xfc, !PT ;  /* 0x000000b4070a7812 */ /* 0x000fe400078efcff */
[C---:B------:R-:W-:Y:S01]  /*3cb0*/  ISETP.GT.U32.AND P2, PT, R5.reuse, R154, PT ;  /* 0x0000009a0500720c */ /* 0x040fe20003f44070 */
[--C-:B------:R-:W-:Y:S01]  /*3cc0*/  @!P1 IMAD.IADD R150, R150, 0x1, -R5.reuse ;  /* 0x0000000196969824 */ /* 0x100fe200078e0a05 */
[----:B------:R-:W-:Y:S01]  /*3cd0*/  ISETP.GT.U32.AND P1, PT, R5, R156, PT ;  /* 0x0000009c0500720c */ /* 0x000fe20003f24070 */
[----:B------:R-:W-:Y:S01]  /*3ce0*/  @!P6 IMAD.IADD R158, R158, 0x1, -R5 ;  /* 0x000000019e9ee824 */ /* 0x000fe200078e0a05 */
[----:B------:R-:W-:Y:S01]  /*3cf0*/  IABS R168, R10 ;  /* 0x0000000a00a87213 */ /* 0x000fe20000000000 */
[----:B------:R-:W-:-:S02]  /*3d00*/  IMAD.MOV R4, RZ, RZ, -R4 ;  /* 0x000000ffff047224 */ /* 0x000fc400078e0a04 */
[----:B------:R-:W-:Y:S01]  /*3d10*/  IMAD.HI.U32 R8, R6, R162, RZ ;  /* 0x000000a206087227 */ /* 0x000fe200078e00ff */
[----:B------:R-:W-:-:S03]  /*3d20*/  ISETP.GT.U32.AND P6, PT, R5, R158, PT ;  /* 0x0000009e0500720c */ /* 0x000fc60003fc4070 */
[----:B------:R-:W-:Y:S02]  /*3d30*/  IMAD R160, R5, R4, R160 ;  /* 0x0000000405a07224 */ /* 0x000fe400078e02a0 */
[----:B------:R-:W-:-:S04]  /*3d40*/  IMAD.HI.U32 R4, R6, R164, RZ ;  /* 0x000000a406047227 */ /* 0x000fc800078e00ff */
[----:B------:R-:W-:Y:S02]  /*3d50*/  IMAD.MOV R8, RZ, RZ, -R8 ;  /* 0x000000ffff087224 */ /* 0x000fe400078e0a08 */
[----:B------:R-:W-:Y:S02]  /*3d60*/  IMAD.MOV R4, RZ, RZ, -R4 ;  /* 0x000000ffff047224 */ /* 0x000fe400078e0a04 */
[--C-:B------:R-:W-:Y:S01]  /*3d70*/  @!P1 IMAD.IADD R156, R156, 0x1, -R5.reuse ;  /* 0x000000019c9c9824 */ /* 0x100fe200078e0a05 */
[----:B------:R-:W-:Y:S01]  /*3d80*/  ISETP.GE.AND P1, PT, R11, RZ, PT ;  /* 0x000000ff0b00720c */ /* 0x000fe20003f26270 */
[----:B------:R-:W-:Y:S01]  /*3d90*/  IMAD R162, R5, R8, R162 ;  /* 0x0000000805a27224 */ /* 0x000fe200078e02a2 */
[----:B------:R-:W-:Y:S01]  /*3da0*/  LOP3.LUT R11, R7, 0xb2, RZ, 0xfc, !PT ;  /* 0x000000b2070b7812 */ /* 0x000fe200078efcff */
[--C-:B------:R-:W-:Y:S01]  /*3db0*/  @!P2 IMAD.IADD R154, R154, 0x1, -R5.reuse ;  /* 0x000000019a9aa824 */ /* 0x100fe200078e0a05 */
[C---:B------:R-:W-:Y:S01]  /*3dc0*/  ISETP.GT.U32.AND P2, PT, R5.reuse, R160, PT ;  /* 0x000000a00500720c */ /* 0x040fe20003f44070 */
[C---:B------:R-:W-:Y:S01]  /*3dd0*/  IMAD R164, R5.reuse, R4, R164 ;  /* 0x0000000405a47224 */ /* 0x040fe200078e02a4 */
[----:B------:R-:W-:Y:S01]  /*3de0*/  IABS R166, R11 ;  /* 0x0000000b00a67213 */ /* 0x000fe20000000000 */
[----:B------:R-:W-:Y:S01]  /*3df0*/  @!P3 IMAD.MOV R150, RZ, RZ, -R150 ;  /* 0x000000ffff96b224 */ /* 0x000fe200078e0a96 */
[C---:B------:R-:W-:Y:S01]  /*3e00*/  ISETP.GT.U32.AND P3, PT, R5.reuse, R156, PT ;  /* 0x0000009c0500720c */ /* 0x040fe20003f64070 */
[----:B------:R-:W-:Y:S01]  /*3e10*/  @!P5 IMAD.MOV R154, RZ, RZ, -R154 ;  /* 0x000000ffff9ad224 */ /* 0x000fe200078e0a9a */
[C---:B------:R-:W-:Y:S01]  /*3e20*/  ISETP.GT.U32.AND P5, PT, R5.reuse, R162, PT ;  /* 0x000000a20500720c */ /* 0x040fe20003fa4070 */
[----:B------:R-:W-:Y:S01]  /*3e30*/  @!P6 IMAD.IADD R158, R158, 0x1, -R5 ;  /* 0x000000019e9ee824 */ /* 0x000fe200078e0a05 */
[----:B------:R-:W-:Y:S01]  /*3e40*/  ISETP.GT.U32.AND P6, PT, R5, R164, PT ;  /* 0x000000a40500720c */ /* 0x000fe20003fc4070 */
[----:B------:R-:W-:-:S04]  /*3e50*/  IMAD.HI.U32 R4, R6, R168, RZ ;  /* 0x000000a806047227 */ /* 0x000fc800078e00ff */
[--C-:B------:R-:W-:Y:S01]  /*3e60*/  @!P2 IMAD.IADD R160, R160, 0x1, -R5.reuse ;  /* 0x00000001a0a0a824 */ /* 0x100fe200078e0a05 */
[----:B------:R-:W-:Y:S01]  /*3e70*/  ISETP.GE.AND P2, PT, R15, RZ, PT ;  /* 0x000000ff0f00720c */ /* 0x000fe20003f46270 */
[----:B------:R-:W-:Y:S01]  /*3e80*/  IMAD.MOV R8, RZ, RZ, -R4 ;  /* 0x000000ffff087224 */ /* 0x000fe200078e0a04 */
[----:B------:R-:W-:Y:S01]  /*3e90*/  LOP3.LUT R15, R7, 0x9c, RZ, 0xfc, !PT ;  /* 0x0000009c070f7812 */ /* 0x000fe200078efcff */
[--C-:B------:R-:W-:Y:S01]  /*3ea0*/  @!P3 IMAD.IADD R156, R156, 0x1, -R5.reuse ;  /* 0x000000019c9cb824 */ /* 0x100fe200078e0a05 */
[----:B------:R-:W-:Y:S01]  /*3eb0*/  ISETP.GE.AND P3, PT, R14, RZ, PT ;  /* 0x000000ff0e00720c */ /* 0x000fe20003f66270 */
[--C-:B------:R-:W-:Y:S01]  /*3ec0*/  @!P5 IMAD.IADD R162, R162, 0x1, -R5.reuse ;  /* 0x00000001a2a2d824 */ /* 0x100fe200078e0a05 */
[----:B------:R-:W-:Y:S01]  /*3ed0*/  ISETP.GT.U32.AND P5, PT, R5, R160, PT ;  /* 0x000000a00500720c */ /* 0x000fe20003fa4070 */
[----:B------:R-:W-:Y:S01]  /*3ee0*/  @!P6 IMAD.IADD R164, R164, 0x1, -R5 ;  /* 0x00000001a4a4e824 */ /* 0x000fe200078e0a05 */
[----:B------:R-:W-:Y:S01]  /*3ef0*/  LOP3.LUT R14, R7, 0xae, RZ, 0xfc, !PT ;  /* 0x000000ae070e7812 */ /* 0x000fe200078efcff */
[----:B------:R-:W-:Y:S01]  /*3f00*/  @!P4 IMAD.MOV R156, RZ, RZ, -R156 ;  /* 0x000000ffff9cc224 */ /* 0x000fe200078e0a9c */
[C---:B------:R-:W-:Y:S01]  /*3f10*/  ISETP.GT.U32.AND P6, PT, R5.reuse, R162, PT ;  /* 0x000000a20500720c */ /* 0x040fe20003fc4070 */
[----:B------:R-:W-:Y:S01]  /*3f20*/  IMAD.HI.U32 R4, R6, R166, RZ ;  /* 0x000000a606047227 */ /* 0x000fe200078e00ff */
[----:B------:R-:W-:-:S02]  /*3f30*/  ISETP.GT.U32.AND P4, PT, R5, R164, PT ;  /* 0x000000a40500720c */ /* 0x000fc40003f84070 */
[----:B------:R-:W-:Y:S01]  /*3f40*/  IABS R172, R14 ;  /* 0x0000000e00ac7213 */ /* 0x000fe20000000000 */
[C---:B------:R-:W-:Y:S01]  /*3f50*/  IMAD R168, R5.reuse, R8, R168 ;  /* 0x0000000805a87224 */ /* 0x040fe200078e02a8 */
[----:B------:R-:W-:Y:S01]  /*3f60*/  IABS R190, R15 ;  /* 0x0000000f00be7213 */ /* 0x000fe20000000000 */
[----:B------:R-:W-:Y:S02]  /*3f70*/  IMAD.MOV R4, RZ, RZ, -R4 ;  /* 0x000000ffff047224 */ /* 0x000fe400078e0a04 */
[--C-:B------:R-:W-:Y:S01]  /*3f80*/  @!P5 IMAD.IADD R160, R160, 0x1, -R5.reuse ;  /* 0x00000001a0a0d824 */ /* 0x100fe200078e0a05 */
[C---:B------:R-:W-:Y:S01]  /*3f90*/  ISETP.GT.U32.AND P5, PT, R5.reuse, R168, PT ;  /* 0x000000a80500720c */ /* 0x040fe20003fa4070 */
[----:B------:R-:W-:Y:S02]  /*3fa0*/  IMAD R166, R5, R4, R166 ;  /* 0x0000000405a67224 */ /* 0x000fe400078e02a6 */
[----:B------:R-:W-:Y:S01]  /*3fb0*/  @!P0 IMAD.MOV R152, RZ, RZ, -R152 ;  /* 0x000000ffff988224 */ /* 0x000fe200078e0a98 */
[----:B------:R-:W-:Y:S01]  /*3fc0*/  ISETP.GE.AND P0, PT, R13, RZ, PT ;  /* 0x000000ff0d00720c */ /* 0x000fe20003f06270 */
[--C-:B------:R-:W-:Y:S01]  /*3fd0*/  @!P4 IMAD.IADD R164, R164, 0x1, -R5.reuse ;  /* 0x00000001a4a4c824 */ /* 0x100fe200078e0a05 */
[----:B------:R-:W-:Y:S01]  /*3fe0*/  ISETP.GT.U32.AND P4, PT, R5, R166, PT ;  /* 0x000000a60500720c */ /* 0x000fe20003f84070 */
[----:B------:R-:W-:Y:S01]  /*3ff0*/  @!P6 IMAD.IADD R162, R162, 0x1, -R5 ;  /* 0x00000001a2a2e824 */ /* 0x000fe200078e0a05 */
[----:B------:R-:W-:Y:S01]  /*4000*/  LOP3.LUT R13, R7, 0xb0, RZ, 0xfc, !PT ;  /* 0x000000b0070d7812 */ /* 0x000fe200078efcff */
[----:B------:R-:W-:Y:S01]  /*4010*/  IMAD.HI.U32 R8, R6, R172, RZ ;  /* 0x000000ac06087227 */ /* 0x000fe200078e00ff */
[----:B------:R-:W-:-:S02]  /*4020*/  ISETP.GE.AND P6, PT, R10, RZ, PT ;  /* 0x000000ff0a00720c */ /* 0x000fc40003fc6270 */
[----:B------:R-:W-:Y:S01]  /*4030*/  IABS R170, R13 ;  /* 0x0000000d00aa7213 */ /* 0x000fe20000000000 */
[--C-:B------:R-:W-:Y:S01]  /*4040*/  @!P5 IMAD.IADD R168, R168, 0x1, -R5.reuse ;  /* 0x00000001a8a8d824 */ /* 0x100fe200078e0a05 */
[----:B------:R-:W-:Y:S01]  /*4050*/  LOP3.LUT R10, R7, 0xac, RZ, 0xfc, !PT ;  /* 0x000000ac070a7812 */ /* 0x000fe200078efcff */
[----:B------:R-:W-:Y:S01]  /*4060*/  IMAD.MOV R8, RZ, RZ, -R8 ;  /* 0x000000ffff087224 */ /* 0x000fe200078e0a08 */
[----:B------:R-:W-:Y:S01]  /*4070*/  ISETP.GE.AND P5, PT, R11, RZ, PT ;  /* 0x000000ff0b00720c */ /* 0x000fe20003fa6270 */
[----:B------:R-:W-:Y:S01]  /*4080*/  IMAD.HI.U32 R4, R6, R170, RZ ;  /* 0x000000aa06047227 */ /* 0x000fe200078e00ff */
[----:B------:R-:W-:Y:S02]  /*4090*/  LOP3.LUT R11, R7, 0xaa, RZ, 0xfc, !PT ;  /* 0x000000aa070b7812 */ /* 0x000fe400078efcff */
[----:B------:R-:W-:Y:S01]  /*40a0*/  IABS R174, R10 ;  /* 0x0000000a00ae7213 */ /* 0x000fe20000000000 */
[----:B------:R-:W-:Y:S01]  /*40b0*/  @!P4 IMAD.IADD R166, R166, 0x1, -R5 ;  /* 0x00000001a6a6c824 */ /* 0x000fe200078e0a05 */
[C---:B------:R-:W-:Y:S01]  /*40c0*/  ISETP.GT.U32.AND P4, PT, R5.reuse, R168, PT ;  /* 0x000000a80500720c */ /* 0x040fe20003f84070 */
[----:B------:R-:W-:Y:S01]  /*40d0*/  IMAD.MOV R4, RZ, RZ, -R4 ;  /* 0x000000ffff047224 */ /* 0x000fe200078e0a04 */
[----:B------:R-:W-:Y:S01]  /*40e0*/  IABS R176, R11 ;  /* 0x0000000b00b07213 */ /* 0x000fe20000000000 */
[----:B------:R-:W-:-:S02]  /*40f0*/  IMAD R172, R5, R8, R172 ;  /* 0x0000000805ac7224 */ /* 0x000fc400078e02ac */
[----:B------:R-:W-:Y:S01]  /*4100*/  @!P0 IMAD.MOV R160, RZ, RZ, -R160 ;  /* 0x000000ffffa08224 */ /* 0x000fe200078e0aa0 */
[C---:B------:R-:W-:Y:S01]  /*4110*/  ISETP.GT.U32.AND P0, PT, R5.reuse, R166, PT ;  /* 0x000000a60500720c */ /* 0x040fe20003f04070 */
[----:B------:R-:W-:Y:S02]  /*4120*/  IMAD R170, R5, R4, R170 ;  /* 0x0000000405aa7224 */ /* 0x000fe400078e02aa */
[----:B------:R-:W-:-:S04]  /*4130*/  IMAD.HI.U32 R4, R6, R174, RZ ;  /* 0x000000ae06047227 */ /* 0x000fc800078e00ff */
[----:B------:R-:W-:Y:S01]  /*4140*/  @!P3 IMAD.MOV R162, RZ, RZ, -R162 ;  /* 0x000000ffffa2b224 */ /* 0x000fe200078e0aa2 */
[----:B------:R-:W-:Y:S01]  /*4150*/  ISETP.GT.U32.AND P3, PT, R5, R172, PT ;  /* 0x000000ac0500720c */ /* 0x000fe20003f64070 */
[----:B------:R-:W-:-:S04]  /*4160*/  IMAD.HI.U32 R8, R6, R176, RZ ;  /* 0x000000b006087227 */ /* 0x000fc800078e00ff */
[----:B------:R-:W-:Y:S02]  /*4170*/  IMAD.MOV R4, RZ, RZ, -R4 ;  /* 0x000000ffff047224 */ /* 0x000fe400078e0a04 */
[----:B------:R-:W-:Y:S01]  /*4180*/  @!P1 IMAD.MOV R158, RZ, RZ, -R158 ;  /* 0x000000ffff9e9224 */ /* 0x000fe200078e0a9e */
[----:B------:R-:W-:Y:S01]  /*4190*/  ISETP.GT.U32.AND P1, PT, R5, R170, PT ;  /* 0x000000aa0500720c */ /* 0x000fe20003f24070 */
[--C-:B------:R-:W-:Y:S01]  /*41a0*/  @!P4 IMAD.IADD R168, R168, 0x1, -R5.reuse ;  /* 0x00000001a8a8c824 */ /* 0x100fe200078e0a05 */
[----:B------:R-:W-:Y:S01]  /*41b0*/  ISETP.GE.AND P4, PT, R14, RZ, PT ;  /* 0x000000ff0e00720c */ /* 0x000fe20003f86270 */
[----:B------:R-:W-:Y:S01]  /*41c0*/  IMAD.MOV R8, RZ, RZ, -R8 ;  /* 0x000000ffff087224 */ /* 0x000fe200078e0a08 */
[----:B------:R-:W-:Y:S01]  /*41d0*/  LOP3.LUT R14, R7, 0x9e, RZ, 0xfc, !PT ;  /* 0x0000009e070e7812 */ /* 0x000fe200078efcff */
[C---:B------:R-:W-:Y:S02]  /*41e0*/  IMAD R174, R5.reuse, R4, R174 ;  /* 0x0000000405ae7224 */ /* 0x040fe400078e02ae */
[--C-:B------:R-:W-:Y:S01]  /*41f0*/  @!P0 IMAD.IADD R166, R166, 0x1, -R5.reuse ;  /* 0x00000001a6a68824 */ /* 0x100fe200078e0a05 */
[----:B------:R-:W-:Y:S01]  /*4200*/  ISETP.GE.AND P0, PT, R10, RZ, PT ;  /* 0x000000ff0a00720c */ /* 0x000fe20003f06270 */
[----:B------:R-:W-:Y:S01]  /*4210*/  IMAD R176, R5, R8, R176 ;  /* 0x0000000805b07224 */ /* 0x000fe200078e02b0 */
[----:B------:R-:W-:Y:S01]  /*4220*/  LOP3.LUT R8, R7, 0xa8, RZ, 0xfc, !PT ;  /* 0x000000a807087812 */ /* 0x000fe200078efcff */
[----:B------:R-:W-:Y:S01]  /*4230*/  @!P6 IMAD.MOV R168, RZ, RZ, -R168 ;  /* 0x000000ffffa8e224 */ /* 0x000fe200078e0aa8 */
[----:B------:R-:W-:Y:S01]  /*4240*/  ISETP.GT.U32.AND P6, PT, R5, R174, PT ;  /* 0x000000ae0500720c */ /* 0x000fe20003fc4070 */
[--C-:B------:R-:W-:Y:S01]  /*4250*/  @!P3 IMAD.IADD R172, R172, 0x1, -R5.reuse ;  /* 0x00000001acacb824 */ /* 0x100fe200078e0a05 */
[----:B------:R-:W-:Y:S01]  /*4260*/  LOP3.LUT R10, R7, 0xa6, RZ, 0xfc, !PT ;  /* 0x000000a6070a7812 */ /* 0x000fe200078efcff */
[----:B------:R-:W-:Y:S01]  /*4270*/  @!P5 IMAD.MOV R166, RZ, RZ, -R166 ;  /* 0x000000ffffa6d224 */ /* 0x000fe200078e0aa6 */
[C---:B------:R-:W-:Y:S01]  /*4280*/  ISETP.GT.U32.AND P5, PT, R5.reuse, R176, PT ;  /* 0x000000b00500720c */ /* 0x040fe20003fa4070 */
[----:B------:R-:W-:Y:S01]  /*4290*/  @!P1 IMAD.IADD R170, R170, 0x1, -R5 ;  /* 0x00000001aaaa9824 */ /* 0x000fe200078e0a05 */
[----:B------:R-:W-:Y:S01]  /*42a0*/  ISETP.GT.U32.AND P3, PT, R5, R172, PT ;  /* 0x000000ac0500720c */ /* 0x000fe20003f64070 */
[----:B------:R-:W-:Y:S01]  /*42b0*/  @!P2 IMAD.MOV R164, RZ, RZ, -R164 ;  /* 0x000000ffffa4a224 */ /* 0x000fe200078e0aa4 */
[----:B------:R-:W-:-:S02]  /*42c0*/  IABS R178, R8 ;  /* 0x0000000800b27213 */ /* 0x000fc40000000000 */
[----:B------:R-:W-:Y:S02]  /*42d0*/  ISETP.GT.U32.AND P1, PT, R5, R170, PT ;  /* 0x000000aa0500720c */ /* 0x000fe40003f24070 */
[----:B------:R-:W-:Y:S01]  /*42e0*/  IABS R180, R10 ;  /* 0x0000000a00b47213 */ /* 0x000fe20000000000 */
[--C-:B------:R-:W-:Y:S01]  /*42f0*/  @!P6 IMAD.IADD R174, R174, 0x1, -R5.reuse ;  /* 0x00000001aeaee824 */ /* 0x100fe200078e0a05 */
[----:B------:R-:W-:Y:S01]  /*4300*/  ISETP.GE.AND P2, PT, R13, RZ, PT ;  /* 0x000000ff0d00720c */ /* 0x000fe20003f46270 */
[----:B------:R-:W-:Y:S01]  /*4310*/  IMAD.HI.U32 R4, R6, R178, RZ ;  /* 0x000000b206047227 */ /* 0x000fe200078e00ff */
[----:B------:R-:W-:Y:S02]  /*4320*/  IABS R188, R14 ;  /* 0x0000000e00bc7213 */ /* 0x000fe40000000000 */
[----:B------:R-:W-:Y:S01]  /*4330*/  ISETP.GT.U32.AND P6, PT, R5, R174, PT ;  /* 0x000000ae0500720c */ /* 0x000fe20003fc4070 */
[--C-:B------:R-:W-:Y:S01]  /*4340*/  @!P5 IMAD.IADD R176, R176, 0x1, -R5.reuse ;  /* 0x00000001b0b0d824 */ /* 0x100fe200078e0a05 */
[----:B------:R-:W-:Y:S01]  /*4350*/  LOP3.LUT R13, R7, 0xa0, RZ, 0xfc, !PT ;  /* 0x000000a0070d7812 */ /* 0x000fe200078efcff */
[----:B------:R-:W-:Y:S01]  /*4360*/  @!P3 IMAD.IADD R172, R172, 0x1, -R5 ;  /* 0x00000001acacb824 */ /* 0x000fe200078e0a05 */
[----:B------:R-:W-:Y:S01]  /*4370*/  ISETP.GE.AND P3, PT, R8, RZ, PT ;  /* 0x000000ff0800720c */ /* 0x000fe20003f66270 */
[----:B------:R-:W-:Y:S01]  /*4380*/  IMAD.HI.U32 R8, R6, R180, RZ ;  /* 0x000000b406087227 */ /* 0x000fe200078e00ff */
[----:B------:R-:W-:-:S02]  /*4390*/  ISETP.GT.U32.AND P5, PT, R5, R176, PT ;  /* 0x000000b00500720c */ /* 0x000fc40003fa4070 */
[----:B------:R-:W-:Y:S01]  /*43a0*/  IABS R186, R13 ;  /* 0x0000000d00ba7213 */ /* 0x000fe20000000000 */
[----:B------:R-:W-:Y:S02]  /*43b0*/  IMAD.MOV R4, RZ, RZ, -R4 ;  /* 0x000000ffff047224 */ /* 0x000fe400078e0a04 */
[--C-:B------:R-:W-:Y:S01]  /*43c0*/  @!P1 IMAD.IADD R170, R170, 0x1, -R5.reuse ;  /* 0x00000001aaaa9824 */ /* 0x100fe200078e0a05 */
[----:B------:R-:W-:Y:S01]  /*43d0*/  ISETP.GE.AND P1, PT, R11, RZ, PT ;  /* 0x000000ff0b00720c */ /* 0x000fe20003f26270 */
[----:B------:R-:W-:Y:S01]  /*43e0*/  IMAD.MOV R8, RZ, RZ, -R8 ;  /* 0x000000ffff087224 */ /* 0x000fe200078e0a08 */
[----:B------:R-:W-:Y:S01]  /*43f0*/  LOP3.LUT R11, R7, 0xa4, RZ, 0xfc, !PT ;  /* 0x000000a4070b7812 */ /* 0x000fe200078efcff */
[C---:B------:R-:W-:Y:S02]  /*4400*/  IMAD R178, R5.reuse, R4, R178 ;  /* 0x0000000405b27224 */ /* 0x040fe400078e02b2 */
[C---:B------:R-:W-:Y:S01]  /*4410*/  IMAD R180, R5.reuse, R8, R180 ;  /* 0x0000000805b47224 */ /* 0x040fe200078e02b4 */
[----:B------:R-:W-:Y:S01]  /*4420*/  IABS R182, R11 ;  /* 0x0000000b00b67213 */ /* 0x000fe20000000000 */
[--C-:B------:R-:W-:Y:S01]  /*4430*/  @!P6 IMAD.IADD R174, R174, 0x1, -R5.reuse ;  /* 0x00000001aeaee824 */ /* 0x100fe200078e0a05 */
[C---:B------:R-:W-:Y:S01]  /*4440*/  ISETP.GT.U32.AND P6, PT, R5.reuse, R178, PT ;  /* 0x000000b20500720c */ /* 0x040fe20003fc4070 */
[----:B------:R-:W-:Y:S01]  /*4450*/  @!P5 IMAD.IADD R176, R176, 0x1, -R5 ;  /* 0x00000001b0b0d824 */ /* 0x000fe200078e0a05 */
[----:B------:R-:W-:Y:S01]  /*4460*/  ISETP.GT.U32.AND P5, PT, R5, R180, PT ;  /* 0x000000b40500720c */ /* 0x000fe20003fa4070 */
[----:B------:R-:W-:-:S04]  /*4470*/  IMAD.HI.U32 R4, R6, R182, RZ ;  /* 0x000000b606047227 */ /* 0x000fc800078e00ff */
[----:B------:R-:W-:Y:S01]  /*4480*/  @!P2 IMAD.MOV R170, RZ, RZ, -R170 ;  /* 0x000000ffffaaa224 */ /* 0x000fe200078e0aaa */
[----:B------:R-:W-:Y:S01]  /*4490*/  ISETP.GE.AND P2, PT, R10, RZ, PT ;  /* 0x000000ff0a00720c */ /* 0x000fe20003f46270 */
[----:B------:R-:W-:Y:S01]  /*44a0*/  IMAD.MOV R4, RZ, RZ, -R4 ;  /* 0x000000ffff047224 */ /* 0x000fe200078e0a04 */
[----:B------:R-:W-:Y:S01]  /*44b0*/  LOP3.LUT R10, R7, 0xa2, RZ, 0xfc, !PT ;  /* 0x000000a2070a7812 */ /* 0x000fe200078efcff */
[----:B------:R-:W-:-:S03]  /*44c0*/  IMAD.HI.U32 R8, R6, R186, RZ ;  /* 0x000000ba06087227 */ /* 0x000fc600078e00ff */
[----:B------:R-:W-:Y:S01]  /*44d0*/  IABS R184, R10 ;  /* 0x0000000a00b87213 */ /* 0x000fe20000000000 */
[C---:B------:R-:W-:Y:S02]  /*44e0*/  IMAD R182, R5.reuse, R4, R182 ;  /* 0x0000000405b67224 */ /* 0x040fe400078e02b6 */
[--C-:B------:R-:W-:Y:S02]  /*44f0*/  @!P6 IMAD.IADD R178, R178, 0x1, -R5.reuse ;  /* 0x00000001b2b2e824 */ /* 0x100fe400078e0a05 */
[----:B------:R-:W-:Y:S01]  /*4500*/  @!P5 IMAD.IADD R180, R180, 0x1, -R5 ;  /* 0x00000001b4b4d824 */ /* 0x000fe200078e0a05 */
[C---:B------:R-:W-:Y:S01]  /*4510*/  ISETP.GT.U32.AND P6, PT, R5.reuse, R182, PT ;  /* 0x000000b60500720c */ /* 0x040fe20003fc4070 */
[----:B------:R-:W-:Y:S01]  /*4520*/  IMAD.HI.U32 R4, R6, R184, RZ ;  /* 0x000000b806047227 */ /* 0x000fe200078e00ff */
[----:B------:R-:W-:-:S03]  /*4530*/  ISETP.GT.U32.AND P5, PT, R5, R178, PT ;  /* 0x000000b20500720c */ /* 0x000fc60003fa4070 */
[----:B------:R-:W-:Y:S02]  /*4540*/  IMAD.MOV R4, RZ, RZ, -R4 ;  /* 0x000000ffff047224 */ /* 0x000fe400078e0a04 */
[----:B------:R-:W-:Y:S02]  /*4550*/  IMAD.MOV R8, RZ, RZ, -R8 ;  /* 0x000000ffff087224 */ /* 0x000fe400078e0a08 */
[----:B------:R-:W-:Y:S02]  /*4560*/  IMAD R184, R5, R4, R184 ;  /* 0x0000000405b87224 */ /* 0x000fe400078e02b8 */
[----:B------:R-:W-:-:S04]  /*4570*/  IMAD.HI.U32 R4, R6, R188, RZ ;  /* 0x000000bc06047227 */ /* 0x000fc800078e00ff */
[--C-:B------:R-:W-:Y:S01]  /*4580*/  @!P6 IMAD.IADD R182, R182, 0x1, -R5.reuse ;  /* 0x00000001b6b6e824 */ /* 0x100fe200078e0a05 */
[C---:B------:R-:W-:Y:S01]  /*4590*/  ISETP.GT.U32.AND P6, PT, R5.reuse, R180, PT ;  /* 0x000000b40500720c */ /* 0x040fe20003fc4070 */
[----:B------:R-:W-:Y:S01]  /*45a0*/  @!P5 IMAD.IADD R178, R178, 0x1, -R5 ;  /* 0x00000001b2b2d824 */ /* 0x000fe200078e0a05 */
[C---:B------:R-:W-:Y:S01]  /*45b0*/  ISETP.GT.U32.AND P5, PT, R5.reuse, R184, PT ;  /* 0x000000b80500720c */ /* 0x040fe20003fa4070 */
[----:B------:R-:W-:Y:S02]  /*45c0*/  IMAD.MOV R4, RZ, RZ, -R4 ;  /* 0x000000ffff047224 */ /* 0x000fe400078e0a04 */
[C---:B------:R-:W-:Y:S02]  /*45d0*/  IMAD R186, R5.reuse, R8, R186 ;  /* 0x0000000805ba7224 */ /* 0x040fe400078e02ba */
[----:B------:R-:W-:Y:S02]  /*45e0*/  IMAD R188, R5, R4, R188 ;  /* 0x0000000405bc7224 */ /* 0x000fe400078e02bc */
[----:B------:R-:W-:-:S04]  /*45f0*/  IMAD.HI.U32 R8, R6, R190, RZ ;  /* 0x000000be06087227 */ /* 0x000fc800078e00ff */
        /* <DEDUP_REMOVED lines=8> */
[----:B------:R-:W-:Y:S01]  /*4680*/  IMAD.MOV R8, RZ, RZ, -R8 ;  /* 0x000000ffff087224 */ /* 0x000fe200078e0a08 */
[----:B------:R-:W-:Y:S01]  /*4690*/  ISETP.GE.AND P4, PT, R11, RZ, PT ;  /* 0x000000ff0b00720c */ /* 0x000fe20003f86270 */
[----:B------:R-:W-:Y:S01]  /*46a0*/  @!P0 IMAD.MOV R174, RZ, RZ, -R174 ;  /* 0x000000ffffae8224 */ /* 0x000fe200078e0aae */
[----:B------:R-:W-:Y:S01]  /*46b0*/  LOP3.LUT R11, R7, 0x9a, RZ, 0xfc, !PT ;  /* 0x0000009a070b7812 */ /* 0x000fe200078efcff */
[C---:B------:R-:W-:Y:S01]  /*46c0*/  IMAD R190, R5.reuse, R8, R190 ;  /* 0x0000000805be7224 */ /* 0x040fe200078e02be */
[C---:B------:R-:W-:Y:S01]  /*46d0*/  ISETP.GT.U32.AND P0, PT, R5.reuse, R182, PT ;  /* 0x000000b60500720c */ /* 0x040fe20003f04070 */
[----:B------:R-:W-:Y:S01]  /*46e0*/  @!P3 IMAD.MOV R178, RZ, RZ, -R178 ;  /* 0x000000ffffb2b224 */ /* 0x000fe200078e0ab2 */
[----:B------:R-:W-:Y:S01]  /*46f0*/  IABS R192, R11 ;  /* 0x0000000b00c07213 */ /* 0x000fe20000000000 */
[--C-:B------:R-:W-:Y:S01]  /*4700*/  @!P5 IMAD.IADD R188, R188, 0x1, -R5.reuse ;  /* 0x00000001bcbcd824 */ /* 0x100fe200078e0a05 */
[C---:B------:R-:W-:Y:S01]  /*4710*/  ISETP.GT.U32.AND P3, PT, R5.reuse, R186, PT ;  /* 0x000000ba0500720c */ /* 0x040fe20003f64070 */
[----:B------:R-:W-:Y:S01]  /*4720*/  @!P1 IMAD.MOV R176, RZ, RZ, -R176 ;  /* 0x000000ffffb09224 */ /* 0x000fe200078e0ab0 */
[----:B------:R-:W-:Y:S01]  /*4730*/  IABS R194, R13 ;  /* 0x0000000d00c27213 */ /* 0x000fe20000000000 */
[----:B------:R-:W-:Y:S01]  /*4740*/  @!P2 IMAD.IADD R184, R184, 0x1, -R5 ;  /* 0x00000001b8b8a824 */ /* 0x000fe200078e0a05 */
[C---:B------:R-:W-:Y:S01]  /*4750*/  ISETP.GT.U32.AND P2, PT, R5.reuse, R190, PT ;  /* 0x000000be0500720c */ /* 0x040fe20003f44070 */
[----:B------:R-:W-:Y:S01]  /*4760*/  IMAD.HI.U32 R4, R6, R192, RZ ;  /* 0x000000c006047227 */ /* 0x000fe200078e00ff */
[----:B------:R-:W-:-:S02]  /*4770*/  ISETP.GT.U32.AND P5, PT, R5, R188, PT ;  /* 0x000000bc0500720c */ /* 0x000fc40003fa4070 */
[----:B------:R-:W-:Y:S01]  /*4780*/  ISETP.GE.AND P1, PT, R10, RZ, PT ;  /* 0x000000ff0a00720c */ /* 0x000fe20003f26270 */
[----:B------:R-:W-:Y:S02]  /*4790*/  IMAD.MOV R4, RZ, RZ, -R4 ;  /* 0x000000ffff047224 */ /* 0x000fe400078e0a04 */
[--C-:B------:R-:W-:Y:S01]  /*47a0*/  @!P0 IMAD.IADD R182, R182, 0x1, -R5.reuse ;  /* 0x00000001b6b68824 */ /* 0x100fe200078e0a05 */
[----:B------:R-:W-:Y:S01]  /*47b0*/  ISETP.GE.AND P0, PT, R14, RZ, PT ;  /* 0x000000ff0e00720c */ /* 0x000fe20003f06270 */
[----:B------:R-:W-:Y:S01]  /*47c0*/  IMAD R192, R5, R4, R192 ;  /* 0x0000000405c07224 */ /* 0x000fe200078e02c0 */
[----:B------:R-:W-:Y:S01]  /*47d0*/  LOP3.LUT R14, R7, 0x96, RZ, 0xfc, !PT ;  /* 0x00000096070e7812 */ /* 0x000fe200078efcff */
[--C-:B------:R-:W-:Y:S02]  /*47e0*/  @!P3 IMAD.IADD R186, R186, 0x1, -R5.reuse ;  /* 0x00000001babab824 */ /* 0x100fe400078e0a05 */
[--C-:B------:R-:W-:Y:S01]  /*47f0*/  @!P2 IMAD.IADD R190, R190, 0x1, -R5.reuse ;  /* 0x00000001bebea824 */ /* 0x100fe200078e0a05 */
[----:B------:R-:W-:Y:S01]  /*4800*/  IABS R198, R14 ;  /* 0x0000000e00c67213 */ /* 0x000fe20000000000 */
[----:B------:R-:W-:Y:S01]  /*4810*/  @!P5 IMAD.IADD R188, R188, 0x1, -R5 ;  /* 0x00000001bcbcd824 */ /* 0x000fe200078e0a05 */
[C---:B------:R-:W-:Y:S01]  /*4820*/  ISETP.GT.U32.AND P5, PT, R5.reuse, R192, PT ;  /* 0x000000c00500720c */ /* 0x040fe20003fa4070 */
[----:B------:R-:W-:Y:S01]  /*4830*/  @!P4 IMAD.MOV R182, RZ, RZ, -R182 ;  /* 0x000000ffffb6c224 */ /* 0x000fe200078e0ab6 */
[C---:B------:R-:W-:Y:S01]  /*4840*/  ISETP.GT.U32.AND P4, PT, R5.reuse, R190, PT ;  /* 0x000000be0500720c */ /* 0x040fe20003f84070 */
[----:B------:R-:W-:Y:S01]  /*4850*/  IMAD.HI.U32 R10, R6, R196, RZ ;  /* 0x000000c4060a7227 */ /* 0x000fe200078e00ff */
[----:B------:R-:W-:-:S02]  /*4860*/  ISETP.GT.U32.AND P3, PT, R5, R186, PT ;  /* 0x000000ba0500720c */ /* 0x000fc40003f64070 */
[----:B------:R-:W-:Y:S01]  /*4870*/  ISETP.GE.AND P2, PT, R11, RZ, PT ;  /* 0x000000ff0b00720c */ /* 0x000fe20003f46270 */
[----:B------:R-:W-:Y:S01]  /*4880*/  IMAD.HI.U32 R4, R6, R194, RZ ;  /* 0x000000c206047227 */ /* 0x000fe200078e00ff */
[----:B------:R-:W-:-:S03]  /*4890*/  LOP3.LUT R11, R7, 0x92, RZ, 0xfc, !PT ;  /* 0x00000092070b7812 */ /* 0x000fc600078efcff */
[----:B------:R-:W-:Y:S01]  /*48a0*/  IMAD.MOV R10, RZ, RZ, -R10 ;  /* 0x000000ffff0a7224 */ /* 0x000fe200078e0a0a */
[----:B------:R-:W-:Y:S01]  /*48b0*/  IABS R200, R11 ;  /* 0x0000000b00c87213 */ /* 0x000fe20000000000 */
[----:B------:R-:W-:-:S04]  /*48c0*/  IMAD.HI.U32 R8, R6, R198, RZ ;  /* 0x000000c606087227 */ /* 0x000fc800078e00ff */
[----:B------:R-:W-:Y:S02]  /*48d0*/  IMAD.MOV R4, RZ, RZ, -R4 ;  /* 0x000000ffff047224 */ /* 0x000fe400078e0a04 */
[----:B------:R-:W-:Y:S01]  /*48e0*/  IMAD R196, R5, R10, R196 ;  /* 0x0000000a05c47224 */ /* 0x000fe200078e02c4 */
[----:B------:R-:W-:Y:S01]  /*48f0*/  LOP3.LUT R10, R7, 0x90, RZ, 0xfc, !PT ;  /* 0x00000090070a7812 */ /* 0x000fe200078efcff */
[----:B------:R-:W-:Y:S02]  /*4900*/  IMAD.MOV R8, RZ, RZ, -R8 ;  /* 0x000000ffff087224 */ /* 0x000fe400078e0a08 */
[C---:B------:R-:W-:Y:S01]  /*4910*/  IMAD R194, R5.reuse, R4, R194 ;  /* 0x0000000405c27224 */ /* 0x040fe200078e02c2 */
[----:B------:R-:W-:Y:S01]  /*4920*/  IABS R202, R10 ;  /* 0x0000000a00ca7213 */ /* 0x000fe20000000000 */
[--C-:B------:R-:W-:Y:S02]  /*4930*/  @!P5 IMAD.IADD R192, R192, 0x1, -R5.reuse ;  /* 0x00000001c0c0d824 */ /* 0x100fe400078e0a05 */
[--C-:B------:R-:W-:Y:S01]  /*4940*/  @!P4 IMAD.IADD R190, R190, 0x1, -R5.reuse ;  /* 0x00000001bebec824 */ /* 0x100fe200078e0a05 */
[C---:B------:R-:W-:Y:S01]  /*4950*/  ISETP.GT.U32.AND P4, PT, R5.reuse, R196, PT ;  /* 0x000000c40500720c */ /* 0x040fe20003f84070 */
[----:B------:R-:W-:Y:S01]  /*4960*/  @!P3 IMAD.IADD R186, R186, 0x1, -R5 ;  /* 0x00000001babab824 */ /* 0x000fe200078e0a05 */
[C---:B------:R-:W-:Y:S01]  /*4970*/  ISETP.GT.U32.AND P5, PT, R5.reuse, R192, PT ;  /* 0x000000c00500720c */ /* 0x040fe20003fa4070 */
[----:B------:R-:W-:Y:S01]  /*4980*/  IMAD R198, R5, R8, R198 ;  /* 0x0000000805c67224 */ /* 0x000fe200078e02c6 */
[----:B------:R-:W-:Y:S01]  /*4990*/  ISETP.GE.AND P3, PT, R15, RZ, PT ;  /* 0x000000ff0f00720c */ /* 0x000fe20003f66270 */
[----:B------:R-:W-:Y:S01]  /*49a0*/  @!P1 IMAD.MOV R184, RZ, RZ, -R184 ;  /* 0x000000ffffb89224 */ /* 0x000fe200078e0ab8 */
[C---:B------:R-:W-:Y:S01]  /*49b0*/  ISETP.GT.U32.AND P1, PT, R5.reuse, R194, PT ;  /* 0x000000c20500720c */ /* 0x040fe20003f24070 */
[----:B------:R-:W-:Y:S01]  /*49c0*/  @!P6 IMAD.MOV R186, RZ, RZ, -R186 ;  /* 0x000000ffffbae224 */ /* 0x000fe200078e0aba */
[----:B------:R-:W-:Y:S01]  /*49d0*/  ISETP.GT.U32.AND P6, PT, R5, R198, PT ;  /* 0x000000c60500720c */ /* 0x000fe20003fc4070 */
[----:B------:R-:W-:Y:S01]  /*49e0*/  IMAD.HI.U32 R4, R6, R200, RZ ;  /* 0x000000c806047227 */ /* 0x000fe200078e00ff */
[----:B------:R-:W-:-:S03]  /*49f0*/  LOP3.LUT R15, R7, 0x7c, RZ, 0xfc, !PT ;  /* 0x0000007c070f7812 */ /* 0x000fc600078efcff */
[----:B------:R-:W-:Y:S01]  /*4a00*/  IMAD.MOV R8, RZ, RZ, -R4 ;  /* 0x000000ffff087224 */ /* 0x000fe200078e0a04 */
[----:B------:R-:W-:Y:S01]  /*4a10*/  IABS R222, R15 ;  /* 0x0000000f00de7213 */ /* 0x000fe20000000000 */
[--C-:B------:R-:W-:Y:S02]  /*4a20*/  @!P4 IMAD.IADD R196, R196, 0x1, -R5.reuse ;  /* 0x00000001c4c4c824 */ /* 0x100fe400078e0a05 */
[--C-:B------:R-:W-:Y:S01]  /*4a30*/  @!P5 IMAD.IADD R192, R192, 0x1, -R5.reuse ;  /* 0x00000001c0c0d824 */ /* 0x100fe200078e0a05 */
[----:B------:R-:W-:Y:S01]  /*4a40*/  ISETP.GE.AND P5, PT, R14, RZ, PT ;  /* 0x000000ff0e00720c */ /* 0x000fe20003fa6270 */
[--C-:B------:R-:W-:Y:S01]  /*4a50*/  @!P1 IMAD.IADD R194, R194, 0x1, -R5.reuse ;  /* 0x00000001c2c29824 */ /* 0x100fe200078e0a05 */
[----:B------:R-:W-:Y:S01]  /*4a60*/  LOP3.LUT R14, R7, 0x8c, RZ, 0xfc, !PT ;  /* 0x0000008c070e7812 */ /* 0x000fe200078efcff */
[C---:B------:R-:W-:Y:S01]  /*4a70*/  IMAD R200, R5.reuse, R8, R200 ;  /* 0x0000000805c87224 */ /* 0x040fe200078e02c8 */
[----:B------:R-:W-:Y:S01]  /*4a80*/  ISETP.GE.AND P1, PT, R18, RZ, PT ;  /* 0x000000ff1200720c */ /* 0x000fe20003f26270 */
[----:B------:R-:W-:Y:S01]  /*4a90*/  @!P3 IMAD.MOV R190, RZ, RZ, -R190 ;  /* 0x000000ffffbeb224 */ /* 0x000fe200078e0abe */
[C---:B------:R-:W-:Y:S01]  /*4aa0*/  ISETP.GT.U32.AND P3, PT, R5.reuse, R196, PT ;  /* 0x000000c40500720c */ /* 0x040fe20003f64070 */
[----:B------:R-:W-:Y:S01]  /*4ab0*/  @!P6 IMAD.IADD R198, R198, 0x1, -R5 ;  /* 0x00000001c6c6e824 */ /* 0x000fe200078e0a05 */
[C---:B------:R-:W-:Y:S01]  /*4ac0*/  ISETP.GT.U32.AND P6, PT, R5.reuse, R194, PT ;  /* 0x000000c20500720c */ /* 0x040fe20003fc4070 */
[----:B------:R-:W-:Y:S01]  /*4ad0*/  @!P2 IMAD.MOV R192, RZ, RZ, -R192 ;  /* 0x000000ffffc0a224 */ /* 0x000fe200078e0ac0 */
[----:B------:R-:W-:Y:S01]  /*4ae0*/  ISETP.GT.U32.AND P2, PT, R5, R200, PT ;  /* 0x000000c80500720c */ /* 0x000fe20003f44070 */
[----:B------:R-:W-:Y:S01]  /*4af0*/  @!P0 IMAD.MOV R188, RZ, RZ, -R188 ;  /* 0x000000ffffbc8224 */ /* 0x000fe200078e0abc */
[----:B------:R-:W-:Y:S01]  /*4b00*/  ISETP.GE.AND P0, PT, R13, RZ, PT ;  /* 0x000000ff0d00720c */ /* 0x000fe20003f06270 */
[----:B------:R-:W-:Y:S01]  /*4b10*/  IMAD.HI.U32 R4, R6, R202, RZ ;  /* 0x000000ca06047227 */ /* 0x000fe200078e00ff */
[----:B------:R-:W-:-:S02]  /*4b20*/  ISETP.GT.U32.AND P4, PT, R5, R198, PT ;  /* 0x000000c60500720c */ /* 0x000fc40003f84070 */
[----:B------:R-:W-:Y:S01]  /*4b30*/  LOP3.LUT R13, R7, 0x8e, RZ, 0xfc, !PT ;  /* 0x0000008e070d7812 */ /* 0x000fe200078efcff */
[----:B------:R-:W-:Y:S01]  /*4b40*/  IMAD.MOV R4, RZ, RZ, -R4 ;  /* 0x000000ffff047224 */ /* 0x000fe200078e0a04 */
[----:B------:R-:W-:Y:S01]  /*4b50*/  IABS R204, R14 ;  /* 0x0000000e00cc7213 */ /* 0x000fe20000000000 */
[--C-:B------:R-:W-:Y:S01]  /*4b60*/  @!P3 IMAD.IADD R196, R196, 0x1, -R5.reuse ;  /* 0x00000001c4c4b824 */ /* 0x100fe200078e0a05 */
[----:B------:R-:W-:Y:S01]  /*4b70*/  IABS R206, R13 ;  /* 0x0000000d00ce7213 */ /* 0x000fe20000000000 */
[----:B------:R-:W-:Y:S01]  /*4b80*/  IMAD R202, R5, R4, R202 ;  /* 0x0000000405ca7224 */ /* 0x000fe200078e02ca */
[----:B------:R-:W-:Y:S01]  /*4b90*/  ISETP.GE.AND P3, PT, R10, RZ, PT ;  /* 0x000000ff0a00720c */ /* 0x000fe20003f66270 */
[--C-:B------:R-:W-:Y:S01]  /*4ba0*/  @!P6 IMAD.IADD R194, R194, 0x1, -R5.reuse ;  /* 0x00000001c2c2e824 */ /* 0x100fe200078e0a05 */
[----:B------:R-:W-:Y:S01]  /*4bb0*/  LOP3.LUT R10, R7, 0x8a, RZ, 0xfc, !PT ;  /* 0x0000008a070a7812 */ /* 0x000fe200078efcff */
[----:B------:R-:W-:Y:S01]  /*4bc0*/  @!P2 IMAD.IADD R200, R200, 0x1, -R5 ;  /* 0x00000001c8c8a824 */ /* 0x000fe200078e0a05 */
[----:B------:R-:W-:Y:S01]  /*4bd0*/  ISETP.GE.AND P6, PT, R11, RZ, PT ;  /* 0x000000ff0b00720c */ /* 0x000fe20003fc6270 */
[----:B------:R-:W-:Y:S01]  /*4be0*/  IMAD.HI.U32 R4, R6, R206, RZ ;  /* 0x000000ce06047227 */ /* 0x000fe200078e00ff */
[----:B------:R-:W-:-:S02]  /*4bf0*/  IABS R208, R10 ;  /* 0x0000000a00d07213 */ /* 0x000fc40000000000 */
[----:B------:R-:W-:Y:S01]  /*4c00*/  LOP3.LUT R11, R7, 0x86, RZ, 0xfc, !PT ;  /* 0x00000086070b7812 */ /* 0x000fe200078efcff */
[----:B------:R-:W-:Y:S01]  /*4c10*/  @!P4 IMAD.IADD R198, R198, 0x1, -R5 ;  /* 0x00000001c6c6c824 */ /* 0x000fe200078e0a05 */
[C---:B------:R-:W-:Y:S01]  /*4c20*/  ISETP.GT.U32.AND P4, PT, R5.reuse, R202, PT ;  /* 0x000000ca0500720c */ /* 0x040fe20003f84070 */
[----:B------:R-:W-:Y:S01]  /*4c30*/  @!P0 IMAD.MOV R194, RZ, RZ, -R194 ;  /* 0x000000ffffc28224 */ /* 0x000fe200078e0ac2 */
[----:B------:R-:W-:Y:S01]  /*4c40*/  ISETP.GT.U32.AND P0, PT, R5, R200, PT ;  /* 0x000000c80500720c */ /* 0x000fe20003f04070 */
[----:B------:R-:W-:Y:S01]  /*4c50*/  IMAD.MOV R4, RZ, RZ, -R4 ;  /* 0x000000ffff047224 */ /* 0x000fe200078e0a04 */
[----:B------:R-:W-:Y:S01]  /*4c60*/  IABS R212, R11 ;  /* 0x0000000b00d47213 */ /* 0x000fe20000000000 */
[C---:B------:R-:W-:Y:S01]  /*4c70*/  IMAD.HI.U32 R8, R6.reuse, R204, RZ ;  /* 0x000000cc06087227 */ /* 0x040fe200078e00ff */
[----:B------:R-:W-:Y:S02]  /*4c80*/  ISETP.GE.AND P2, PT, R13, RZ, PT ;  /* 0x000000ff0d00720c */ /* 0x000fe40003f46270 */
[----:B------:R-:W-:Y:S01]  /*4c90*/  LOP3.LUT R13, R7, 0x84, RZ, 0xfc, !PT ;  /* 0x00000084070d7812 */ /* 0x000fe200078efcff */
[----:B------:R-:W-:Y:S01]  /*4ca0*/  IMAD R206, R5, R4, R206 ;  /* 0x0000000405ce7224 */ /* 0x000fe200078e02ce */
[----:B------:R-:W-:Y:S01]  /*4cb0*/  LOP3.LUT R18, R7, 0x76, RZ, 0xfc, !PT ;  /* 0x0000007607127812 */ /* 0x000fe200078efcff */
[----:B------:R-:W-:Y:S01]  /*4cc0*/  IMAD.HI.U32 R4, R6, R208, RZ ;  /* 0x000000d006047227 */ /* 0x000fe200078e00ff */
[----:B------:R-:W-:-:S02]  /*4cd0*/  IABS R214, R13 ;  /* 0x0000000d00d67213 */ /* 0x000fc40000000000 */
[----:B------:R-:W-:Y:S01]  /*4ce0*/  IABS R228, R18 ;  /* 0x0000001200e47213 */ /* 0x000fe20000000000 */
[----:B------:R-:W-:Y:S02]  /*4cf0*/  IMAD.MOV R4, RZ, RZ, -R4 ;  /* 0x000000ffff047224 */ /* 0x000fe400078e0a04 */
[--C-:B------:R-:W-:Y:S02]  /*4d00*/  @!P4 IMAD.IADD R202, R202, 0x1, -R5.reuse ;  /* 0x00000001cacac824 */ /* 0x100fe400078e0a05 */
[----:B------:R-:W-:Y:S02]  /*4d10*/  @!P0 IMAD.IADD R200, R200, 0x1, -R5 ;  /* 0x00000001c8c88824 */ /* 0x000fe400078e0a05 */
[C---:B------:R-:W-:Y:S01]  /*4d20*/  IMAD R208, R5.reuse, R4, R208 ;  /* 0x0000000405d07224 */ /* 0x040fe200078e02d0 */
[C---:B------:R-:W-:Y:S01]  /*4d30*/  ISETP.GT.U32.AND P4, PT, R5.reuse, R202, PT ;  /* 0x000000ca0500720c */ /* 0x040fe20003f84070 */
[----:B------:R-:W-:Y:S02]  /*4d40*/  @!P6 IMAD.MOV R200, RZ, RZ, -R200 ;  /* 0x000000ffffc8e224 */ /* 0x000fe400078e0ac8 */
[----:B------:R-:W-:Y:S01]  /*4d50*/  IMAD.MOV R8, RZ, RZ, -R8 ;  /* 0x000000ffff087224 */ /* 0x000fe200078e0a08 */
[C---:B------:R-:W-:Y:S01]  /*4d60*/  ISETP.GT.U32.AND P6, PT, R5.reuse, R208, PT ;  /* 0x000000d00500720c */ /* 0x040fe20003fc4070 */
[----:B------:R-:W-:Y:S01]  /*4d70*/  @!P5 IMAD.MOV R198, RZ, RZ, -R198 ;  /* 0x000000ffffc6d224 */ /* 0x000fe200078e0ac6 */
[C---:B------:R-:W-:Y:S01]  /*4d80*/  ISETP.GT.U32.AND P5, PT, R5.reuse, R206, PT ;  /* 0x000000ce0500720c */ /* 0x040fe20003fa4070 */
[----:B------:R-:W-:Y:S01]  /*4d90*/  IMAD R204, R5, R8, R204 ;  /* 0x0000000805cc7224 */ /* 0x000fe200078e02cc */
[----:B------:R-:W-:Y:S01]  /*4da0*/  LOP3.LUT R8, R7, 0x88, RZ, 0xfc, !PT ;  /* 0x0000008807087812 */ /* 0x000fe200078efcff */
[----:B------:R-:W-:Y:S01]  /*4db0*/  @!P1 IMAD.MOV R196, RZ, RZ, -R196 ;  /* 0x000000ffffc49224 */ /* 0x000fe200078e0ac4 */
[----:B------:R-:W-:-:S02]  /*4dc0*/  ISETP.GE.AND P1, PT, R14, RZ, PT ;  /* 0x000000ff0e00720c */ /* 0x000fc40003f26270 */
[----:B------:R-:W-:Y:S01]  /*4dd0*/  ISETP.GT.U32.AND P0, PT, R5, R204, PT ;  /* 0x000000cc0500720c */ /* 0x000fe20003f04070 */
[--C-:B------:R-:W-:Y:S01]  /*4de0*/  @!P4 IMAD.IADD R202, R202, 0x1, -R5.reuse ;  /* 0x00000001cacac824 */ /* 0x100fe200078e0a05 */
[----:B------:R-:W-:Y:S02]  /*4df0*/  IABS R210, R8 ;  /* 0x0000000800d27213 */ /* 0x000fe40000000000 */
[----:B------:R-:W-:Y:S01]  /*4e00*/  ISETP.GE.AND P4, PT, R10, RZ, PT ;  /* 0x000000ff0a00720c */ /* 0x000fe20003f86270 */
[----:B------:R-:W-:Y:S01]  /*4e10*/  @!P6 IMAD.IADD R208, R208, 0x1, -R5 ;  /* 0x00000001d0d0e824 */ /* 0x000fe200078e0a05 */
[----:B------:R-:W-:Y:S01]  /*4e20*/  LOP3.LUT R14, R7, 0x7e, RZ, 0xfc, !PT ;  /* 0x0000007e070e7812 */ /* 0x000fe200078efcff */
[----:B------:R-:W-:Y:S01]  /*4e30*/  @!P3 IMAD.MOV R202, RZ, RZ, -R202 ;  /* 0x000000ffffcab224 */ /* 0x000fe200078e0aca */
[----:B------:R-:W-:Y:S01]  /*4e40*/  ISETP.GE.AND P3, PT, R8, RZ, PT ;  /* 0x000000ff0800720c */ /* 0x000fe20003f66270 */
[----:B------:R-:W-:Y:S01]  /*4e50*/  IMAD.HI.U32 R8, R6, R212, RZ ;  /* 0x000000d406087227 */ /* 0x000fe200078e00ff */
[----:B------:R-:W-:-:S02]  /*4e60*/  ISETP.GT.U32.AND P6, PT, R5, R208, PT ;  /* 0x000000d00500720c */ /* 0x000fc40003fc4070 */
[----:B------:R-:W-:Y:S01]  /*4e70*/  IABS R220, R14 ;  /* 0x0000000e00dc7213 */ /* 0x000fe20000000000 */
[--C-:B------:R-:W-:Y:S02]  /*4e80*/  @!P5 IMAD.IADD R206, R206, 0x1, -R5.reuse ;  /* 0x00000001ceced824 */ /* 0x100fe400078e0a05 */
[----:B------:R-:W-:Y:S02]  /*4e90*/  IMAD.MOV R8, RZ, RZ, -R8 ;  /* 0x000000ffff087224 */ /* 0x000fe400078e0a08 */
[----:B------:R-:W-:Y:S01]  /*4ea0*/  @!P0 IMAD.IADD R204, R204, 0x1, -R5 ;  /* 0x00000001cccc8824 */ /* 0x000fe200078e0a05 */
[C---:B------:R-:W-:Y:S01]  /*4eb0*/  ISETP.GT.U32.AND P5, PT, R5.reuse, R206, PT ;  /* 0x000000ce0500720c */ /* 0x040fe20003fa4070 */
[C---:B------:R-:W-:Y:S02]  /*4ec0*/  IMAD R212, R5.reuse, R8, R212 ;  /* 0x0000000805d47224 */ /* 0x040fe400078e02d4 */
[----:B------:R-:W-:Y:S01]  /*4ed0*/  IMAD.HI.U32 R4, R6, R210, RZ ;  /* 0x000000d206047227 */ /* 0x000fe200078e00ff */
[----:B------:R-:W-:-:S03]  /*4ee0*/  ISETP.GT.U32.AND P0, PT, R5, R204, PT ;  /* 0x000000cc0500720c */ /* 0x000fc60003f04070 */
[----:B------:R-:W-:Y:S01]  /*4ef0*/  @!P6 IMAD.IADD R208, R208, 0x1, -R5 ;  /* 0x00000001d0d0e824 */ /* 0x000fe200078e0a05 */
[----:B------:R-:W-:Y:S01]  /*4f00*/  ISETP.GT.U32.AND P6, PT, R5, R212, PT ;  /* 0x000000d40500720c */ /* 0x000fe20003fc4070 */
[----:B------:R-:W-:Y:S02]  /*4f10*/  IMAD.MOV R4, RZ, RZ, -R4 ;  /* 0x000000ffff047224 */ /* 0x000fe400078e0a04 */
[----:B------:R-:W-:-:S04]  /*4f20*/  IMAD.HI.U32 R10, R6, R214, RZ ;  /* 0x000000d6060a7227 */ /* 0x000fc800078e00ff */
[--C-:B------:R-:W-:Y:S01]  /*4f30*/  @!P5 IMAD.IADD R206, R206, 0x1, -R5.reuse ;  /* 0x00000001ceced824 */ /* 0x100fe200078e0a05 */
[----:B------:R-:W-:Y:S01]  /*4f40*/  ISETP.GE.AND P5, PT, R11, RZ, PT ;  /* 0x000000ff0b00720c */ /* 0x000fe20003fa6270 */
[----:B------:R-:W-:Y:S01]  /*4f50*/  IMAD R210, R5, R4, R210 ;  /* 0x0000000405d27224 */ /* 0x000fe200078e02d2 */
[----:B------:R-:W-:Y:S01]  /*4f60*/  LOP3.LUT R4, R7, 0x82, RZ, 0xfc, !PT ;  /* 0x0000008207047812 */ /* 0x000fe200078efcff */
[--C-:B------:R-:W-:Y:S01]  /*4f70*/  @!P0 IMAD.IADD R204, R204, 0x1, -R5.reuse ;  /* 0x00000001cccc8824 */ /* 0x100fe200078e0a05 */
[----:B------:R-:W-:Y:S01]  /*4f80*/  ISETP.GE.AND P0, PT, R13, RZ, PT ;  /* 0x000000ff0d00720c */ /* 0x000fe20003f06270 */
[----:B------:R-:W-:Y:S01]  /*4f90*/  @!P2 IMAD.MOV R206, RZ, RZ, -R206 ;  /* 0x000000ffffcea224 */ /* 0x000fe200078e0ace */
[C---:B------:R-:W-:Y:S01]  /*4fa0*/  ISETP.GT.U32.AND P2, PT, R5.reuse, R210, PT ;  /* 0x000000d20500720c */ /* 0x040fe20003f44070 */
[----:B------:R-:W-:Y:S01]  /*4fb0*/  @!P6 IMAD.IADD R212, R212, 0x1, -R5 ;  /* 0x00000001d4d4e824 */ /* 0x000fe200078e0a05 */
[----:B------:R-:W-:Y:S01]  /*4fc0*/  IABS R216, R4 ;  /* 0x0000000400d87213 */ /* 0x000fe20000000000 */
[----:B------:R-:W-:Y:S01]  /*4fd0*/  @!P1 IMAD.MOV R204, RZ, RZ, -R204 ;  /* 0x000000ffffcc9224 */ /* 0x000fe200078e0acc */
[----:B------:R-:W-:Y:S01]  /*4fe0*/  ISETP.GE.AND P1, PT, R4, RZ, PT ;  /* 0x000000ff0400720c */ /* 0x000fe20003f26270 */
[----:B------:R-:W-:Y:S01]  /*4ff0*/  IMAD.MOV R10, RZ, RZ, -R10 ;  /* 0x000000ffff0a7224 */ /* 0x000fe200078e0a0a */
[----:B------:R-:W-:Y:S01]  /*5000*/  ISETP.GT.U32.AND P6, PT, R5, R212, PT ;  /* 0x000000d40500720c */ /* 0x000fe20003fc4070 */
[----:B------:R-:W-:Y:S01]  /*5010*/  IMAD.HI.U32 R4, R6, R216, RZ ;  /* 0x000000d806047227 */ /* 0x000fe200078e00ff */
[----:B------:R-:W-:-:S03]  /*5020*/  LOP3.LUT R13, R7, 0x80, RZ, 0xfc, !PT ;  /* 0x00000080070d7812 */ /* 0x000fc600078efcff */
[C---:B------:R-:W-:Y:S01]  /*5030*/  IMAD R214, R5.reuse, R10, R214 ;  /* 0x0000000a05d67224 */ /* 0x040fe200078e02d6 */
[----:B------:R-:W-:Y:S01]  /*5040*/  IABS R218, R13 ;  /* 0x0000000d00da7213 */ /* 0x000fe20000000000 */
[----:B------:R-:W-:Y:S02]  /*5050*/  IMAD.MOV R4, RZ, RZ, -R4 ;  /* 0x000000ffff047224 */ /* 0x000fe400078e0a04 */
[--C-:B------:R-:W-:Y:S02]  /*5060*/  @!P2 IMAD.IADD R210, R210, 0x1, -R5.reuse ;  /* 0x00000001d2d2a824 */ /* 0x100fe400078e0a05 */
[----:B------:R-:W-:Y:S01]  /*5070*/  @!P4 IMAD.MOV R208, RZ, RZ, -R208 ;  /* 0x000000ffffd0c224 */ /* 0x000fe200078e0ad0 */
[C---:B------:R-:W-:Y:S01]  /*5080*/  ISETP.GT.U32.AND P4, PT, R5.reuse, R214, PT ;  /* 0x000000d60500720c */ /* 0x040fe20003f84070 */
[C---:B------:R-:W-:Y:S01]  /*5090*/  IMAD R216, R5.reuse, R4, R216 ;  /* 0x0000000405d87224 */ /* 0x040fe200078e02d8 */
[----:B------:R-:W-:Y:S01]  /*50a0*/  ISETP.GT.U32.AND P2, PT, R5, R210, PT ;  /* 0x000000d20500720c */ /* 0x000fe20003f44070 */
[----:B------:R-:W-:-:S02]  /*50b0*/  @!P6 IMAD.IADD R212, R212, 0x1, -R5 ;  /* 0x00000001d4d4e824 */ /* 0x000fc400078e0a05 */
[----:B------:R-:W-:Y:S01]  /*50c0*/  IMAD.HI.U32 R8, R6, R218, RZ ;  /* 0x000000da06087227 */ /* 0x000fe200078e00ff */
[----:B------:R-:W-:-:S03]  /*50d0*/  ISETP.GT.U32.AND P6, PT, R5, R216, PT ;  /* 0x000000d80500720c */ /* 0x000fc60003fc4070 */
[----:B------:R-:W-:-:S04]  /*50e0*/  IMAD.HI.U32 R11, R6, R222, RZ ;  /* 0x000000de060b7227 */ /* 0x000fc800078e00ff */
[----:B------:R-:W-:Y:S02]  /*50f0*/  IMAD.MOV R8, RZ, RZ, -R8 ;  /* 0x000000ffff087224 */ /* 0x000fe400078e0a08 */
[----:B------:R-:W-:Y:S02]  /*5100*/  IMAD.MOV R11, RZ, RZ, -R11 ;  /* 0x000000ffff0b7224 */ /* 0x000fe400078e0a0b */
[C---:B------:R-:W-:Y:S02]  /*5110*/  IMAD R218, R5.reuse, R8, R218 ;  /* 0x0000000805da7224 */ /* 0x040fe400078e02da */
[----:B------:R-:W-:Y:S01]  /*5120*/  IMAD R222, R5, R11, R222 ;  /* 0x0000000b05de7224 */ /* 0x000fe200078e02de */
[----:B------:R-:W-:Y:S01]  /*5130*/  LOP3.LUT R11, R7, 0x7a, RZ, 0xfc, !PT ;  /* 0x0000007a070b7812 */ /* 0x000fe200078efcff */
[--C-:B------:R-:W-:Y:S01]  /*5140*/  @!P4 IMAD.IADD R214, R214, 0x1, -R5.reuse ;  /* 0x00000001d6d6c824 */ /* 0x100fe200078e0a05 */
[C---:B------:R-:W-:Y:S01]  /*5150*/  ISETP.GT.U32.AND P4, PT, R5.reuse, R218, PT ;  /* 0x000000da0500720c */ /* 0x040fe20003f84070 */
[--C-:B------:R-:W-:Y:S01]  /*5160*/  @!P2 IMAD.IADD R210, R210, 0x1, -R5.reuse ;  /* 0x00000001d2d2a824 */ /* 0x100fe200078e0a05 */
[----:B------:R-:W-:Y:S01]  /*5170*/  IABS R224, R11 ;  /* 0x0000000b00e07213 */ /* 0x000fe20000000000 */
[----:B------:R-:W-:Y:S01]  /*5180*/  @!P6 IMAD.IADD R216, R216, 0x1, -R5 ;  /* 0x00000001d8d8e824 */ /* 0x000fe200078e0a05 */
[----:B------:R-:W-:Y:S01]  /*5190*/  ISETP.GT.U32.AND P6, PT, R5, R214, PT ;  /* 0x000000d60500720c */ /* 0x000fe20003fc4070 */
[----:B------:R-:W-:Y:S01]  /*51a0*/  IMAD.HI.U32 R10, R6, R220, RZ ;  /* 0x000000dc060a7227 */ /* 0x000fe200078e00ff */
[----:B------:R-:W-:-:S02]  /*51b0*/  ISETP.GE.AND P2, PT, R13, RZ, PT ;  /* 0x000000ff0d00720c */ /* 0x000fc40003f46270 */
[----:B------:R-:W-:Y:S01]  /*51c0*/  LOP3.LUT R13, R7, 0x78, RZ, 0xfc, !PT ;  /* 0x00000078070d7812 */ /* 0x000fe200078efcff */
[----:B------:R-:W-:Y:S01]  /*51d0*/  @!P3 IMAD.MOV R210, RZ, RZ, -R210 ;  /* 0x000000ffffd2b224 */ /* 0x000fe200078e0ad2 */
[----:B------:R-:W-:Y:S01]  /*51e0*/  ISETP.GT.U32.AND P3, PT, R5, R216, PT ;  /* 0x000000d80500720c */ /* 0x000fe20003f64070 */
[----:B------:R-:W-:Y:S01]  /*51f0*/  IMAD.MOV R10, RZ, RZ, -R10 ;  /* 0x000000ffff0a7224 */ /* 0x000fe200078e0a0a */
[----:B------:R-:W-:Y:S01]  /*5200*/  IABS R226, R13 ;  /* 0x0000000d00e27213 */ /* 0x000fe20000000000 */
[----:B------:R-:W-:-:S04]  /*5210*/  IMAD.HI.U32 R4, R6, R224, RZ ;  /* 0x000000e006047227 */ /* 0x000fc800078e00ff */
[C---:B------:R-:W-:Y:S02]  /*5220*/  IMAD R220, R5.reuse, R10, R220 ;  /* 0x0000000a05dc7224 */ /* 0x040fe400078e02dc */
[----:B------:R-:W-:Y:S02]  /*5230*/  IMAD.MOV R4, RZ, RZ, -R4 ;  /* 0x000000ffff047224 */ /* 0x000fe400078e0a04 */
[--C-:B------:R-:W-:Y:S02]  /*5240*/  @!P4 IMAD.IADD R218, R218, 0x1, -R5.reuse ;  /* 0x00000001dadac824 */ /* 0x100fe400078e0a05 */
[----:B------:R-:W-:Y:S01]  /*5250*/  @!P5 IMAD.MOV R212, RZ, RZ, -R212 ;  /* 0x000000ffffd4d224 */ /* 0x000fe200078e0ad4 */
[C---:B------:R-:W-:Y:S01]  /*5260*/  ISETP.GT.U32.AND P5, PT, R5.reuse, R220, PT ;  /* 0x000000dc0500720c */ /* 0x040fe20003fa4070 */
        /* <DEDUP_REMOVED lines=8> */
[--C-:B------:R-:W-:Y:S01]  /*52f0*/  @!P5 IMAD.IADD R220, R220, 0x1, -R5.reuse ;  /* 0x00000001dcdcd824 */ /* 0x100fe200078e0a05 */
[----:B------:R-:W-:Y:S01]  /*5300*/  ISETP.GE.AND P5, PT, R14, RZ, PT ;  /* 0x000000ff0e00720c */ /* 0x000fe20003fa6270 */
[----:B------:R-:W-:Y:S01]  /*5310*/  IMAD R226, R5, R10, R226 ;  /* 0x0000000a05e27224 */ /* 0x000fe200078e02e2 */
[C---:B------:R-:W-:Y:S01]  /*5320*/  LOP3.LUT R10, R7.reuse, 0x72, RZ, 0xfc, !PT ;  /* 0x00000072070a7812 */ /* 0x040fe200078efcff */
[--C-:B------:R-:W-:Y:S01]  /*5330*/  @!P6 IMAD.IADD R222, R222, 0x1, -R5.reuse ;  /* 0x00000001dedee824 */ /* 0x100fe200078e0a05 */
[----:B------:R-:W-:Y:S01]  /*5340*/  LOP3.LUT R14, R7, 0x70, RZ, 0xfc, !PT ;  /* 0x00000070070e7812 */ /* 0x000fe200078efcff */
[----:B------:R-:W-:Y:S01]  /*5350*/  IMAD.HI.U32 R4, R6, R228, RZ ;  /* 0x000000e406047227 */ /* 0x000fe200078e00ff */
[----:B------:R-:W-:Y:S02]  /*5360*/  IABS R232, R10 ;  /* 0x0000000a00e87213 */ /* 0x000fe40000000000 */
[----:B------:R-:W-:Y:S01]  /*5370*/  IABS R234, R14 ;  /* 0x0000000e00ea7213 */ /* 0x000fe20000000000 */
[--C-:B------:R-:W-:Y:S01]  /*5380*/  @!P4 IMAD.IADD R218, R218, 0x1, -R5.reuse ;  /* 0x00000001dadac824 */ /* 0x100fe200078e0a05 */
[C---:B------:R-:W-:Y:S01]  /*5390*/  ISETP.GT.U32.AND P4, PT, R5.reuse, R226, PT ;  /* 0x000000e20500720c */ /* 0x040fe20003f84070 */
[----:B------:R-:W-:Y:S01]  /*53a0*/  @!P3 IMAD.IADD R224, R224, 0x1, -R5 ;  /* 0x00000001e0e0b824 */ /* 0x000fe200078e0a05 */
[C---:B------:R-:W-:Y:S01]  /*53b0*/  ISETP.GT.U32.AND P3, PT, R5.reuse, R220, PT ;  /* 0x000000dc0500720c */ /* 0x040fe20003f64070 */
[----:B------:R-:W-:Y:S01]  /*53c0*/  @!P0 IMAD.MOV R214, RZ, RZ, -R214 ;  /* 0x000000ffffd68224 */ /* 0x000fe200078e0ad6 */
[----:B------:R-:W-:Y:S01]  /*53d0*/  ISETP.GT.U32.AND P0, PT, R5, R222, PT ;  /* 0x000000de0500720c */ /* 0x000fe20003f04070 */
[----:B------:R-:W-:Y:S01]  /*53e0*/  IMAD.HI.U32 R8, R6, R230, RZ ;  /* 0x000000e606087227 */ /* 0x000fe200078e00ff */
[----:B------:R-:W-:-:S02]  /*53f0*/  ISETP.GE.AND P6, PT, R15, RZ, PT ;  /* 0x000000ff0f00720c */ /* 0x000fc40003fc6270 */
[----:B------:R-:W-:Y:S01]  /*5400*/  LOP3.LUT R15, R7, 0x5c, RZ, 0xfc, !PT ;  /* 0x0000005c070f7812 */ /* 0x000fe200078efcff */
[----:B------:R-:W-:Y:S02]  /*5410*/  IMAD.MOV R4, RZ, RZ, -R4 ;  /* 0x000000ffff047224 */ /* 0x000fe400078e0a04 */
[----:B------:R-:W-:Y:S01]  /*5420*/  IMAD.MOV R8, RZ, RZ, -R8 ;  /* 0x000000ffff087224 */ /* 0x000fe200078e0a08 */
[----:B------:R-:W-:Y:S01]  /*5430*/  IABS R73, R15 ;  /* 0x0000000f00497213 */ /* 0x000fe20000000000 */
[C---:B------:R-:W-:Y:S02]  /*5440*/  IMAD R228, R5.reuse, R4, R228 ;  /* 0x0000000405e47224 */ /* 0x040fe400078e02e4 */
[----:B------:R-:W-:Y:S01]  /*5450*/  @!P1 IMAD.MOV R216, RZ, RZ, -R216 ;  /* 0x000000ffffd89224 */ /* 0x000fe200078e0ad8 */
[C---:B------:R-:W-:Y:S01]  /*5460*/  ISETP.GT.U32.AND P1, PT, R5.reuse, R224, PT ;  /* 0x000000e00500720c */ /* 0x040fe20003f24070 */
[C---:B------:R-:W-:Y:S02]  /*5470*/  IMAD R230, R5.reuse, R8, R230 ;  /* 0x0000000805e67224 */ /* 0x040fe400078e02e6 */
[----:B------:R-:W-:Y:S01]  /*5480*/  @!P2 IMAD.MOV R218, RZ, RZ, -R218 ;  /* 0x000000ffffdaa224 */ /* 0x000fe200078e0ada */
[----:B------:R-:W-:Y:S01]  /*5490*/  ISETP.GT.U32.AND P2, PT, R5, R228, PT ;  /* 0x000000e40500720c */ /* 0x000fe20003f44070 */
[----:B------:R-:W-:-:S02]  /*54a0*/  @!P4 IMAD.IADD R226, R226, 0x1, -R5 ;  /* 0x00000001e2e2c824 */ /* 0x000fc400078e0a05 */
[--C-:B------:R-:W-:Y:S01]  /*54b0*/  @!P3 IMAD.IADD R220, R220, 0x1, -R5.reuse ;  /* 0x00000001dcdcb824 */ /* 0x100fe200078e0a05 */
[----:B------:R-:W-:Y:S01]  /*54c0*/  ISETP.GE.AND P3, PT, R11, RZ, PT ;  /* 0x000000ff0b00720c */ /* 0x000fe20003f66270 */
[--C-:B------:R-:W-:Y:S01]  /*54d0*/  @!P0 IMAD.IADD R222, R222, 0x1, -R5.reuse ;  /* 0x00000001dede8824 */ /* 0x100fe200078e0a05 */
[C---:B------:R-:W-:Y:S01]  /*54e0*/  ISETP.GT.U32.AND P0, PT, R5.reuse, R230, PT ;  /* 0x000000e60500720c */ /* 0x040fe20003f04070 */
[----:B------:R-:W-:Y:S01]  /*54f0*/  IMAD.HI.U32 R4, R6, R232, RZ ;  /* 0x000000e806047227 */ /* 0x000fe200078e00ff */
[----:B------:R-:W-:Y:S02]  /*5500*/  ISETP.GT.U32.AND P4, PT, R5, R226, PT ;  /* 0x000000e20500720c */ /* 0x000fe40003f84070 */
[----:B------:R-:W-:Y:S01]  /*5510*/  LOP3.LUT R11, R7, 0x64, RZ, 0xfc, !PT ;  /* 0x00000064070b7812 */ /* 0x000fe200078efcff */
[----:B------:R-:W-:Y:S02]  /*5520*/  IMAD.MOV R4, RZ, RZ, -R4 ;  /* 0x000000ffff047224 */ /* 0x000fe400078e0a04 */
[----:B------:R-:W-:Y:S01]  /*5530*/  @!P1 IMAD.IADD R224, R224, 0x1, -R5 ;  /* 0x00000001e0e09824 */ /* 0x000fe200078e0a05 */
[----:B------:R-:W-:Y:S01]  /*5540*/  ISETP.GE.AND P1, PT, R13, RZ, PT ;  /* 0x000000ff0d00720c */ /* 0x000fe20003f26270 */
[----:B------:R-:W-:Y:S01]  /*5550*/  IMAD.HI.U32 R8, R6, R234, RZ ;  /* 0x000000ea06087227 */ /* 0x000fe200078e00ff */
[----:B------:R-:W-:-:S02]  /*5560*/  LOP3.LUT R13, R7, 0x60, RZ, 0xfc, !PT ;  /* 0x00000060070d7812 */ /* 0x000fc400078efcff */
[----:B------:R-:W-:Y:S01]  /*5570*/  IABS R246, R11 ;  /* 0x0000000b00f67213 */ /* 0x000fe20000000000 */
[--C-:B------:R-:W-:Y:S01]  /*5580*/  @!P2 IMAD.IADD R228, R228, 0x1, -R5.reuse ;  /* 0x00000001e4e4a824 */ /* 0x100fe200078e0a05 */
[----:B------:R-:W-:Y:S01]  /*5590*/  ISETP.GE.AND P2, PT, R19, RZ, PT ;  /* 0x000000ff1300720c */ /* 0x000fe20003f46270 */
[----:B------:R-:W-:Y:S01]  /*55a0*/  IMAD R232, R5, R4, R232 ;  /* 0x0000000405e87224 */ /* 0x000fe200078e02e8 */
[----:B------:R-:W-:Y:S01]  /*55b0*/  LOP3.LUT R4, R7, 0x6e, RZ, 0xfc, !PT ;  /* 0x0000006e07047812 */ /* 0x000fe200078efcff */
[----:B------:R-:W-:Y:S01]  /*55c0*/  IMAD.MOV R8, RZ, RZ, -R8 ;  /* 0x000000ffff087224 */ /* 0x000fe200078e0a08 */
[----:B------:R-:W-:Y:S01]  /*55d0*/  IABS R250, R13 ;  /* 0x0000000d00fa7213 */ /* 0x000fe20000000000 */
[--C-:B------:R-:W-:Y:S01]  /*55e0*/  @!P0 IMAD.IADD R230, R230, 0x1, -R5.reuse ;  /* 0x00000001e6e68824 */ /* 0x100fe200078e0a05 */
[C---:B------:R-:W-:Y:S01]  /*55f0*/  ISETP.GT.U32.AND P0, PT, R5.reuse, R228, PT ;  /* 0x000000e40500720c */ /* 0x040fe20003f04070 */
[----:B------:R-:W-:Y:S01]  /*5600*/  @!P3 IMAD.MOV R224, RZ, RZ, -R224 ;  /* 0x000000ffffe0b224 */ /* 0x000fe200078e0ae0 */
[C---:B------:R-:W-:Y:S01]  /*5610*/  ISETP.GT.U32.AND P3, PT, R5.reuse, R232, PT ;  /* 0x000000e80500720c */ /* 0x040fe20003f64070 */
[--C-:B------:R-:W-:Y:S01]  /*5620*/  @!P4 IMAD.IADD R226, R226, 0x1, -R5.reuse ;  /* 0x00000001e2e2c824 */ /* 0x100fe200078e0a05 */
[----:B------:R-:W-:Y:S01]  /*5630*/  ISETP.GE.AND P4, PT, R18, RZ, PT ;  /* 0x000000ff1200720c */ /* 0x000fe20003f86270 */
[----:B------:R-:W-:Y:S01]  /*5640*/  IMAD R234, R5, R8, R234 ;  /* 0x0000000805ea7224 */ /* 0x000fe200078e02ea */
[----:B------:R-:W-:Y:S01]  /*5650*/  LOP3.LUT R8, R7, 0x6c, RZ, 0xfc, !PT ;  /* 0x0000006c07087812 */ /* 0x000fe200078efcff */
[----:B------:R-:W-:Y:S01]  /*5660*/  @!P1 IMAD.MOV R226, RZ, RZ, -R226 ;  /* 0x000000ffffe29224 */ /* 0x000fe200078e0ae2 */
[----:B------:R-:W-:Y:S01]  /*5670*/  IABS R236, R4 ;  /* 0x0000000400ec7213 */ /* 0x000fe20000000000 */
[----:B------:R-:W-:Y:S01]  /*5680*/  @!P6 IMAD.MOV R222, RZ, RZ, -R222 ;  /* 0x000000ffffdee224 */ /* 0x000fe200078e0ade */
[C---:B------:R-:W-:Y:S01]  /*5690*/  ISETP.GT.U32.AND P1, PT, R5.reuse, R234, PT ;  /* 0x000000ea0500720c */ /* 0x040fe20003f24070 */
[----:B------:R-:W-:Y:S01]  /*56a0*/  @!P5 IMAD.MOV R220, RZ, RZ, -R220 ;  /* 0x000000ffffdcd224 */ /* 0x000fe200078e0adc */
[C---:B------:R-:W-:Y:S01]  /*56b0*/  ISETP.GT.U32.AND P6, PT, R5.reuse, R230, PT ;  /* 0x000000e60500720c */ /* 0x040fe20003fc4070 */
[--C-:B------:R-:W-:Y:S01]  /*56c0*/  @!P0 IMAD.IADD R228, R228, 0x1, -R5.reuse ;  /* 0x00000001e4e48824 */ /* 0x100fe200078e0a05 */
[----:B------:R-:W-:Y:S01]  /*56d0*/  IABS R238, R8 ;  /* 0x0000000800ee7213 */ /* 0x000fe20000000000 */
[----:B------:R-:W-:Y:S01]  /*56e0*/  @!P3 IMAD.IADD R232, R232, 0x1, -R5 ;  /* 0x00000001e8e8b824 */ /* 0x000fe200078e0a05 */
[----:B------:R-:W-:Y:S01]  /*56f0*/  ISETP.GE.AND P5, PT, R10, RZ, PT ;  /* 0x000000ff0a00720c */ /* 0x000fe20003fa6270 */
[----:B------:R-:W-:Y:S01]  /*5700*/  @!P4 IMAD.MOV R228, RZ, RZ, -R228 ;  /* 0x000000ffffe4c224 */ /* 0x000fe200078e0ae4 */
[----:B------:R-:W-:Y:S01]  /*5710*/  ISETP.GE.AND P3, PT, R8, RZ, PT ;  /* 0x000000ff0800720c */ /* 0x000fe20003f66270 */
[----:B------:R-:W-:Y:S01]  /*5720*/  IMAD.HI.U32 R8, R6, R238, RZ ;  /* 0x000000ee06087227 */ /* 0x000fe200078e00ff */
[----:B------:R-:W-:-:S02]  /*5730*/  ISETP.GT.U32.AND P4, PT, R5, R232, PT ;  /* 0x000000e80500720c */ /* 0x000fc40003f84070 */
[----:B------:R-:W-:Y:S01]  /*5740*/  LOP3.LUT R10, R7, 0x6a, RZ, 0xfc, !PT ;  /* 0x0000006a070a7812 */ /* 0x000fe200078efcff */
[--C-:B------:R-:W-:Y:S01]  /*5750*/  @!P1 IMAD.IADD R234, R234, 0x1, -R5.reuse ;  /* 0x00000001eaea9824 */ /* 0x100fe200078e0a05 */
[----:B------:R-:W-:Y:S01]  /*5760*/  ISETP.GE.AND P0, PT, R14, RZ, PT ;  /* 0x000000ff0e00720c */ /* 0x000fe20003f06270 */
[--C-:B------:R-:W-:Y:S01]  /*5770*/  @!P6 IMAD.IADD R230, R230, 0x1, -R5.reuse ;  /* 0x00000001e6e6e824 */ /* 0x100fe200078e0a05 */
[----:B------:R-:W-:Y:S01]  /*5780*/  ISETP.GE.AND P6, PT, R4, RZ, PT ;  /* 0x000000ff0400720c */ /* 0x000fe20003fc6270 */
[----:B------:R-:W-:Y:S01]  /*5790*/  IMAD.HI.U32 R4, R6, R236, RZ ;  /* 0x000000ec06047227 */ /* 0x000fe200078e00ff */
[----:B------:R-:W-:Y:S02]  /*57a0*/  ISETP.GT.U32.AND P1, PT, R5, R234, PT ;  /* 0x000000ea0500720c */ /* 0x000fe40003f24070 */
[----:B------:R-:W-:Y:S01]  /*57b0*/  IABS R240, R10 ;  /* 0x0000000a00f07213 */ /* 0x000fe20000000000 */
[----:B------:R-:W-:Y:S01]  /*57c0*/  IMAD.MOV R8, RZ, RZ, -R8 ;  /* 0x000000ffff087224 */ /* 0x000fe200078e0a08 */
[C---:B------:R-:W-:Y:S01]  /*57d0*/  LOP3.LUT R14, R7.reuse, 0x5e, RZ, 0xfc, !PT ;  /* 0x0000005e070e7812 */ /* 0x040fe200078efcff */
[----:B------:R-:W-:Y:S01]  /*57e0*/  IMAD.MOV R4, RZ, RZ, -R4 ;  /* 0x000000ffff047224 */ /* 0x000fe200078e0a04 */
[----:B------:R-:W-:Y:S01]  /*57f0*/  LOP3.LUT R18, R7, 0x20, RZ, 0xfc, !PT ;  /* 0x0000002007127812 */ /* 0x000fe200078efcff */
[----:B------:R-:W-:Y:S01]  /*5800*/  IMAD R238, R5, R8, R238 ;  /* 0x0000000805ee7224 */ /* 0x000fe200078e02ee */
[----:B------:R-:W-:Y:S01]  /*5810*/  LOP3.LUT R8, R7, 0x66, RZ, 0xfc, !PT ;  /* 0x0000006607087812 */ /* 0x000fe200078efcff */
[--C-:B------:R-:W-:Y:S01]  /*5820*/  @!P4 IMAD.IADD R232, R232, 0x1, -R5.reuse ;  /* 0x00000001e8e8c824 */ /* 0x100fe200078e0a05 */
[----:B------:R-:W-:Y:S01]  /*5830*/  IABS R252, R14 ;  /* 0x0000000e00fc7213 */ /* 0x000fe20000000000 */
[----:B------:R-:W-:Y:S01]  /*5840*/  IMAD R236, R5, R4, R236 ;  /* 0x0000000405ec7224 */ /* 0x000fe200078e02ec */
[----:B------:R-:W-:Y:S01]  /*5850*/  LOP3.LUT R4, R7, 0x68, RZ, 0xfc, !PT ;  /* 0x0000006807047812 */ /* 0x000fe200078efcff */
[----:B------:R-:W-:Y:S01]  /*5860*/  @!P5 IMAD.MOV R232, RZ, RZ, -R232 ;  /* 0x000000ffffe8d224 */ /* 0x000fe200078e0ae8 */
[C---:B------:R-:W-:Y:S01]  /*5870*/  ISETP.GT.U32.AND P5, PT, R5.reuse, R238, PT ;  /* 0x000000ee0500720c */ /* 0x040fe20003fa4070 */
[----:B------:R-:W-:Y:S01]  /*5880*/  @!P1 IMAD.IADD R234, R234, 0x1, -R5 ;  /* 0x00000001eaea9824 */ /* 0x000fe200078e0a05 */
[----:B------:R-:W-:Y:S01]  /*5890*/  ISETP.GE.AND P1, PT, R4, RZ, PT ;  /* 0x000000ff0400720c */ /* 0x000fe20003f26270 */
[----:B------:R-:W-:Y:S01]  /*58a0*/  @!P2 IMAD.MOV R230, RZ, RZ, -R230 ;  /* 0x000000ffffe6a224 */ /* 0x000fe200078e0ae6 */
[----:B------:R-:W-:Y:S01]  /*58b0*/  IABS R242, R4 ;  /* 0x0000000400f27213 */ /* 0x000fe20000000000 */
[----:B------:R-:W-:Y:S01]  /*58c0*/  IMAD.HI.U32 R4, R6, R240, RZ ;  /* 0x000000f006047227 */ /* 0x000fe200078e00ff */
[----:B------:R-:W-:-:S02]  /*58d0*/  ISETP.GT.U32.AND P4, PT, R5, R236, PT ;  /* 0x000000ec0500720c */ /* 0x000fc40003f84070 */
[----:B------:R-:W-:Y:S01]  /*58e0*/  ISETP.GE.AND P2, PT, R10, RZ, PT ;  /* 0x000000ff0a00720c */ /* 0x000fe20003f46270 */
[----:B------:R-:W-:Y:S01]  /*58f0*/  IMAD.MOV R10, RZ, RZ, -R4 ;  /* 0x000000ffff0a7224 */ /* 0x000fe200078e0a04 */
[----:B------:R-:W-:Y:S01]  /*5900*/  IABS R244, R8 ;  /* 0x0000000800f47213 */ /* 0x000fe20000000000 */
[----:B------:R-:W-:Y:S01]  /*5910*/  IMAD.HI.U32 R4, R6, R242, RZ ;  /* 0x000000f206047227 */ /* 0x000fe200078e00ff */
[----:B------:R-:W-:-:S03]  /*5920*/  IABS R66, R18 ;  /* 0x0000001200427213 */ /* 0x000fc60000000000 */
[--C-:B------:R-:W-:Y:S02]  /*5930*/  @!P5 IMAD.IADD R238, R238, 0x1, -R5.reuse ;  /* 0x00000001eeeed824 */ /* 0x100fe400078e0a05 */
[----:B------:R-:W-:Y:S02]  /*5940*/  IMAD.MOV R4, RZ, RZ, -R4 ;  /* 0x000000ffff047224 */ /* 0x000fe400078e0a04 */
[----:B------:R-:W-:Y:S01]  /*5950*/  @!P4 IMAD.IADD R236, R236, 0x1, -R5 ;  /* 0x00000001ececc824 */ /* 0x000fe200078e0a05 */
[C---:B------:R-:W-:Y:S01]  /*5960*/  ISETP.GT.U32.AND P5, PT, R5.reuse, R238, PT ;  /* 0x000000ee0500720c */ /* 0x040fe20003fa4070 */
[C---:B------:R-:W-:Y:S02]  /*5970*/  IMAD R242, R5.reuse, R4, R242 ;  /* 0x0000000405f27224 */ /* 0x040fe400078e02f2 */
[----:B------:R-:W-:Y:S01]  /*5980*/  IMAD.HI.U32 R4, R6, R244, RZ ;  /* 0x000000f406047227 */ /* 0x000fe200078e00ff */
[----:B------:R-:W-:-:S03]  /*5990*/  ISETP.GT.U32.AND P4, PT, R5, R236, PT ;  /* 0x000000ec0500720c */ /* 0x000fc60003f84070 */
[----:B------:R-:W-:Y:S02]  /*59a0*/  IMAD.MOV R4, RZ, RZ, -R4 ;  /* 0x000000ffff047224 */ /* 0x000fe400078e0a04 */
[----:B------:R-:W-:Y:S01]  /*59b0*/  IMAD R240, R5, R10, R240 ;  /* 0x0000000a05f07224 */ /* 0x000fe200078e02f0 */
[----:B------:R-:W-:Y:S01]  /*59c0*/  LOP3.LUT R10, R7, 0x62, RZ, 0xfc, !PT ;  /* 0x00000062070a7812 */ /* 0x000fe200078efcff */
[C---:B------:R-:W-:Y:S02]  /*59d0*/  IMAD R244, R5.reuse, R4, R244 ;  /* 0x0000000405f47224 */ /* 0x040fe400078e02f4 */
[--C-:B------:R-:W-:Y:S01]  /*59e0*/  @!P5 IMAD.IADD R238, R238, 0x1, -R5.reuse ;  /* 0x00000001eeeed824 */ /* 0x100fe200078e0a05 */
[----:B------:R-:W-:Y:S01]  /*59f0*/  IABS R248, R10 ;  /* 0x0000000a00f87213 */ /* 0x000fe20000000000 */
[----:B------:R-:W-:Y:S01]  /*5a00*/  @!P0 IMAD.MOV R234, RZ, RZ, -R234 ;  /* 0x000000ffffea8224 */ /* 0x000fe200078e0aea */
[C---:B------:R-:W-:Y:S01]  /*5a10*/  ISETP.GT.U32.AND P5, PT, R5.reuse, R244, PT ;  /* 0x000000f40500720c */ /* 0x040fe20003fa4070 */
[----:B------:R-:W-:Y:S01]  /*5a20*/  @!P4 IMAD.IADD R236, R236, 0x1, -R5 ;  /* 0x00000001ececc824 */ /* 0x000fe200078e0a05 */
[----:B------:R-:W-:Y:S01]  /*5a30*/  ISETP.GE.AND P0, PT, R8, RZ, PT ;  /* 0x000000ff0800720c */ /* 0x000fe20003f06270 */
[----:B------:R-:W-:Y:S01]  /*5a40*/  IMAD.HI.U32 R4, R6, R248, RZ ;  /* 0x000000f806047227 */ /* 0x000fe200078e00ff */
[----:B------:R-:W-:-:S03]  /*5a50*/  ISETP.GT.U32.AND P4, PT, R5, R240, PT ;  /* 0x000000f00500720c */ /* 0x000fc60003f84070 */
[----:B------:R-:W-:Y:S01]  /*5a60*/  @!P6 IMAD.MOV R236, RZ, RZ, -R236 ;  /* 0x000000ffffece224 */ /* 0x000fe200078e0aec */
[C---:B------:R-:W-:Y:S01]  /*5a70*/  ISETP.GT.U32.AND P6, PT, R5.reuse, R242, PT ;  /* 0x000000f20500720c */ /* 0x040fe20003fc4070 */
[----:B------:R-:W-:Y:S02]  /*5a80*/  IMAD.MOV R4, RZ, RZ, -R4 ;  /* 0x000000ffff047224 */ /* 0x000fe400078e0a04 */
[----:B------:R-:W-:Y:S02]  /*5a90*/  @!P3 IMAD.MOV R238, RZ, RZ, -R238 ;  /* 0x000000ffffeeb224 */ /* 0x000fe400078e0aee */
[----:B------:R-:W-:Y:S02]  /*5aa0*/  @!P5 IMAD.IADD R244, R244, 0x1, -R5 ;  /* 0x00000001f4f4d824 */ /* 0x000fe400078e0a05 */
[C---:B------:R-:W-:Y:S02]  /*5ab0*/  IMAD R248, R5.reuse, R4, R248 ;  /* 0x0000000405f87224 */ /* 0x040fe400078e02f8 */
[----:B------:R-:W-:Y:S01]  /*5ac0*/  IMAD.HI.U32 R4, R6, R250, RZ ;  /* 0x000000fa06047227 */ /* 0x000fe200078e00ff */
[----:B------:R-:W-:-:S03]  /*5ad0*/  ISETP.GT.U32.AND P3, PT, R5, R244, PT ;  /* 0x000000f40500720c */ /* 0x000fc60003f64070 */
[----:B------:R-:W-:Y:S02]  /*5ae0*/  @!P6 IMAD.IADD R242, R242, 0x1, -R5 ;  /* 0x00000001f2f2e824 */ /* 0x000fe400078e0a05 */
[----:B------:R-:W-:-:S03]  /*5af0*/  IMAD.HI.U32 R8, R6, R246, RZ ;  /* 0x000000f606087227 */ /* 0x000fc600078e00ff */
[C---:B------:R-:W-:Y:S01]  /*5b00*/  ISETP.GT.U32.AND P5, PT, R5.reuse, R242, PT ;  /* 0x000000f20500720c */ /* 0x040fe20003fa4070 */
[----:B------:R-:W-:Y:S02]  /*5b10*/  IMAD.MOV R4, RZ, RZ, -R4 ;  /* 0x000000ffff047224 */ /* 0x000fe400078e0a04 */
[----:B------:R-:W-:Y:S02]  /*5b20*/  IMAD.MOV R8, RZ, RZ, -R8 ;  /* 0x000000ffff087224 */ /* 0x000fe400078e0a08 */
[C---:B------:R-:W-:Y:S02]  /*5b30*/  IMAD R250, R5.reuse, R4, R250 ;  /* 0x0000000405fa7224 */ /* 0x040fe400078e02fa */
[C---:B------:R-:W-:Y:S02]  /*5b40*/  IMAD R246, R5.reuse, R8, R246 ;  /* 0x0000000805f67224 */ /* 0x040fe400078e02f6 */
[--C-:B------:R-:W-:Y:S01]  /*5b50*/  @!P3 IMAD.IADD R244, R244, 0x1, -R5.reuse ;  /* 0x00000001f4f4b824 */ /* 0x100fe200078e0a05 */
[C---:B------:R-:W-:Y:S01]  /*5b60*/  ISETP.GT.U32.AND P3, PT, R5.reuse, R250, PT ;  /* 0x000000fa0500720c */ /* 0x040fe20003f64070 */
[--C-:B------:R-:W-:Y:S01]  /*5b70*/  @!P4 IMAD.IADD R240, R240, 0x1, -R5.reuse ;  /* 0x00000001f0f0c824 */ /* 0x100fe200078e0a05 */
[----:B------:R-:W-:Y:S01]  /*5b80*/  ISETP.GT.U32.AND P4, PT, R5, R246, PT ;  /* 0x000000f60500720c */ /* 0x000fe20003f84070 */
[----:B------:R-:W-:Y:S01]  /*5b90*/  @!P5 IMAD.IADD R242, R242, 0x1, -R5 ;  /* 0x00000001f2f2d824 */ /* 0x000fe200078e0a05 */
[----:B------:R-:W-:Y:S01]  /*5ba0*/  ISETP.GE.AND P5, PT, R11, RZ, PT ;  /* 0x000000ff0b00720c */ /* 0x000fe20003fa6270 */
[----:B------:R-:W-:Y:S01]  /*5bb0*/  IMAD.HI.U32 R4, R6, R252, RZ ;  /* 0x000000fc06047227 */ /* 0x000fe200078e00ff */
[----:B------:R-:W-:-:S02]  /*5bc0*/  ISETP.GT.U32.AND P6, PT, R5, R240, PT ;  /* 0x000000f00500720c */ /* 0x000fc40003fc4070 */
[----:B------:R-:W-:Y:S01]  /*5bd0*/  LOP3.LUT R11, R7, 0x5a, RZ, 0xfc, !PT ;  /* 0x0000005a070b7812 */ /* 0x000fe200078efcff */
[----:B------:R-:W-:Y:S02]  /*5be0*/  IMAD.MOV R4, RZ, RZ, -R4 ;  /* 0x000000ffff047224 */ /* 0x000fe400078e0a04 */
[----:B------:R-:W-:Y:S01]  /*5bf0*/  @!P1 IMAD.MOV R242, RZ, RZ, -R242 ;  /* 0x000000fffff29224 */ /* 0x000fe200078e0af2 */
[----:B------:R-:W-:Y:S01]  /*5c00*/  IABS R71, R11 ;  /* 0x0000000b00477213 */ /* 0x000fe20000000000 */
[--C-:B------:R-:W-:Y:S02]  /*5c10*/  @!P3 IMAD.IADD R250, R250, 0x1, -R5.reuse ;  /* 0x00000001fafab824 */ /* 0x100fe400078e0a05 */
[----:B------:R-:W-:Y:S02]  /*5c20*/  @!P4 IMAD.IADD R246, R246, 0x1, -R5 ;  /* 0x00000001f6f6c824 */ /* 0x000fe400078e0a05 */
[C---:B------:R-:W-:Y:S01]  /*5c30*/  IMAD R252, R5.reuse, R4, R252 ;  /* 0x0000000405fc7224 */ /* 0x040fe200078e02fc */
[C---:B------:R-:W-:Y:S01]  /*5c40*/  ISETP.GT.U32.AND P1, PT, R5.reuse, R250, PT ;  /* 0x000000fa0500720c */ /* 0x040fe20003f24070 */
[----:B------:R-:W-:Y:S01]  /*5c50*/  IMAD.HI.U32 R4, R6, R71, RZ ;  /* 0x0000004706047227 */ /* 0x000fe200078e00ff */
[----:B------:R-:W-:-:S02]  /*5c60*/  ISETP.GT.U32.AND P4, PT, R5, R246, PT ;  /* 0x000000f60500720c */ /* 0x000fc40003f84070 */
[C---:B------:R-:W-:Y:S01]  /*5c70*/  ISETP.GT.U32.AND P3, PT, R5.reuse, R252, PT ;  /* 0x000000fc0500720c */ /* 0x040fe20003f64070 */
[----:B------:R-:W-:Y:S01]  /*5c80*/  @!P6 IMAD.IADD R240, R240, 0x1, -R5 ;  /* 0x00000001f0f0e824 */ /* 0x000fe200078e0a05 */
[----:B------:R-:W-:Y:S01]  /*5c90*/  ISETP.GT.U32.AND P6, PT, R5, R248, PT ;  /* 0x000000f80500720c */ /* 0x000fe20003fc4070 */
[----:B------:R-:W-:Y:S02]  /*5ca0*/  IMAD.MOV R4, RZ, RZ, -R4 ;  /* 0x000000ffff047224 */ /* 0x000fe400078e0a04 */
[----:B------:R-:W-:-:S04]  /*5cb0*/  IMAD.HI.U32 R8, R6, R73, RZ ;  /* 0x0000004906087227 */ /* 0x000fc800078e00ff */
[C---:B------:R-:W-:Y:S02]  /*5cc0*/  IMAD R71, R5.reuse, R4, R71 ;  /* 0x0000000405477224 */ /* 0x040fe400078e0247 */
[--C-:B------:R-:W-:Y:S02]  /*5cd0*/  @!P1 IMAD.IADD R250, R250, 0x1, -R5.reuse ;  /* 0x00000001fafa9824 */ /* 0x100fe400078e0a05 */
[----:B------:R-:W-:Y:S01]  /*5ce0*/  IMAD.MOV R8, RZ, RZ, -R8 ;  /* 0x000000ffff087224 */ /* 0x000fe200078e0a08 */
[----:B------:R-:W-:Y:S01]  /*5cf0*/  ISETP.GT.U32.AND P1, PT, R5, R71, PT ;  /* 0x000000470500720c */ /* 0x000fe20003f24070 */
[--C-:B------:R-:W-:Y:S01]  /*5d00*/  @!P4 IMAD.IADD R246, R246, 0x1, -R5.reuse ;  /* 0x00000001f6f6c824 */ /* 0x100fe200078e0a05 */
[----:B------:R-:W-:Y:S01]  /*5d10*/  ISETP.GE.AND P4, PT, R10, RZ, PT ;  /* 0x000000ff0a00720c */ /* 0x000fe20003f86270 */
[----:B------:R-:W-:Y:S01]  /*5d20*/  @!P6 IMAD.IADD R248, R248, 0x1, -R5 ;  /* 0x00000001f8f8e824 */ /* 0x000fe200078e0a05 */
[----:B------:R-:W-:Y:S01]  /*5d30*/  LOP3.LUT R10, R7, 0x58, RZ, 0xfc, !PT ;  /* 0x00000058070a7812 */ /* 0x000fe200078efcff */
[----:B------:R-:W-:Y:S01]  /*5d40*/  IMAD R73, R5, R8, R73 ;  /* 0x0000000805497224 */ /* 0x000fe200078e0249 */
[----:B------:R-:W-:Y:S01]  /*5d50*/  ISETP.GE.AND P6, PT, R13, RZ, PT ;  /* 0x000000ff0d00720c */ /* 0x000fe20003fc6270 */
[----:B------:R-:W-:Y:S01]  /*5d60*/  @!P2 IMAD.MOV R240, RZ, RZ, -R240 ;  /* 0x000000fffff0a224 */ /* 0x000fe200078e0af0 */
[C---:B------:R-:W-:Y:S01]  /*5d70*/  ISETP.GT.U32.AND P2, PT, R5.reuse, R248, PT ;  /* 0x000000f80500720c */ /* 0x040fe20003f44070 */
[----:B------:R-:W-:Y:S01]  /*5d80*/  @!P5 IMAD.MOV R246, RZ, RZ, -R246 ;  /* 0x000000fffff6d224 */ /* 0x000fe200078e0af6 */
[----:B------:R-:W-:Y:S01]  /*5d90*/  IABS R69, R10 ;  /* 0x0000000a00457213 */ /* 0x000fe20000000000 */
[--C-:B------:R-:W-:Y:S01]  /*5da0*/  @!P3 IMAD.IADD R252, R252, 0x1, -R5.reuse ;  /* 0x00000001fcfcb824 */ /* 0x100fe200078e0a05 */
[----:B------:R-:W-:Y:S01]  /*5db0*/  ISETP.GT.U32.AND P5, PT, R5, R73, PT ;  /* 0x000000490500720c */ /* 0x000fe20003fa4070 */
[----:B------:R-:W-:Y:S01]  /*5dc0*/  @!P1 IMAD.IADD R71, R71, 0x1, -R5 ;  /* 0x0000000147479824 */ /* 0x000fe200078e0a05 */
[----:B------:R-:W-:Y:S01]  /*5dd0*/  LOP3.LUT R13, R7, 0x56, RZ, 0xfc, !PT ;  /* 0x00000056070d7812 */ /* 0x000fe200078efcff */
[----:B------:R-:W-:Y:S01]  /*5de0*/  IMAD.HI.U32 R4, R6, R69, RZ ;  /* 0x0000004506047227 */ /* 0x000fe200078e00ff */
[----:B------:R-:W-:-:S02]  /*5df0*/  ISETP.GE.AND P3, PT, R11, RZ, PT ;  /* 0x000000ff0b00720c */ /* 0x000fc40003f66270 */
[----:B------:R-:W-:Y:S01]  /*5e00*/  IABS R67, R13 ;  /* 0x0000000d00437213 */ /* 0x000fe20000000000 */
[----:B------:R-:W-:Y:S01]  /*5e10*/  IMAD.MOV R8, RZ, RZ, -R4 ;  /* 0x000000ffff087224 */ /* 0x000fe200078e0a04 */
[----:B------:R-:W-:Y:S01]  /*5e20*/  ISETP.GT.U32.AND P1, PT, R5, R71, PT ;  /* 0x000000470500720c */ /* 0x000fe20003f24070 */
[--C-:B------:R-:W-:Y:S01]  /*5e30*/  @!P2 IMAD.IADD R248, R248, 0x1, -R5.reuse ;  /* 0x00000001f8f8a824 */ /* 0x100fe200078e0a05 */
[----:B------:R-:W-:Y:S01]  /*5e40*/  LOP3.LUT R11, R7, 0x54, RZ, 0xfc, !PT ;  /* 0x00000054070b7812 */ /* 0x000fe200078efcff */
[----:B------:R-:W-:Y:S01]  /*5e50*/  IMAD.HI.U32 R4, R6, R67, RZ ;  /* 0x0000004306047227 */ /* 0x000fe200078e00ff */
[----:B------:R-:W-:Y:S02]  /*5e60*/  ISETP.GE.AND P2, PT, R15, RZ, PT ;  /* 0x000000ff0f00720c */ /* 0x000fe40003f46270 */
[----:B------:R-:W-:Y:S01]  /*5e70*/  IABS R65, R11 ;  /* 0x0000000b00417213 */ /* 0x000fe20000000000 */
[----:B------:R-:W-:Y:S01]  /*5e80*/  @!P5 IMAD.IADD R73, R73, 0x1, -R5 ;  /* 0x000000014949d824 */ /* 0x000fe200078e0a05 */
[----:B------:R-:W-:Y:S01]  /*5e90*/  ISETP.GT.U32.AND P5, PT, R5, R252, PT ;  /* 0x000000fc0500720c */ /* 0x000fe20003fa4070 */
[----:B------:R-:W-:Y:S01]  /*5ea0*/  IMAD.MOV R4, RZ, RZ, -R4 ;  /* 0x000000ffff047224 */ /* 0x000fe200078e0a04 */
[----:B------:R-:W-:Y:S01]  /*5eb0*/  LOP3.LUT R15, R7, 0x38, RZ, 0xfc, !PT ;  /* 0x00000038070f7812 */ /* 0x000fe200078efcff */
[----:B------:R-:W-:Y:S01]  /*5ec0*/  @!P4 IMAD.MOV R248, RZ, RZ, -R248 ;  /* 0x000000fffff8c224 */ /* 0x000fe200078e0af8 */
[C---:B------:R-:W-:Y:S01]  /*5ed0*/  ISETP.GT.U32.AND P4, PT, R5.reuse, R73, PT ;  /* 0x000000490500720c */ /* 0x040fe20003f84070 */
[----:B------:R-:W-:Y:S01]  /*5ee0*/  IMAD R67, R5, R4, R67 ;  /* 0x0000000405437224 */ /* 0x000fe200078e0243 */
[----:B------:R-:W-:Y:S01]  /*5ef0*/  IABS R84, R15 ;  /* 0x0000000f00547213 */ /* 0x000fe20000000000 */
[----:B------:R-:W-:-:S02]  /*5f00*/  @!P1 IMAD.IADD R71, R71, 0x1, -R5 ;  /* 0x0000000147479824 */ /* 0x000fc400078e0a05 */
[----:B------:R-:W-:Y:S01]  /*5f10*/  IMAD.HI.U32 R4, R6, R65, RZ ;  /* 0x0000004106047227 */ /* 0x000fe200078e00ff */
[----:B------:R-:W-:-:S03]  /*5f20*/  ISETP.GT.U32.AND P1, PT, R5, R67, PT ;  /* 0x000000430500720c */ /* 0x000fc60003f24070 */
[----:B------:R-:W-:Y:S02]  /*5f30*/  IMAD R69, R5, R8, R69 ;  /* 0x0000000805457224 */ /* 0x000fe400078e0245 */
[----:B------:R-:W-:Y:S02]  /*5f40*/  IMAD.MOV R4, RZ, RZ, -R4 ;  /* 0x000000ffff047224 */ /* 0x000fe400078e0a04 */
[--C-:B------:R-:W-:Y:S01]  /*5f50*/  @!P4 IMAD.IADD R73, R73, 0x1, -R5.reuse ;  /* 0x000000014949c824 */ /* 0x100fe200078e0a05 */
[----:B------:R-:W-:Y:S01]  /*5f60*/  ISETP.GE.AND P4, PT, R10, RZ, PT ;  /* 0x000000ff0a00720c */ /* 0x000fe20003f86270 */
[--C-:B------:R-:W-:Y:S01]  /*5f70*/  @!P5 IMAD.IADD R252, R252, 0x1, -R5.reuse ;  /* 0x00000001fcfcd824 */ /* 0x100fe200078e0a05 */
[----:B------:R-:W-:Y:S01]  /*5f80*/  LOP3.LUT R10, R7, 0x50, RZ, 0xfc, !PT ;  /* 0x00000050070a7812 */ /* 0x000fe200078efcff */
[----:B------:R-:W-:Y:S01]  /*5f90*/  @!P6 IMAD.MOV R250, RZ, RZ, -R250 ;  /* 0x000000fffffae224 */ /* 0x000fe200078e0afa */
[----:B------:R-:W-:Y:S01]  /*5fa0*/  ISETP.GT.U32.AND P5, PT, R5, R69, PT ;  /* 0x000000450500720c */ /* 0x000fe20003fa4070 */
[----:B------:R-:W-:Y:S01]  /*5fb0*/  @!P1 IMAD.IADD R67, R67, 0x1, -R5 ;  /* 0x0000000143439824 */ /* 0x000fe200078e0a05 */
[----:B------:R-:W-:Y:S01]  /*5fc0*/  IABS R61, R10 ;  /* 0x0000000a003d7213 */ /* 0x000fe20000000000 */
[----:B------:R-:W-:-:S02]  /*5fd0*/  IMAD R65, R5, R4, R65 ;  /* 0x0000000405417224 */ /* 0x000fc400078e0241 */
[----:B------:R-:W-:Y:S01]  /*5fe0*/  @!P0 IMAD.MOV R244, RZ, RZ, -R244 ;  /* 0x000000fffff48224 */ /* 0x000fe200078e0af4 */
[----:B------:R-:W-:Y:S01]  /*5ff0*/  ISETP.GT.U32.AND P6, PT, R5, R67, PT ;  /* 0x000000430500720c */ /* 0x000fe20003fc4070 */
[----:B------:R-:W-:Y:S01]  /*6000*/  IMAD.HI.U32 R4, R6, R61, RZ ;  /* 0x0000003d06047227 */ /* 0x000fe200078e00ff */
[----:B------:R-:W-:Y:S02]  /*6010*/  ISETP.GE.AND P0, PT, R14, RZ, PT ;  /* 0x000000ff0e00720c */ /* 0x000fe40003f06270 */
[----:B------:R-:W-:Y:S01]  /*6020*/  LOP3.LUT R14, R7, 0x52, RZ, 0xfc, !PT ;  /* 0x00000052070e7812 */ /* 0x000fe200078efcff */
[----:B------:R-:W-:Y:S02]  /*6030*/  IMAD.MOV R4, RZ, RZ, -R4 ;  /* 0x000000ffff047224 */ /* 0x000fe400078e0a04 */
[----:B------:R-:W-:Y:S01]  /*6040*/  @!P5 IMAD.IADD R69, R69, 0x1, -R5 ;  /* 0x000000014545d824 */ /* 0x000fe200078e0a05 */
[----:B------:R-:W-:Y:S01]  /*6050*/  IABS R63, R14 ;  /* 0x0000000e003f7213 */ /* 0x000fe20000000000 */
[----:B------:R-:W-:Y:S01]  /*6060*/  IMAD R61, R5, R4, R61 ;  /* 0x00000004053d7224 */ /* 0x000fe200078e023d */
[----:B------:R-:W-:Y:S01]  /*6070*/  ISETP.GE.AND P5, PT, R13, RZ, PT ;  /* 0x000000ff0d00720c */ /* 0x000fe20003fa6270 */
[----:B------:R-:W-:Y:S01]  /*6080*/  @!P3 IMAD.MOV R71, RZ, RZ, -R71 ;  /* 0x000000ffff47b224 */ /* 0x000fe200078e0a47 */
[----:B------:R-:W-:Y:S01]  /*6090*/  LOP3.LUT R13, R7, 0x4e, RZ, 0xfc, !PT ;  /* 0x0000004e070d7812 */ /* 0x000fe200078efcff */
[----:B------:R-:W-:Y:S01]  /*60a0*/  @!P6 IMAD.IADD R67, R67, 0x1, -R5 ;  /* 0x000000014343e824 */ /* 0x000fe200078e0a05 */
[----:B------:R-:W-:Y:S01]  /*60b0*/  ISETP.GT.U32.AND P6, PT, R5, R61, PT ;  /* 0x0000003d0500720c */ /* 0x000fe20003fc4070 */
[----:B------:R-:W-:Y:S01]  /*60c0*/  IMAD.HI.U32 R8, R6, R63, RZ ;  /* 0x0000003f06087227 */ /* 0x000fe200078e00ff */
[----:B------:R-:W-:-:S02]  /*60d0*/  IABS R59, R13 ;  /* 0x0000000d003b7213 */ /* 0x000fc40000000000 */
[----:B------:R-:W-:Y:S01]  /*60e0*/  ISETP.GT.U32.AND P1, PT, R5, R69, PT ;  /* 0x000000450500720c */ /* 0x000fe20003f24070 */
[----:B------:R-:W-:Y:S02]  /*60f0*/  IMAD.MOV R8, RZ, RZ, -R8 ;  /* 0x000000ffff087224 */ /* 0x000fe400078e0a08 */
[----:B------:R-:W-:-:S04]  /*6100*/  IMAD.HI.U32 R4, R6, R59, RZ ;  /* 0x0000003b06047227 */ /* 0x000fc800078e00ff */
[----:B------:R-:W-:Y:S01]  /*6110*/  IMAD R63, R5, R8, R63 ;  /* 0x00000008053f7224 */ /* 0x000fe200078e023f */
[----:B------:R-:W-:Y:S01]  /*6120*/  LOP3.LUT R8, R7, 0x4c, RZ, 0xfc, !PT ;  /* 0x0000004c07087812 */ /* 0x000fe200078efcff */
[----:B------:R-:W-:Y:S02]  /*6130*/  @!P6 IMAD.IADD R61, R61, 0x1, -R5 ;  /* 0x000000013d3de824 */ /* 0x000fe400078e0a05 */
[----:B------:R-:W-:Y:S01]  /*6140*/  IMAD.MOV R4, RZ, RZ, -R4 ;  /* 0x000000ffff047224 */ /* 0x000fe200078e0a04 */
[----:B------:R-:W-:Y:S01]  /*6150*/  IABS R57, R8 ;  /* 0x0000000800397213 */ /* 0x000fe20000000000 */
[----:B------:R-:W-:Y:S01]  /*6160*/  @!P0 IMAD.MOV R252, RZ, RZ, -R252 ;  /* 0x000000fffffc8224 */ /* 0x000fe200078e0afc */
[C---:B------:R-:W-:Y:S01]  /*6170*/  ISETP.GT.U32.AND P0, PT, R5.reuse, R65, PT ;  /* 0x000000410500720c */ /* 0x040fe20003f04070 */
[C---:B------:R-:W-:Y:S01]  /*6180*/  IMAD R59, R5.reuse, R4, R59 ;  /* 0x00000004053b7224 */ /* 0x040fe200078e023b */
[C---:B------:R-:W-:Y:S01]  /*6190*/  ISETP.GT.U32.AND P6, PT, R5.reuse, R61, PT ;  /* 0x0000003d0500720c */ /* 0x040fe20003fc4070 */
[----:B------:R-:W-:Y:S01]  /*61a0*/  IMAD.HI.U32 R4, R6, R57, RZ ;  /* 0x0000003906047227 */ /* 0x000fe200078e00ff */
[----:B------:R-:W-:-:S03]  /*61b0*/  ISETP.GT.U32.AND P3, PT, R5, R63, PT ;  /* 0x0000003f0500720c */ /* 0x000fc60003f64070 */
[----:B------:R-:W-:Y:S02]  /*61c0*/  IMAD.MOV R4, RZ, RZ, -R4 ;  /* 0x000000ffff047224 */ /* 0x000fe400078e0a04 */
[----:B------:R-:W-:Y:S01]  /*61d0*/  @!P2 IMAD.MOV R73, RZ, RZ, -R73 ;  /* 0x000000ffff49a224 */ /* 0x000fe200078e0a49 */
[----:B------:R-:W-:Y:S01]  /*61e0*/  ISETP.GE.AND P2, PT, R11, RZ, PT ;  /* 0x000000ff0b00720c */ /* 0x000fe20003f46270 */
[----:B------:R-:W-:Y:S01]  /*61f0*/  IMAD R57, R5, R4, R57 ;  /* 0x0000000405397224 */ /* 0x000fe200078e0239 */
[----:B------:R-:W-:Y:S01]  /*6200*/  LOP3.LUT R11, R7, 0x48, RZ, 0xfc, !PT ;  /* 0x00000048070b7812 */ /* 0x000fe200078efcff */
[--C-:B------:R-:W-:Y:S01]  /*6210*/  @!P0 IMAD.IADD R65, R65, 0x1, -R5.reuse ;  /* 0x0000000141418824 */ /* 0x100fe200078e0a05 */
[----:B------:R-:W-:Y:S01]  /*6220*/  ISETP.GE.AND P0, PT, R10, RZ, PT ;  /* 0x000000ff0a00720c */ /* 0x000fe20003f06270 */
[--C-:B------:R-:W-:Y:S01]  /*6230*/  @!P6 IMAD.IADD R61, R61, 0x1, -R5.reuse ;  /* 0x000000013d3de824 */ /* 0x100fe200078e0a05 */
[----:B------:R-:W-:Y:S01]  /*6240*/  ISETP.GT.U32.AND P6, PT, R5, R57, PT ;  /* 0x000000390500720c */ /* 0x000fe20003fc4070 */
[--C-:B------:R-:W-:Y:S01]  /*6250*/  @!P1 IMAD.IADD R69, R69, 0x1, -R5.reuse ;  /* 0x0000000145459824 */ /* 0x100fe200078e0a05 */
[----:B------:R-:W-:Y:S01]  /*6260*/  LOP3.LUT R10, R7, 0x4a, RZ, 0xfc, !PT ;  /* 0x0000004a070a7812 */ /* 0x000fe200078efcff */
[----:B------:R-:W-:Y:S01]  /*6270*/  @!P3 IMAD.IADD R63, R63, 0x1, -R5 ;  /* 0x000000013f3fb824 */ /* 0x000fe200078e0a05 */
[----:B------:R-:W-:Y:S01]  /*6280*/  IABS R53, R11 ;  /* 0x0000000b00357213 */ /* 0x000fe20000000000 */
[----:B------:R-:W-:Y:S01]  /*6290*/  @!P4 IMAD.MOV R69, RZ, RZ, -R69 ;  /* 0x000000ffff45c224 */ /* 0x000fe200078e0a45 */
[----:B------:R-:W-:Y:S01]  /*62a0*/  IABS R55, R10 ;  /* 0x0000000a00377213 */ /* 0x000fe20000000000 */
[----:B------:R-:W-:Y:S01]  /*62b0*/  @!P5 IMAD.MOV R67, RZ, RZ, -R67 ;  /* 0x000000ffff43d224 */ /* 0x000fe200078e0a43 */
[----:B------:R-:W-:-:S02]  /*62c0*/  ISETP.GT.U32.AND P4, PT, R5, R65, PT ;  /* 0x000000410500720c */ /* 0x000fc40003f84070 */
[----:B------:R-:W-:Y:S01]  /*62d0*/  ISETP.GT.U32.AND P3, PT, R5, R63, PT ;  /* 0x0000003f0500720c */ /* 0x000fe20003f64070 */
[----:B------:R-:W-:Y:S01]  /*62e0*/  IMAD.HI.U32 R4, R6, R55, RZ ;  /* 0x0000003706047227 */ /* 0x000fe200078e00ff */
[----:B------:R-:W-:Y:S02]  /*62f0*/  ISETP.GE.AND P1, PT, R14, RZ, PT ;  /* 0x000000ff0e00720c */ /* 0x000fe40003f26270 */
[----:B------:R-:W-:Y:S01]  /*6300*/  ISETP.GE.AND P5, PT, R13, RZ, PT ;  /* 0x000000ff0d00720c */ /* 0x000fe20003fa6270 */
[----:B------:R-:W-:Y:S01]  /*6310*/  @!P6 IMAD.IADD R57, R57, 0x1, -R5 ;  /* 0x000000013939e824 */ /* 0x000fe200078e0a05 */
[C---:B------:R-:W-:Y:S01]  /*6320*/  LOP3.LUT R13, R7.reuse, 0x46, RZ, 0xfc, !PT ;  /* 0x00000046070d7812 */ /* 0x040fe200078efcff */
[----:B------:R-:W-:Y:S01]  /*6330*/  IMAD.MOV R4, RZ, RZ, -R4 ;  /* 0x000000ffff047224 */ /* 0x000fe200078e0a04 */
[----:B------:R-:W-:Y:S01]  /*6340*/  LOP3.LUT R14, R7, 0x3a, RZ, 0xfc, !PT ;  /* 0x0000003a070e7812 */ /* 0x000fe200078efcff */
[----:B------:R-:W-:Y:S01]  /*6350*/  @!P0 IMAD.MOV R61, RZ, RZ, -R61 ;  /* 0x000000ffff3d8224 */ /* 0x000fe200078e0a3d */
[C---:B------:R-:W-:Y:S01]  /*6360*/  ISETP.GT.U32.AND P6, PT, R5.reuse, R57, PT ;  /* 0x000000390500720c */ /* 0x040fe20003fc4070 */
[----:B------:R-:W-:Y:S01]  /*6370*/  IMAD R55, R5, R4, R55 ;  /* 0x0000000405377224 */ /* 0x000fe200078e0237 */
[----:B------:R-:W-:Y:S01]  /*6380*/  ISETP.GE.AND P0, PT, R11, RZ, PT ;  /* 0x000000ff0b00720c */ /* 0x000fe20003f06270 */
[----:B------:R-:W-:Y:S01]  /*6390*/  IMAD.HI.U32 R4, R6, R53, RZ ;  /* 0x0000003506047227 */ /* 0x000fe200078e00ff */
[----:B------:R-:W-:-:S02]  /*63a0*/  IABS R51, R13 ;  /* 0x0000000d00337213 */ /* 0x000fc40000000000 */
[----:B------:R-:W-:Y:S01]  /*63b0*/  IABS R38, R14 ;  /* 0x0000000e00267213 */ /* 0x000fe20000000000 */
[----:B------:R-:W-:Y:S02]  /*63c0*/  IMAD.MOV R4, RZ, RZ, -R4 ;  /* 0x000000ffff047224 */ /* 0x000fe400078e0a04 */
[----:B------:R-:W-:Y:S01]  /*63d0*/  @!P4 IMAD.IADD R65, R65, 0x1, -R5 ;  /* 0x000000014141c824 */ /* 0x000fe200078e0a05 */
[C---:B------:R-:W-:Y:S01]  /*63e0*/  ISETP.GT.U32.AND P4, PT, R5.reuse, R59, PT ;  /* 0x0000003b0500720c */ /* 0x040fe20003f84070 */
[----:B------:R-:W-:Y:S02]  /*63f0*/  IMAD R53, R5, R4, R53 ;  /* 0x0000000405357224 */ /* 0x000fe400078e0235 */
[--C-:B------:R-:W-:Y:S02]  /*6400*/  @!P6 IMAD.IADD R57, R57, 0x1, -R5.reuse ;  /* 0x000000013939e824 */ /* 0x100fe400078e0a05 */
[----:B------:R-:W-:Y:S01]  /*6410*/  @!P3 IMAD.IADD R63, R63, 0x1, -R5 ;  /* 0x000000013f3fb824 */ /* 0x000fe200078e0a05 */
[C---:B------:R-:W-:Y:S01]  /*6420*/  ISETP.GT.U32.AND P6, PT, R5.reuse, R53, PT ;  /* 0x000000350500720c */ /* 0x040fe20003fc4070 */
[----:B------:R-:W-:Y:S01]  /*6430*/  @!P2 IMAD.MOV R65, RZ, RZ, -R65 ;  /* 0x000000ffff41a224 */ /* 0x000fe200078e0a41 */
[----:B------:R-:W-:Y:S01]  /*6440*/  ISETP.GE.AND P3, PT, R8, RZ, PT ;  /* 0x000000ff0800720c */ /* 0x000fe20003f66270 */
[----:B------:R-:W-:Y:S01]  /*6450*/  @!P1 IMAD.MOV R63, RZ, RZ, -R63 ;  /* 0x000000ffff3f9224 */ /* 0x000fe200078e0a3f */
[----:B------:R-:W-:Y:S01]  /*6460*/  ISETP.GE.AND P2, PT, R10, RZ, PT ;  /* 0x000000ff0a00720c */ /* 0x000fe20003f46270 */
[----:B------:R-:W-:Y:S01]  /*6470*/  IMAD.HI.U32 R8, R6, R51, RZ ;  /* 0x0000003306087227 */ /* 0x000fe200078e00ff */
[----:B------:R-:W-:-:S02]  /*6480*/  ISETP.GT.U32.AND P1, PT, R5, R55, PT ;  /* 0x000000370500720c */ /* 0x000fc40003f24070 */
[----:B------:R-:W-:Y:S01]  /*6490*/  LOP3.LUT R10, R7, 0x44, RZ, 0xfc, !PT ;  /* 0x00000044070a7812 */ /* 0x000fe200078efcff */
[--C-:B------:R-:W-:Y:S02]  /*64a0*/  @!P4 IMAD.IADD R59, R59, 0x1, -R5.reuse ;  /* 0x000000013b3bc824 */ /* 0x100fe400078e0a05 */
[----:B------:R-:W-:Y:S01]  /*64b0*/  IMAD.MOV R8, RZ, RZ, -R8 ;  /* 0x000000ffff087224 */ /* 0x000fe200078e0a08 */
[----:B------:R-:W-:Y:S01]  /*64c0*/  IABS R11, R10 ;  /* 0x0000000a000b7213 */ /* 0x000fe20000000000 */
[----:B------:R-:W-:Y:S01]  /*64d0*/  @!P6 IMAD.IADD R53, R53, 0x1, -R5 ;  /* 0x000000013535e824 */ /* 0x000fe200078e0a05 */
[C---:B------:R-:W-:Y:S01]  /*64e0*/  ISETP.GT.U32.AND P4, PT, R5.reuse, R59, PT ;  /* 0x0000003b0500720c */ /* 0x040fe20003f84070 */
[----:B------:R-:W-:Y:S01]  /*64f0*/  @!P3 IMAD.MOV R57, RZ, RZ, -R57 ;  /* 0x000000ffff39b224 */ /* 0x000fe200078e0a39 */
[----:B------:R-:W-:Y:S01]  /*6500*/  ISETP.GE.AND P3, PT, R10, RZ, PT ;  /* 0x000000ff0a00720c */ /* 0x000fe20003f66270 */
[----:B------:R-:W-:Y:S01]  /*6510*/  IMAD.HI.U32 R4, R6, R11, RZ ;  /* 0x0000000b06047227 */ /* 0x000fe200078e00ff */
[----:B------:R-:W-:-:S03]  /*6520*/  ISETP.GT.U32.AND P6, PT, R5, R53, PT ;  /* 0x000000350500720c */ /* 0x000fc60003fc4070 */
[----:B------:R-:W-:Y:S02]  /*6530*/  @!P1 IMAD.IADD R55, R55, 0x1, -R5 ;  /* 0x0000000137379824 */ /* 0x000fe400078e0a05 */
[----:B------:R-:W-:Y:S02]  /*6540*/  IMAD.MOV R10, RZ, RZ, -R4 ;  /* 0x000000ffff0a7224 */ /* 0x000fe400078e0a04 */
[C---:B------:R-:W-:Y:S01]  /*6550*/  IMAD R51, R5.reuse, R8, R51 ;  /* 0x0000000805337224 */ /* 0x040fe200078e0233 */
[C---:B------:R-:W-:Y:S01]  /*6560*/  ISETP.GT.U32.AND P1, PT, R5.reuse, R55, PT ;  /* 0x000000370500720c */ /* 0x040fe20003f24070 */
[----:B------:R-:W-:Y:S01]  /*6570*/  IMAD R11, R5, R10, R11 ;  /* 0x0000000a050b7224 */ /* 0x000fe200078e020b */
[----:B------:R-:W-:Y:S01]  /*6580*/  LOP3.LUT R8, R7, 0x42, RZ, 0xfc, !PT ;  /* 0x0000004207087812 */ /* 0x000fe200078efcff */
[--C-:B------:R-:W-:Y:S01]  /*6590*/  @!P4 IMAD.IADD R59, R59, 0x1, -R5.reuse ;  /* 0x000000013b3bc824 */ /* 0x100fe200078e0a05 */
[----:B------:R-:W-:Y:S01]  /*65a0*/  ISETP.GE.AND P4, PT, R13, RZ, PT ;  /* 0x000000ff0d00720c */ /* 0x000fe20003f86270 */
[----:B------:R-:W-:Y:S01]  /*65b0*/  @!P6 IMAD.IADD R53, R53, 0x1, -R5 ;  /* 0x000000013535e824 */ /* 0x000fe200078e0a05 */
[C---:B------:R-:W-:Y:S01]  /*65c0*/  ISETP.GT.U32.AND P6, PT, R5.reuse, R11, PT ;  /* 0x0000000b0500720c */ /* 0x040fe20003fc4070 */
[----:B------:R-:W-:Y:S01]  /*65d0*/  @!P5 IMAD.MOV R59, RZ, RZ, -R59 ;  /* 0x000000ffff3bd224 */ /* 0x000fe200078e0a3b */
[----:B------:R-:W-:Y:S01]  /*65e0*/  ISETP.GT.U32.AND P5, PT, R5, R51, PT ;  /* 0x000000330500720c */ /* 0x000fe20003fa4070 */
[----:B------:R-:W-:Y:S01]  /*65f0*/  @!P0 IMAD.MOV R53, RZ, RZ, -R53 ;  /* 0x000000ffff358224 */ /* 0x000fe200078e0a35 */
[----:B------:R-:W-:-:S02]  /*6600*/  LOP3.LUT R13, R7, 0x40, RZ, 0xfc, !PT ;  /* 0x00000040070d7812 */ /* 0x000fc400078efcff */
[----:B------:R-:W-:Y:S01]  /*6610*/  IABS R120, R8 ;  /* 0x0000000800787213 */ /* 0x000fe20000000000 */
[----:B------:R-:W-:Y:S01]  /*6620*/  @!P1 IMAD.IADD R55, R55, 0x1, -R5 ;  /* 0x0000000137379824 */ /* 0x000fe200078e0a05 */
[----:B------:R-:W-:Y:S02]  /*6630*/  IABS R88, R13 ;  /* 0x0000000d00587213 */ /* 0x000fe40000000000 */
[----:B------:R-:W-:Y:S01]  /*6640*/  ISETP.GE.AND P1, PT, R8, RZ, PT ;  /* 0x000000ff0800720c */ /* 0x000fe20003f26270 */
[----:B------:R-:W-:-:S04]  /*6650*/  IMAD.HI.U32 R4, R6, R120, RZ ;  /* 0x0000007806047227 */ /* 0x000fc800078e00ff */
[----:B------:R-:W-:Y:S01]  /*6660*/  @!P2 IMAD.MOV R55, RZ, RZ, -R55 ;  /* 0x000000ffff37a224 */ /* 0x000fe200078e0a37 */
[----:B------:R-:W-:Y:S01]  /*6670*/  ISETP.GE.AND P2, PT, R13, RZ, PT ;  /* 0x000000ff0d00720c */ /* 0x000fe20003f46270 */
[----:B------:R-:W-:Y:S01]  /*6680*/  @!P6 IMAD.IADD R11, R11, 0x1, -R5 ;  /* 0x000000010b0be824 */ /* 0x000fe200078e0a05 */
[----:B------:R-:W-:Y:S01]  /*6690*/  LOP3.LUT R13, R7, 0x3c, RZ, 0xfc, !PT ;  /* 0x0000003c070d7812 */ /* 0x000fe200078efcff */
[----:B------:R-:W-:-:S03]  /*66a0*/  IMAD.HI.U32 R8, R6, R88, RZ ;  /* 0x0000005806087227 */ /* 0x000fc600078e00ff */
[----:B------:R-:W-:Y:S01]  /*66b0*/  IABS R86, R13 ;  /* 0x0000000d00567213 */ /* 0x000fe20000000000 */
[----:B------:R-:W-:Y:S01]  /*66c0*/  @!P5 IMAD.IADD R51, R51, 0x1, -R5 ;  /* 0x000000013333d824 */ /* 0x000fe200078e0a05 */
[C---:B------:R-:W-:Y:S01]  /*66d0*/  ISETP.GT.U32.AND P6, PT, R5.reuse, R11, PT ;  /* 0x0000000b0500720c */ /* 0x040fe20003fc4070 */
[----:B------:R-:W-:Y:S02]  /*66e0*/  IMAD.MOV R4, RZ, RZ, -R4 ;  /* 0x000000ffff047224 */ /* 0x000fe400078e0a04 */
[----:B------:R-:W-:Y:S01]  /*66f0*/  IMAD.MOV R8, RZ, RZ, -R8 ;  /* 0x000000ffff087224 */ /* 0x000fe200078e0a08 */
[C---:B------:R-:W-:Y:S01]  /*6700*/  ISETP.GT.U32.AND P5, PT, R5.reuse, R51, PT ;  /* 0x000000330500720c */ /* 0x040fe20003fa4070 */
[----:B------:R-:W-:Y:S01]  /*6710*/  IMAD R120, R5, R4, R120 ;  /* 0x0000000405787224 */ /* 0x000fe200078e0278 */
[----:B------:R-:W-:Y:S01]  /*6720*/  LOP3.LUT R4, R7, 0x3e, RZ, 0xfc, !PT ;  /* 0x0000003e07047812 */ /* 0x000fe200078efcff */
[C---:B------:R-:W-:Y:S02]  /*6730*/  IMAD R88, R5.reuse, R8, R88 ;  /* 0x0000000805587224 */ /* 0x040fe400078e0258 */
[----:B------:R-:W-:Y:S01]  /*6740*/  IMAD.HI.U32 R8, R6, R86, RZ ;  /* 0x0000005606087227 */ /* 0x000fe200078e00ff */
[----:B------:R-:W-:-:S02]  /*6750*/  ISETP.GT.U32.AND P0, PT, R5, R120, PT ;  /* 0x000000780500720c */ /* 0x000fc40003f04070 */
[----:B------:R-:W-:Y:S01]  /*6760*/  IABS R40, R4 ;  /* 0x0000000400287213 */ /* 0x000fe20000000000 */
[----:B------:R-:W-:Y:S02]  /*6770*/  IMAD.MOV R8, RZ, RZ, -R8 ;  /* 0x000000ffff087224 */ /* 0x000fe400078e0a08 */
[--C-:B------:R-:W-:Y:S01]  /*6780*/  @!P6 IMAD.IADD R11, R11, 0x1, -R5.reuse ;  /* 0x000000010b0be824 */ /* 0x100fe200078e0a05 */
[----:B------:R-:W-:Y:S01]  /*6790*/  ISETP.GE.AND P6, PT, R13, RZ, PT ;  /* 0x000000ff0d00720c */ /* 0x000fe20003fc6270 */
[----:B------:R-:W-:Y:S01]  /*67a0*/  IMAD R86, R5, R8, R86 ;  /* 0x0000000805567224 */ /* 0x000fe200078e0256 */
[----:B------:R-:W-:Y:S01]  /*67b0*/  LOP3.LUT R13, R7, 0x34, RZ, 0xfc, !PT ;  /* 0x00000034070d7812 */ /* 0x000fe200078efcff */
[----:B------:R-:W-:Y:S01]  /*67c0*/  @!P5 IMAD.IADD R51, R51, 0x1, -R5 ;  /* 0x000000013333d824 */ /* 0x000fe200078e0a05 */
[----:B------:R-:W-:Y:S01]  /*67d0*/  ISETP.GE.AND P5, PT, R4, RZ, PT ;  /* 0x000000ff0400720c */ /* 0x000fe20003fa6270 */
[----:B------:R-:W-:Y:S01]  /*67e0*/  @!P3 IMAD.MOV R11, RZ, RZ, -R11 ;  /* 0x000000ffff0bb224 */ /* 0x000fe200078e0a0b */
[C---:B------:R-:W-:Y:S01]  /*67f0*/  ISETP.GT.U32.AND P3, PT, R5.reuse, R86, PT ;  /* 0x000000560500720c */ /* 0x040fe20003f64070 */
[----:B------:R-:W-:Y:S01]  /*6800*/  @!P0 IMAD.IADD R120, R120, 0x1, -R5 ;  /* 0x0000000178788824 */ /* 0x000fe200078e0a05 */
[----:B------:R-:W-:Y:S01]  /*6810*/  IABS R80, R13 ;  /* 0x0000000d00507213 */ /* 0x000fe20000000000 */
[----:B------:R-:W-:Y:S01]  /*6820*/  @!P4 IMAD.MOV R51, RZ, RZ, -R51 ;  /* 0x000000ffff33c224 */ /* 0x000fe200078e0a33 */
[C---:B------:R-:W-:Y:S01]  /*6830*/  ISETP.GT.U32.AND P4, PT, R5.reuse, R88, PT ;  /* 0x000000580500720c */ /* 0x040fe20003f84070 */
[----:B------:R-:W-:Y:S01]  /*6840*/  IMAD.HI.U32 R4, R6, R40, RZ ;  /* 0x0000002806047227 */ /* 0x000fe200078e00ff */
[----:B------:R-:W-:-:S03]  /*6850*/  ISETP.GT.U32.AND P0, PT, R5, R120, PT ;  /* 0x000000780500720c */ /* 0x000fc60003f04070 */
[----:B------:R-:W-:Y:S02]  /*6860*/  IMAD.MOV R10, RZ, RZ, -R4 ;  /* 0x000000ffff0a7224 */ /* 0x000fe400078e0a04 */
[----:B------:R-:W-:-:S04]  /*6870*/  IMAD.HI.U32 R4, R6, R38, RZ ;  /* 0x0000002606047227 */ /* 0x000fc800078e00ff */
[----:B------:R-:W-:Y:S01]  /*6880*/  IMAD R40, R5, R10, R40 ;  /* 0x0000000a05287224 */ /* 0x000fe200078e0228 */
[----:B------:R-:W-:Y:S01]  /*6890*/  LOP3.LUT R10, R7, 0x36, RZ, 0xfc, !PT ;  /* 0x00000036070a7812 */ /* 0x000fe200078efcff */
[--C-:B------:R-:W-:Y:S02]  /*68a0*/  @!P3 IMAD.IADD R86, R86, 0x1, -R5.reuse ;  /* 0x000000015656b824 */ /* 0x100fe400078e0a05 */
[----:B------:R-:W-:Y:S01]  /*68b0*/  IMAD.MOV R4, RZ, RZ, -R4 ;  /* 0x000000ffff047224 */ /* 0x000fe200078e0a04 */
[----:B------:R-:W-:Y:S01]  /*68c0*/  IABS R82, R10 ;  /* 0x0000000a00527213 */ /* 0x000fe20000000000 */
[--C-:B------:R-:W-:Y:S01]  /*68d0*/  @!P4 IMAD.IADD R88, R88, 0x1, -R5.reuse ;  /* 0x000000015858c824 */ /* 0x100fe200078e0a05 */
[C---:B------:R-:W-:Y:S01]  /*68e0*/  ISETP.GT.U32.AND P3, PT, R5.reuse, R86, PT ;  /* 0x000000560500720c */ /* 0x040fe20003f64070 */
[----:B------:R-:W-:Y:S01]  /*68f0*/  @!P0 IMAD.IADD R120, R120, 0x1, -R5 ;  /* 0x0000000178788824 */ /* 0x000fe200078e0a05 */
[C---:B------:R-:W-:Y:S01]  /*6900*/  ISETP.GT.U32.AND P0, PT, R5.reuse, R40, PT ;  /* 0x000000280500720c */ /* 0x040fe20003f04070 */
[C---:B------:R-:W-:Y:S01]  /*6910*/  IMAD R38, R5.reuse, R4, R38 ;  /* 0x0000000405267224 */ /* 0x040fe200078e0226 */
[----:B------:R-:W-:Y:S01]  /*6920*/  ISETP.GT.U32.AND P4, PT, R5, R88, PT ;  /* 0x000000580500720c */ /* 0x000fe20003f84070 */
[----:B------:R-:W-:-:S04]  /*6930*/  IMAD.HI.U32 R4, R6, R82, RZ ;  /* 0x0000005206047227 */ /* 0x000fc800078e00ff */
[----:B------:R-:W-:Y:S02]  /*6940*/  IMAD.MOV R4, RZ, RZ, -R4 ;  /* 0x000000ffff047224 */ /* 0x000fe400078e0a04 */
[----:B------:R-:W-:-:S04]  /*6950*/  IMAD.HI.U32 R8, R6, R84, RZ ;  /* 0x0000005406087227 */ /* 0x000fc800078e00ff */
[C---:B------:R-:W-:Y:S02]  /*6960*/  IMAD R82, R5.reuse, R4, R82 ;  /* 0x0000000405527224 */ /* 0x040fe400078e0252 */
[----:B------:R-:W-:Y:S02]  /*6970*/  IMAD.MOV R8, RZ, RZ, -R8 ;  /* 0x000000ffff087224 */ /* 0x000fe400078e0a08 */
[--C-:B------:R-:W-:Y:S01]  /*6980*/  @!P3 IMAD.IADD R86, R86, 0x1, -R5.reuse ;  /* 0x000000015656b824 */ /* 0x100fe200078e0a05 */
[C---:B------:R-:W-:Y:S01]  /*6990*/  ISETP.GT.U32.AND P3, PT, R5.reuse, R82, PT ;  /* 0x000000520500720c */ /* 0x040fe20003f64070 */
[C---:B------:R-:W-:Y:S02]  /*69a0*/  IMAD R84, R5.reuse, R8, R84 ;  /* 0x0000000805547224 */ /* 0x040fe400078e0254 */
[--C-:B------:R-:W-:Y:S02]  /*69b0*/  @!P0 IMAD.IADD R40, R40, 0x1, -R5.reuse ;  /* 0x0000000128288824 */ /* 0x100fe400078e0a05 */
[----:B------:R-:W-:Y:S01]  /*69c0*/  @!P4 IMAD.IADD R88, R88, 0x1, -R5 ;  /* 0x000000015858c824 */ /* 0x000fe200078e0a05 */
[C---:B------:R-:W-:Y:S01]  /*69d0*/  ISETP.GT.U32.AND P4, PT, R5.reuse, R38, PT ;  /* 0x000000260500720c */ /* 0x040fe20003f84070 */
[----:B------:R-:W-:Y:S01]  /*69e0*/  @!P1 IMAD.MOV R120, RZ, RZ, -R120 ;  /* 0x000000ffff789224 */ /* 0x000fe200078e0a78 */
[C---:B------:R-:W-:Y:S01]  /*69f0*/  ISETP.GT.U32.AND P0, PT, R5.reuse, R40, PT ;  /* 0x000000280500720c */ /* 0x040fe20003f04070 */
[----:B------:R-:W-:Y:S01]  /*6a00*/  @!P2 IMAD.MOV R88, RZ, RZ, -R88 ;  /* 0x000000ffff58a224 */ /* 0x000fe200078e0a58 */
[----:B------:R-:W-:Y:S01]  /*6a10*/  ISETP.GT.U32.AND P2, PT, R5, R84, PT ;  /* 0x000000540500720c */ /* 0x000fe20003f44070 */
[----:B------:R-:W-:Y:S01]  /*6a20*/  IMAD.HI.U32 R4, R6, R80, RZ ;  /* 0x0000005006047227 */ /* 0x000fe200078e00ff */
[----:B------:R-:W-:-:S02]  /*6a30*/  ISETP.GE.AND P1, PT, R14, RZ, PT ;  /* 0x000000ff0e00720c */ /* 0x000fc40003f26270 */
[----:B------:R-:W-:Y:S01]  /*6a40*/  LOP3.LUT R14, R7, 0x32, RZ, 0xfc, !PT ;  /* 0x00000032070e7812 */ /* 0x000fe200078efcff */
[--C-:B------:R-:W-:Y:S02]  /*6a50*/  @!P3 IMAD.IADD R82, R82, 0x1, -R5.reuse ;  /* 0x000000015252b824 */ /* 0x100fe400078e0a05 */
[----:B------:R-:W-:Y:S01]  /*6a60*/  IMAD.MOV R4, RZ, RZ, -R4 ;  /* 0x000000ffff047224 */ /* 0x000fe200078e0a04 */
[----:B------:R-:W-:Y:S01]  /*6a70*/  IABS R78, R14 ;  /* 0x0000000e004e7213 */ /* 0x000fe20000000000 */
[--C-:B------:R-:W-:Y:S01]  /*6a80*/  @!P4 IMAD.IADD R38, R38, 0x1, -R5.reuse ;  /* 0x000000012626c824 */ /* 0x100fe200078e0a05 */
[----:B------:R-:W-:Y:S01]  /*6a90*/  ISETP.GT.U32.AND P3, PT, R5, R82, PT ;  /* 0x000000520500720c */ /* 0x000fe20003f64070 */
[--C-:B------:R-:W-:Y:S01]  /*6aa0*/  @!P0 IMAD.IADD R40, R40, 0x1, -R5.reuse ;  /* 0x0000000128288824 */ /* 0x100fe200078e0a05 */
[----:B------:R-:W-:Y:S01]  /*6ab0*/  ISETP.GE.AND P0, PT, R15, RZ, PT ;  /* 0x000000ff0f00720c */ /* 0x000fe20003f06270 */
[----:B------:R-:W-:Y:S01]  /*6ac0*/  @!P2 IMAD.IADD R84, R84, 0x1, -R5 ;  /* 0x000000015454a824 */ /* 0x000fe200078e0a05 */
[----:B------:R-:W-:Y:S01]  /*6ad0*/  ISETP.GE.AND P2, PT, R10, RZ, PT ;  /* 0x000000ff0a00720c */ /* 0x000fe20003f46270 */
[----:B------:R-:W-:Y:S01]  /*6ae0*/  @!P5 IMAD.MOV R40, RZ, RZ, -R40 ;  /* 0x000000ffff28d224 */ /* 0x000fe200078e0a28 */
[C---:B------:R-:W-:Y:S01]  /*6af0*/  ISETP.GT.U32.AND P4, PT, R5.reuse, R38, PT ;  /* 0x000000260500720c */ /* 0x040fe20003f84070 */
[----:B------:R-:W-:Y:S01]  /*6b00*/  IMAD.HI.U32 R8, R6, R78, RZ ;  /* 0x0000004e06087227 */ /* 0x000fe200078e00ff */
[----:B------:R-:W-:-:S02]  /*6b10*/  ISETP.GT.U32.AND P5, PT, R5, R84, PT ;  /* 0x000000540500720c */ /* 0x000fc40003fa4070 */
[C---:B------:R-:W-:Y:S01]  /*6b20*/  LOP3.LUT R10, R7.reuse, 0x2c, RZ, 0xfc, !PT ;  /* 0x0000002c070a7812 */ /* 0x040fe200078efcff */
[----:B------:R-:W-:Y:S01]  /*6b30*/  IMAD.MOV R8, RZ, RZ, -R8 ;  /* 0x000000ffff087224 */ /* 0x000fe200078e0a08 */
[----:B------:R-:W-:Y:S01]  /*6b40*/  LOP3.LUT R15, R7, 0x26, RZ, 0xfc, !PT ;  /* 0x00000026070f7812 */ /* 0x000fe200078efcff */
[--C-:B------:R-:W-:Y:S01]  /*6b50*/  @!P3 IMAD.IADD R82, R82, 0x1, -R5.reuse ;  /* 0x000000015252b824 */ /* 0x100fe200078e0a05 */
[----:B------:R-:W-:Y:S01]  /*6b60*/  ISETP.GE.AND P3, PT, R10, RZ, PT ;  /* 0x000000ff0a00720c */ /* 0x000fe20003f66270 */
[----:B------:R-:W-:Y:S01]  /*6b70*/  IMAD R78, R5, R8, R78 ;  /* 0x00000008054e7224 */ /* 0x000fe200078e024e */
[----:B------:R-:W-:Y:S01]  /*6b80*/  LOP3.LUT R8, R7, 0x2e, RZ, 0xfc, !PT ;  /* 0x0000002e07087812 */ /* 0x000fe200078efcff */
[----:B------:R-:W-:Y:S01]  /*6b90*/  IMAD R80, R5, R4, R80 ;  /* 0x0000000405507224 */ /* 0x000fe200078e0250 */
[----:B------:R-:W-:Y:S01]  /*6ba0*/  LOP3.LUT R4, R7, 0x30, RZ, 0xfc, !PT ;  /* 0x0000003007047812 */ /* 0x000fe200078efcff */
[----:B------:R-:W-:Y:S01]  /*6bb0*/  @!P2 IMAD.MOV R82, RZ, RZ, -R82 ;  /* 0x000000ffff52a224 */ /* 0x000fe200078e0a52 */
[C---:B------:R-:W-:Y:S01]  /*6bc0*/  ISETP.GT.U32.AND P2, PT, R5.reuse, R78, PT ;  /* 0x0000004e0500720c */ /* 0x040fe20003f44070 */
[--C-:B------:R-:W-:Y:S01]  /*6bd0*/  @!P5 IMAD.IADD R84, R84, 0x1, -R5.reuse ;  /* 0x000000015454d824 */ /* 0x100fe200078e0a05 */
[----:B------:R-:W-:Y:S01]  /*6be0*/  ISETP.GT.U32.AND P5, PT, R5, R80, PT ;  /* 0x000000500500720c */ /* 0x000fe20003fa4070 */
[----:B------:R-:W-:Y:S01]  /*6bf0*/  @!P4 IMAD.IADD R38, R38, 0x1, -R5 ;  /* 0x000000012626c824 */ /* 0x000fe200078e0a05 */
[----:B------:R-:W-:Y:S01]  /*6c00*/  IABS R76, R4 ;  /* 0x00000004004c7213 */ /* 0x000fe20000000000 */
[----:B------:R-:W-:Y:S01]  /*6c10*/  @!P6 IMAD.MOV R86, RZ, RZ, -R86 ;  /* 0x000000ffff56e224 */ /* 0x000fe200078e0a56 */
[----:B------:R-:W-:Y:S01]  /*6c20*/  IABS R28, R8 ;  /* 0x00000008001c7213 */ /* 0x000fe20000000000 */
[----:B------:R-:W-:Y:S01]  /*6c30*/  @!P1 IMAD.MOV R38, RZ, RZ, -R38 ;  /* 0x000000ffff269224 */ /* 0x000fe200078e0a26 */
[----:B------:R-:W-:Y:S01]  /*6c40*/  ISETP.GE.AND P1, PT, R4, RZ, PT ;  /* 0x000000ff0400720c */ /* 0x000fe20003f26270 */
[----:B------:R-:W-:Y:S01]  /*6c50*/  IMAD.HI.U32 R4, R6, R76, RZ ;  /* 0x0000004c06047227 */ /* 0x000fe200078e00ff */
[----:B------:R-:W-:-:S02]  /*6c60*/  ISETP.GE.AND P6, PT, R13, RZ, PT ;  /* 0x000000ff0d00720c */ /* 0x000fc40003fc6270 */
[----:B------:R-:W-:Y:S01]  /*6c70*/  LOP3.LUT R13, R7, 0x2a, RZ, 0xfc, !PT ;  /* 0x0000002a070d7812 */ /* 0x000fe200078efcff */
[--C-:B------:R-:W-:Y:S01]  /*6c80*/  @!P2 IMAD.IADD R78, R78, 0x1, -R5.reuse ;  /* 0x000000014e4ea824 */ /* 0x100fe200078e0a05 */
[----:B------:R-:W-:Y:S01]  /*6c90*/  IABS R26, R10 ;  /* 0x0000000a001a7213 */ /* 0x000fe20000000000 */
[----:B------:R-:W-:Y:S01]  /*6ca0*/  @!P5 IMAD.IADD R80, R80, 0x1, -R5 ;  /* 0x000000015050d824 */ /* 0x000fe200078e0a05 */
[----:B------:R-:W-:Y:S01]  /*6cb0*/  ISETP.GE.AND P4, PT, R14, RZ, PT ;  /* 0x000000ff0e00720c */ /* 0x000fe20003f86270 */
[----:B------:R-:W-:Y:S01]  /*6cc0*/  IMAD.MOV R4, RZ, RZ, -R4 ;  /* 0x000000ffff047224 */ /* 0x000fe200078e0a04 */
[C---:B------:R-:W-:Y:S01]  /*6cd0*/  ISETP.GT.U32.AND P2, PT, R5.reuse, R78, PT ;  /* 0x0000004e0500720c */ /* 0x040fe20003f44070 */
[----:B------:R-:W-:Y:S01]  /*6ce0*/  @!P0 IMAD.MOV R84, RZ, RZ, -R84 ;  /* 0x000000ffff548224 */ /* 0x000fe200078e0a54 */
[C---:B------:R-:W-:Y:S01]  /*6cf0*/  ISETP.GT.U32.AND P5, PT, R5.reuse, R80, PT ;  /* 0x000000500500720c */ /* 0x040fe20003fa4070 */
[----:B------:R-:W-:Y:S01]  /*6d00*/  IMAD R76, R5, R4, R76 ;  /* 0x00000004054c7224 */ /* 0x000fe200078e024c */
[----:B------:R-:W-:Y:S01]  /*6d10*/  IABS R24, R13 ;  /* 0x0000000d00187213 */ /* 0x000fe20000000000 */
[----:B------:R-:W-:Y:S01]  /*6d20*/  IMAD.HI.U32 R4, R6, R28, RZ ;  /* 0x0000001c06047227 */ /* 0x000fe200078e00ff */
[----:B------:R-:W-:-:S02]  /*6d30*/  LOP3.LUT R14, R7, 0x28, RZ, 0xfc, !PT ;  /* 0x00000028070e7812 */ /* 0x000fc400078efcff */
[----:B------:R-:W-:Y:S01]  /*6d40*/  ISETP.GE.AND P0, PT, R8, RZ, PT ;  /* 0x000000ff0800720c */ /* 0x000fe20003f06270 */
[----:B------:R-:W-:Y:S01]  /*6d50*/  IMAD.MOV R10, RZ, RZ, -R4 ;  /* 0x000000ffff0a7224 */ /* 0x000fe200078e0a04 */
[----:B------:R-:W-:Y:S01]  /*6d60*/  IABS R74, R14 ;  /* 0x0000000e004a7213 */ /* 0x000fe20000000000 */
[----:B------:R-:W-:Y:S01]  /*6d70*/  IMAD.HI.U32 R4, R6, R24, RZ ;  /* 0x0000001806047227 */ /* 0x000fe200078e00ff */
[----:B------:R-:W-:-:S03]  /*6d80*/  IABS R72, R15 ;  /* 0x0000000f00487213 */ /* 0x000fc60000000000 */
[C---:B------:R-:W-:Y:S02]  /*6d90*/  IMAD R28, R5.reuse, R10, R28 ;  /* 0x0000000a051c7224 */ /* 0x040fe400078e021c */
[--C-:B------:R-:W-:Y:S02]  /*6da0*/  @!P2 IMAD.IADD R78, R78, 0x1, -R5.reuse ;  /* 0x000000014e4ea824 */ /* 0x100fe400078e0a05 */
[----:B------:R-:W-:Y:S01]  /*6db0*/  @!P5 IMAD.IADD R80, R80, 0x1, -R5 ;  /* 0x000000015050d824 */ /* 0x000fe200078e0a05 */
[C---:B------:R-:W-:Y:S01]  /*6dc0*/  ISETP.GT.U32.AND P2, PT, R5.reuse, R28, PT ;  /* 0x0000001c0500720c */ /* 0x040fe20003f44070 */
[----:B------:R-:W-:Y:S01]  /*6dd0*/  IMAD.MOV R10, RZ, RZ, -R4 ;  /* 0x000000ffff0a7224 */ /* 0x000fe200078e0a04 */
[----:B------:R-:W-:Y:S01]  /*6de0*/  ISETP.GT.U32.AND P5, PT, R5, R76, PT ;  /* 0x0000004c0500720c */ /* 0x000fe20003fa4070 */
[----:B------:R-:W-:-:S04]  /*6df0*/  IMAD.HI.U32 R8, R6, R26, RZ ;  /* 0x0000001a06087227 */ /* 0x000fc800078e00ff */
[----:B------:R-:W-:-:S04]  /*6e00*/  IMAD.HI.U32 R4, R6, R74, RZ ;  /* 0x0000004a06047227 */ /* 0x000fc800078e00ff */
[----:B------:R-:W-:Y:S02]  /*6e10*/  IMAD.MOV R8, RZ, RZ, -R8 ;  /* 0x000000ffff087224 */ /* 0x000fe400078e0a08 */
[----:B------:R-:W-:Y:S01]  /*6e20*/  IMAD R24, R5, R10, R24 ;  /* 0x0000000a05187224 */ /* 0x000fe200078e0218 */
[----:B------:R-:W-:Y:S01]  /*6e30*/  LOP3.LUT R10, R7, 0x24, RZ, 0xfc, !PT ;  /* 0x00000024070a7812 */ /* 0x000fe200078efcff */
[----:B------:R-:W-:Y:S02]  /*6e40*/  IMAD.MOV R4, RZ, RZ, -R4 ;  /* 0x000000ffff047224 */ /* 0x000fe400078e0a04 */
[C---:B------:R-:W-:Y:S01]  /*6e50*/  IMAD R26, R5.reuse, R8, R26 ;  /* 0x00000008051a7224 */ /* 0x040fe200078e021a */
[----:B------:R-:W-:Y:S01]  /*6e60*/  IABS R70, R10 ;  /* 0x0000000a00467213 */ /* 0x000fe20000000000 */
[C---:B------:R-:W-:Y:S02]  /*6e70*/  IMAD R74, R5.reuse, R4, R74 ;  /* 0x00000004054a7224 */ /* 0x040fe400078e024a */
[----:B------:R-:W-:Y:S01]  /*6e80*/  @!P4 IMAD.MOV R78, RZ, RZ, -R78 ;  /* 0x000000ffff4ec224 */ /* 0x000fe200078e0a4e */
[C---:B------:R-:W-:Y:S01]  /*6e90*/  ISETP.GT.U32.AND P4, PT, R5.reuse, R24, PT ;  /* 0x000000180500720c */ /* 0x040fe20003f84070 */
[----:B------:R-:W-:Y:S01]  /*6ea0*/  @!P6 IMAD.MOV R80, RZ, RZ, -R80 ;  /* 0x000000ffff50e224 */ /* 0x000fe200078e0a50 */
[C---:B------:R-:W-:Y:S01]  /*6eb0*/  ISETP.GT.U32.AND P6, PT, R5.reuse, R26, PT ;  /* 0x0000001a0500720c */ /* 0x040fe20003fc4070 */
[--C-:B------:R-:W-:Y:S01]  /*6ec0*/  @!P2 IMAD.IADD R28, R28, 0x1, -R5.reuse ;  /* 0x000000011c1ca824 */ /* 0x100fe200078e0a05 */
[----:B------:R-:W-:Y:S01]  /*6ed0*/  ISETP.GT.U32.AND P2, PT, R5, R74, PT ;  /* 0x0000004a0500720c */ /* 0x000fe20003f44070 */
[----:B------:R-:W-:-:S02]  /*6ee0*/  @!P5 IMAD.IADD R76, R76, 0x1, -R5 ;  /* 0x000000014c4cd824 */ /* 0x000fc400078e0a05 */
[----:B------:R-:W-:-:S03]  /*6ef0*/  IMAD.HI.U32 R4, R6, R72, RZ ;  /* 0x0000004806047227 */ /* 0x000fc600078e00ff */
[C---:B------:R-:W-:Y:S01]  /*6f00*/  ISETP.GT.U32.AND P5, PT, R5.reuse, R76, PT ;  /* 0x0000004c0500720c */ /* 0x040fe20003fa4070 */
[----:B------:R-:W-:Y:S02]  /*6f10*/  IMAD.MOV R4, RZ, RZ, -R4 ;  /* 0x000000ffff047224 */ /* 0x000fe400078e0a04 */
[--C-:B------:R-:W-:Y:S02]  /*6f20*/  @!P4 IMAD.IADD R24, R24, 0x1, -R5.reuse ;  /* 0x000000011818c824 */ /* 0x100fe400078e0a05 */
[--C-:B------:R-:W-:Y:S01]  /*6f30*/  @!P6 IMAD.IADD R26, R26, 0x1, -R5.reuse ;  /* 0x000000011a1ae824 */ /* 0x100fe200078e0a05 */
[C---:B------:R-:W-:Y:S01]  /*6f40*/  ISETP.GT.U32.AND P6, PT, R5.reuse, R28, PT ;  /* 0x0000001c0500720c */ /* 0x040fe20003fc4070 */
[----:B------:R-:W-:Y:S01]  /*6f50*/  @!P2 IMAD.IADD R74, R74, 0x1, -R5 ;  /* 0x000000014a4aa824 */ /* 0x000fe200078e0a05 */
[C---:B------:R-:W-:Y:S01]  /*6f60*/  ISETP.GT.U32.AND P2, PT, R5.reuse, R24, PT ;  /* 0x000000180500720c */ /* 0x040fe20003f44070 */
[C---:B------:R-:W-:Y:S01]  /*6f70*/  IMAD R72, R5.reuse, R4, R72 ;  /* 0x0000000405487224 */ /* 0x040fe200078e0248 */
[----:B------:R-:W-:Y:S01]  /*6f80*/  ISETP.GT.U32.AND P4, PT, R5, R26, PT ;  /* 0x0000001a0500720c */ /* 0x000fe20003f84070 */
[----:B------:R-:W-:-:S04]  /*6f90*/  IMAD.HI.U32 R4, R6, R70, RZ ;  /* 0x0000004606047227 */ /* 0x000fc800078e00ff */
[--C-:B------:R-:W-:Y:S01]  /*6fa0*/  @!P5 IMAD.IADD R76, R76, 0x1, -R5.reuse ;  /* 0x000000014c4cd824 */ /* 0x100fe200078e0a05 */
[----:B------:R-:W-:Y:S01]  /*6fb0*/  ISETP.GE.AND P5, PT, R13, RZ, PT ;  /* 0x000000ff0d00720c */ /* 0x000fe20003fa6270 */
[----:B------:R-:W-:Y:S01]  /*6fc0*/  IMAD.MOV R4, RZ, RZ, -R4 ;  /* 0x000000ffff047224 */ /* 0x000fe200078e0a04 */
[----:B------:R-:W-:Y:S01]  /*6fd0*/  LOP3.LUT R13, R7, 0x22, RZ, 0xfc, !PT ;  /* 0x00000022070d7812 */ /* 0x000fe200078efcff */
[----:B------:R-:W-:Y:S01]  /*6fe0*/  @!P1 IMAD.MOV R76, RZ, RZ, -R76 ;  /* 0x000000ffff4c9224 */ /* 0x000fe200078e0a4c */
[C---:B------:R-:W-:Y:S01]  /*6ff0*/  ISETP.GT.U32.AND P1, PT, R5.reuse, R74, PT ;  /* 0x0000004a0500720c */ /* 0x040fe20003f24070 */
[C---:B------:R-:W-:Y:S01]  /*7000*/  IMAD R70, R5.reuse, R4, R70 ;  /* 0x0000000405467224 */ /* 0x040fe200078e0246 */
[----:B------:R-:W-:Y:S01]  /*7010*/  IABS R68, R13 ;  /* 0x0000000d00447213 */ /* 0x000fe20000000000 */
[--C-:B------:R-:W-:Y:S02]  /*7020*/  @!P2 IMAD.IADD R24, R24, 0x1, -R5.reuse ;  /* 0x000000011818a824 */ /* 0x100fe400078e0a05 */
[----:B------:R-:W-:Y:S01]  /*7030*/  @!P4 IMAD.IADD R26, R26, 0x1, -R5 ;  /* 0x000000011a1ac824 */ /* 0x000fe200078e0a05 */
[----:B------:R-:W-:Y:S01]  /*7040*/  ISETP.GT.U32.AND P2, PT, R5, R70, PT ;  /* 0x000000460500720c */ /* 0x000fe20003f44070 */
[----:B------:R-:W-:Y:S01]  /*7050*/  IMAD.HI.U32 R4, R6, R68, RZ ;  /* 0x0000004406047227 */ /* 0x000fe200078e00ff */
[----:B------:R-:W-:-:S02]  /*7060*/  ISETP.GE.AND P4, PT, R14, RZ, PT ;  /* 0x000000ff0e00720c */ /* 0x000fc40003f86270 */
[----:B------:R-:W-:Y:S01]  /*7070*/  LOP3.LUT R14, R7, 0x1e, RZ, 0xfc, !PT ;  /* 0x0000001e070e7812 */ /* 0x000fe200078efcff */
[----:B------:R-:W-:-:S04]  /*7080*/  IMAD.HI.U32 R8, R6, R66, RZ ;  /* 0x0000004206087227 */ /* 0x000fc800078e00ff */
[----:B------:R-:W-:Y:S02]  /*7090*/  IMAD.MOV R4, RZ, RZ, -R4 ;  /* 0x000000ffff047224 */ /* 0x000fe400078e0a04 */
[--C-:B------:R-:W-:Y:S01]  /*70a0*/  @!P6 IMAD.IADD R28, R28, 0x1, -R5.reuse ;  /* 0x000000011c1ce824 */ /* 0x100fe200078e0a05 */
[C---:B------:R-:W-:Y:S01]  /*70b0*/  ISETP.GT.U32.AND P6, PT, R5.reuse, R72, PT ;  /* 0x000000480500720c */ /* 0x040fe20003fc4070 */
[----:B------:R-:W-:Y:S02]  /*70c0*/  IMAD.MOV R8, RZ, RZ, -R8 ;  /* 0x000000ffff087224 */ /* 0x000fe400078e0a08 */
[----:B------:R-:W-:Y:S02]  /*70d0*/  IMAD R68, R5, R4, R68 ;  /* 0x0000000405447224 */ /* 0x000fe400078e0244 */
[--C-:B------:R-:W-:Y:S01]  /*70e0*/  @!P1 IMAD.IADD R74, R74, 0x1, -R5.reuse ;  /* 0x000000014a4a9824 */ /* 0x100fe200078e0a05 */
[----:B------:R-:W-:Y:S01]  /*70f0*/  ISETP.GE.AND P1, PT, R15, RZ, PT ;  /* 0x000000ff0f00720c */ /* 0x000fe20003f26270 */
[----:B------:R-:W-:Y:S01]  /*7100*/  IMAD R66, R5, R8, R66 ;  /* 0x0000000805427224 */ /* 0x000fe200078e0242 */
[----:B------:R-:W-:Y:S01]  /*7110*/  LOP3.LUT R15, R7, 0x1c, RZ, 0xfc, !PT ;  /* 0x0000001c070f7812 */ /* 0x000fe200078efcff */
[----:B------:R-:W-:-:S02]  /*7120*/  @!P2 IMAD.IADD R70, R70, 0x1, -R5 ;  /* 0x000000014646a824 */ /* 0x000fc400078e0a05 */
[----:B------:R-:W-:Y:S01]  /*7130*/  @!P3 IMAD.MOV R26, RZ, RZ, -R26 ;  /* 0x000000ffff1ab224 */ /* 0x000fe200078e0a1a */
[C---:B------:R-:W-:Y:S01]  /*7140*/  ISETP.GT.U32.AND P3, PT, R5.reuse, R68, PT ;  /* 0x000000440500720c */ /* 0x040fe20003f64070 */
[----:B------:R-:W-:Y:S01]  /*7150*/  @!P4 IMAD.MOV R74, RZ, RZ, -R74 ;  /* 0x000000ffff4ac224 */ /* 0x000fe200078e0a4a */
[C---:B------:R-:W-:Y:S01]  /*7160*/  ISETP.GT.U32.AND P2, PT, R5.reuse, R70, PT ;  /* 0x000000460500720c */ /* 0x040fe20003f44070 */
[----:B------:R-:W-:Y:S01]  /*7170*/  @!P6 IMAD.IADD R72, R72, 0x1, -R5 ;  /* 0x000000014848e824 */ /* 0x000fe200078e0a05 */
[C---:B------:R-:W-:Y:S01]  /*7180*/  ISETP.GT.U32.AND P4, PT, R5.reuse, R66, PT ;  /* 0x000000420500720c */ /* 0x040fe20003f84070 */
[----:B------:R-:W-:Y:S01]  /*7190*/  @!P0 IMAD.MOV R28, RZ, RZ, -R28 ;  /* 0x000000ffff1c8224 */ /* 0x000fe200078e0a1c */
[----:B------:R-:W-:Y:S01]  /*71a0*/  IABS R30, R15 ;  /* 0x0000000f001e7213 */ /* 0x000fe20000000000 */
[----:B------:R-:W-:Y:S01]  /*71b0*/  @!P5 IMAD.MOV R24, RZ, RZ, -R24 ;  /* 0x000000ffff18d224 */ /* 0x000fe200078e0a18 */
[----:B------:R-:W-:Y:S02]  /*71c0*/  ISETP.GT.U32.AND P0, PT, R5, R72, PT ;  /* 0x000000480500720c */ /* 0x000fe40003f04070 */
[----:B------:R-:W-:Y:S01]  /*71d0*/  ISETP.GE.AND P6, PT, R10, RZ, PT ;  /* 0x000000ff0a00720c */ /* 0x000fe20003fc6270 */
[----:B------:R-:W-:Y:S01]  /*71e0*/  IMAD.HI.U32 R8, R6, R30, RZ ;  /* 0x0000001e06087227 */ /* 0x000fe200078e00ff */
[----:B------:R-:W-:-:S02]  /*71f0*/  IABS R10, R14 ;  /* 0x0000000e000a7213 */ /* 0x000fc40000000000 */
[----:B------:R-:W-:Y:S01]  /*7200*/  ISETP.GE.AND P5, PT, R13, RZ, PT ;  /* 0x000000ff0d00720c */ /* 0x000fe20003fa6270 */
[--C-:B------:R-:W-:Y:S02]  /*7210*/  @!P3 IMAD.IADD R68, R68, 0x1, -R5.reuse ;  /* 0x000000014444b824 */ /* 0x100fe400078e0a05 */
[--C-:B------:R-:W-:Y:S01]  /*7220*/  @!P2 IMAD.IADD R70, R70, 0x1, -R5.reuse ;  /* 0x000000014646a824 */ /* 0x100fe200078e0a05 */
[----:B------:R-:W-:Y:S01]  /*7230*/  ISETP.GE.AND P2, PT, R14, RZ, PT ;  /* 0x000000ff0e00720c */ /* 0x000fe20003f46270 */
[--C-:B------:R-:W-:Y:S01]  /*7240*/  @!P4 IMAD.IADD R66, R66, 0x1, -R5.reuse ;  /* 0x000000014242c824 */ /* 0x100fe200078e0a05 */
[----:B------:R-:W-:Y:S01]  /*7250*/  ISETP.GT.U32.AND P3, PT, R5, R68, PT ;  /* 0x000000440500720c */ /* 0x000fe20003f64070 */
[----:B------:R-:W-:Y:S01]  /*7260*/  IMAD.MOV R8, RZ, RZ, -R8 ;  /* 0x000000ffff087224 */ /* 0x000fe200078e0a08 */
[----:B------:R-:W-:Y:S01]  /*7270*/  LOP3.LUT R14, R7, 0x1a, RZ, 0xfc, !PT ;  /* 0x0000001a070e7812 */ /* 0x000fe200078efcff */
[----:B------:R-:W-:Y:S01]  /*7280*/  @!P0 IMAD.IADD R72, R72, 0x1, -R5 ;  /* 0x0000000148488824 */ /* 0x000fe200078e0a05 */
[C---:B------:R-:W-:Y:S01]  /*7290*/  ISETP.GT.U32.AND P4, PT, R5.reuse, R66, PT ;  /* 0x000000420500720c */ /* 0x040fe20003f84070 */
[C---:B------:R-:W-:Y:S01]  /*72a0*/  IMAD R30, R5.reuse, R8, R30 ;  /* 0x00000008051e7224 */ /* 0x040fe200078e021e */
[----:B------:R-:W-:Y:S01]  /*72b0*/  IABS R64, R14 ;  /* 0x0000000e00407213 */ /* 0x000fe20000000000 */
[----:B------:R-:W-:Y:S01]  /*72c0*/  @!P6 IMAD.MOV R70, RZ, RZ, -R70 ;  /* 0x000000ffff46e224 */ /* 0x000fe200078e0a46 */
[----:B------:R-:W-:Y:S01]  /*72d0*/  ISETP.GE.AND P0, PT, R18, RZ, PT ;  /* 0x000000ff1200720c */ /* 0x000fe20003f06270 */
[----:B------:R-:W-:Y:S01]  /*72e0*/  IMAD.HI.U32 R4, R6, R10, RZ ;  /* 0x0000000a06047227 */ /* 0x000fe200078e00ff */
[----:B------:R-:W-:-:S02]  /*72f0*/  ISETP.GT.U32.AND P6, PT, R5, R30, PT ;  /* 0x0000001e0500720c */ /* 0x000fc40003fc4070 */
[----:B------:R-:W-:Y:S01]  /*7300*/  LOP3.LUT R18, R7, 0x18, RZ, 0xfc, !PT ;  /* 0x0000001807127812 */ /* 0x000fe200078efcff */
[----:B------:R-:W-:-:S03]  /*7310*/  IMAD.HI.U32 R8, R6, R64, RZ ;  /* 0x0000004006087227 */ /* 0x000fc600078e00ff */
[----:B------:R-:W-:Y:S01]  /*7320*/  IABS R13, R18 ;  /* 0x00000012000d7213 */ /* 0x000fe20000000000 */
[--C-:B------:R-:W-:Y:S01]  /*7330*/  @!P3 IMAD.IADD R68, R68, 0x1, -R5.reuse ;  /* 0x000000014444b824 */ /* 0x100fe200078e0a05 */
[----:B------:R-:W-:Y:S01]  /*7340*/  ISETP.GE.AND P3, PT, R15, RZ, PT ;  /* 0x000000ff0f00720c */ /* 0x000fe20003f66270 */
[----:B------:R-:W-:Y:S01]  /*7350*/  IMAD.MOV R8, RZ, RZ, -R8 ;  /* 0x000000ffff087224 */ /* 0x000fe200078e0a08 */
[----:B------:R-:W-:Y:S01]  /*7360*/  LOP3.LUT R15, R7, 0x16, RZ, 0xfc, !PT ;  /* 0x00000016070f7812 */ /* 0x000fe200078efcff */
[----:B------:R-:W-:Y:S01]  /*7370*/  @!P4 IMAD.IADD R66, R66, 0x1, -R5 ;  /* 0x000000014242c824 */ /* 0x000fe200078e0a05 */
[----:B------:R-:W-:Y:S01]  /*7380*/  ISETP.GE.AND P4, PT, R14, RZ, PT ;  /* 0x000000ff0e00720c */ /* 0x000fe20003f86270 */
[C---:B------:R-:W-:Y:S01]  /*7390*/  IMAD R64, R5.reuse, R8, R64 ;  /* 0x0000000805407224 */ /* 0x040fe200078e0240 */
[----:B------:R-:W-:Y:S01]  /*73a0*/  IABS R14, R15 ;  /* 0x0000000f000e7213 */ /* 0x000fe20000000000 */
[----:B------:R-:W-:Y:S02]  /*73b0*/  IMAD.MOV R4, RZ, RZ, -R4 ;  /* 0x000000ffff047224 */ /* 0x000fe400078e0a04 */
[----:B------:R-:W-:Y:S01]  /*73c0*/  @!P0 IMAD.MOV R66, RZ, RZ, -R66 ;  /* 0x000000ffff428224 */ /* 0x000fe200078e0a42 */
[C---:B------:R-:W-:Y:S01]  /*73d0*/  ISETP.GT.U32.AND P0, PT, R5.reuse, R64, PT ;  /* 0x000000400500720c */ /* 0x040fe20003f04070 */
[----:B------:R-:W-:-:S02]  /*73e0*/  IMAD R4, R5, R4, R10 ;  /* 0x0000000405047224 */ /* 0x000fc400078e020a */
[----:B------:R-:W-:-:S04]  /*73f0*/  IMAD.HI.U32 R10, R6, R14, RZ ;  /* 0x0000000e060a7227 */ /* 0x000fc800078e00ff */
[----:B------:R-:W-:Y:S02]  /*7400*/  @!P6 IMAD.IADD R30, R30, 0x1, -R5 ;  /* 0x000000011e1ee824 */ /* 0x000fe400078e0a05 */
[----:B------:R-:W-:Y:S02]  /*7410*/  IMAD.MOV R10, RZ, RZ, -R10 ;  /* 0x000000ffff0a7224 */ /* 0x000fe400078e0a0a */
[----:B------:R-:W-:Y:S01]  /*7420*/  IMAD.HI.U32 R8, R6, R13, RZ ;  /* 0x0000000d06087227 */ /* 0x000fe200078e00ff */
[----:B------:R-:W-:-:S03]  /*7430*/  ISETP.GT.U32.AND P6, PT, R5, R30, PT ;  /* 0x0000001e0500720c */ /* 0x000fc60003fc4070 */
[C---:B------:R-:W-:Y:S01]  /*7440*/  IMAD R10, R5.reuse, R10, R14 ;  /* 0x0000000a050a7224 */ /* 0x040fe200078e020e */
[----:B------:R-:W-:Y:S01]  /*7450*/  IABS R14, R27 ;  /* 0x0000001b000e7213 */ /* 0x000fe20000000000 */
[----:B------:R-:W-:Y:S02]  /*7460*/  IMAD.MOV R8, RZ, RZ, -R8 ;  /* 0x000000ffff087224 */ /* 0x000fe400078e0a08 */
[----:B------:R-:W-:Y:S01]  /*7470*/  @!P0 IMAD.IADD R64, R64, 0x1, -R5 ;  /* 0x0000000140408824 */ /* 0x000fe200078e0a05 */
[C---:B------:R-:W-:Y:S01]  /*7480*/  ISETP.GT.U32.AND P0, PT, R5.reuse, R10, PT ;  /* 0x0000000a0500720c */ /* 0x040fe20003f04070 */
[C---:B------:R-:W-:Y:S02]  /*7490*/  IMAD R8, R5.reuse, R8, R13 ;  /* 0x0000000805087224 */ /* 0x040fe400078e020d */
[----:B------:R-:W-:Y:S01]  /*74a0*/  @!P1 IMAD.MOV R72, RZ, RZ, -R72 ;  /* 0x000000ffff489224 */ /* 0x000fe200078e0a48 */
[C---:B------:R-:W-:Y:S01]  /*74b0*/  ISETP.GT.U32.AND P1, PT, R5.reuse, R4, PT ;  /* 0x000000040500720c */ /* 0x040fe20003f24070 */
[----:B------:R-:W-:Y:S01]  /*74c0*/  @!P6 IMAD.IADD R30, R30, 0x1, -R5 ;  /* 0x000000011e1ee824 */ /* 0x000fe200078e0a05 */
[----:B------:R-:W-:Y:S01]  /*74d0*/  ISETP.GT.U32.AND P6, PT, R5, R8, PT ;  /* 0x000000080500720c */ /* 0x000fe20003fc4070 */
[----:B------:R-:W-:-:S04]  /*74e0*/  IMAD.HI.U32 R13, R6, R14, RZ ;  /* 0x0000000e060d7227 */ /* 0x000fc800078e00ff */
[----:B------:R-:W-:Y:S02]  /*74f0*/  IMAD.MOV R19, RZ, RZ, -R13 ;  /* 0x000000ffff137224 */ /* 0x000fe400078e0a0d */
[----:B------:R-:W-:Y:S02]  /*7500*/  @!P0 IMAD.IADD R10, R10, 0x1, -R5 ;  /* 0x000000010a0a8824 */ /* 0x000fe400078e0a05 */
[----:B------:R-:W-:-:S03]  /*7510*/  IMAD.HI.U32 R13, R6, R23, RZ ;  /* 0x00000017060d7227 */ /* 0x000fc600078e00ff */
[C---:B------:R-:W-:Y:S01]  /*7520*/  ISETP.GT.U32.AND P0, PT, R5.reuse, R10, PT ;  /* 0x0000000a0500720c */ /* 0x040fe20003f04070 */
[----:B------:R-:W-:Y:S01]  /*7530*/  @!P5 IMAD.MOV R68, RZ, RZ, -R68 ;  /* 0x000000ffff44d224 */ /* 0x000fe200078e0a44 */
[----:B------:R-:W-:Y:S01]  /*7540*/  ISETP.GE.AND P5, PT, R18, RZ, PT ;  /* 0x000000ff1200720c */ /* 0x000fe20003fa6270 */
[----:B------:R-:W-:Y:S01]  /*7550*/  @!P6 IMAD.IADD R8, R8, 0x1, -R5 ;  /* 0x000000010808e824 */ /* 0x000fe200078e0a05 */
[----:B------:R-:W-:Y:S01]  /*7560*/  ISETP.GT.U32.AND P6, PT, R5, R64, PT ;  /* 0x000000400500720c */ /* 0x000fe20003fc4070 */
[----:B------:R-:W-:-:S04]  /*7570*/  IMAD.HI.U32 R18, R6, R56, RZ ;  /* 0x0000003806127227 */ /* 0x000fc800078e00ff */
[----:B------:R-:W-:Y:S02]  /*7580*/  IMAD.MOV R36, RZ, RZ, -R13 ;  /* 0x000000ffff247224 */ /* 0x000fe400078e0a0d */
[----:B------:R-:W-:Y:S02]  /*7590*/  IMAD.MOV R13, RZ, RZ, -R18 ;  /* 0x000000ffff0d7224 */ /* 0x000fe400078e0a12 */
[----:B------:R-:W-:Y:S02]  /*75a0*/  @!P1 IMAD.IADD R4, R4, 0x1, -R5 ;  /* 0x0000000104049824 */ /* 0x000fe400078e0a05 */
[----:B------:R-:W-:Y:S01]  /*75b0*/  IMAD R18, R5, R36, R23 ;  /* 0x0000002405127224 */ /* 0x000fe200078e0217 */
[----:B------:R-:W-:Y:S01]  /*75c0*/  LOP3.LUT R23, R7, 0xc, RZ, 0xfc, !PT ;  /* 0x0000000c07177812 */ /* 0x000fe200078efcff */
[C---:B------:R-:W-:Y:S01]  /*75d0*/  IMAD R14, R5.reuse, R19, R14 ;  /* 0x00000013050e7224 */ /* 0x040fe200078e020e */
[C---:B------:R-:W-:Y:S01]  /*75e0*/  ISETP.GT.U32.AND P1, PT, R5.reuse, R4, PT ;  /* 0x000000040500720c */ /* 0x040fe20003f24070 */
[--C-:B------:R-:W-:Y:S01]  /*75f0*/  @!P0 IMAD.IADD R10, R10, 0x1, -R5.reuse ;  /* 0x000000010a0a8824 */ /* 0x100fe200078e0a05 */
[C---:B------:R-:W-:Y:S01]  /*7600*/  ISETP.GT.U32.AND P0, PT, R5.reuse, R18, PT ;  /* 0x000000120500720c */ /* 0x040fe20003f04070 */
[----:B------:R-:W-:Y:S01]  /*7610*/  @!P6 IMAD.IADD R64, R64, 0x1, -R5 ;  /* 0x000000014040e824 */ /* 0x000fe200078e0a05 */
[C---:B------:R-:W-:Y:S01]  /*7620*/  ISETP.GT.U32.AND P6, PT, R5.reuse, R14, PT ;  /* 0x0000000e0500720c */ /* 0x040fe20003fc4070 */
[----:B------:R-:W-:Y:S01]  /*7630*/  IMAD R56, R5, R13, R56 ;  /* 0x0000000d05387224 */ /* 0x000fe200078e0238 */
[----:B------:R-:W-:Y:S01]  /*7640*/  IABS R62, R23 ;  /* 0x00000017003e7213 */ /* 0x000fe20000000000 */
[----:B------:R-:W-:-:S04]  /*7650*/  IMAD.HI.U32 R19, R6, R52, RZ ;  /* 0x0000003406137227 */ /* 0x000fc800078e00ff */
[----:B------:R-:W-:-:S04]  /*7660*/  IMAD.HI.U32 R13, R6, R62, RZ ;  /* 0x0000003e060d7227 */ /* 0x000fc800078e00ff */
[--C-:B------:R-:W-:Y:S01]  /*7670*/  @!P1 IMAD.IADD R4, R4, 0x1, -R5.reuse ;  /* 0x0000000104049824 */ /* 0x100fe200078e0a05 */
[----:B------:R-:W-:Y:S01]  /*7680*/  ISETP.GE.AND P1, PT, R15, RZ, PT ;  /* 0x000000ff0f00720c */ /* 0x000fe20003f26270 */
[----:B------:R-:W-:Y:S02]  /*7690*/  @!P0 IMAD.IADD R18, R18, 0x1, -R5 ;  /* 0x0000000112128824 */ /* 0x000fe400078e0a05 */
[----:B------:R-:W-:-:S03]  /*76a0*/  IMAD.HI.U32 R15, R6, R25, RZ ;  /* 0x00000019060f7227 */ /* 0x000fc600078e00ff */
[C---:B------:R-:W-:Y:S01]  /*76b0*/  ISETP.GT.U32.AND P0, PT, R5.reuse, R18, PT ;  /* 0x000000120500720c */ /* 0x040fe20003f04070 */
[----:B------:R-:W-:Y:S02]  /*76c0*/  @!P6 IMAD.IADD R14, R14, 0x1, -R5 ;  /* 0x000000010e0ee824 */ /* 0x000fe400078e0a05 */
[----:B------:R-:W-:Y:S01]  /*76d0*/  @!P2 IMAD.MOV R4, RZ, RZ, -R4 ;  /* 0x000000ffff04a224 */ /* 0x000fe200078e0a04 */
[C---:B------:R-:W-:Y:S01]  /*76e0*/  ISETP.GT.U32.AND P2, PT, R5.reuse, R8, PT ;  /* 0x000000080500720c */ /* 0x040fe20003f44070 */
[----:B------:R-:W-:Y:S01]  /*76f0*/  IMAD.MOV R50, RZ, RZ, -R15 ;  /* 0x000000ffff327224 */ /* 0x000fe200078e0a0f */
[C---:B------:R-:W-:Y:S01]  /*7700*/  ISETP.GT.U32.AND P6, PT, R5.reuse, R14, PT ;  /* 0x0000000e0500720c */ /* 0x040fe20003fc4070 */
[----:B------:R-:W-:Y:S02]  /*7710*/  IMAD.MOV R13, RZ, RZ, -R13 ;  /* 0x000000ffff0d7224 */ /* 0x000fe400078e0a0d */
[----:B------:R-:W-:Y:S01]  /*7720*/  IMAD R36, R5, R50, R25 ;  /* 0x0000003205247224 */ /* 0x000fe200078e0219 */
[----:B------:R-:W-:Y:S01]  /*7730*/  LOP3.LUT R25, R7, 0xa, RZ, 0xfc, !PT ;  /* 0x0000000a07197812 */ /* 0x000fe200078efcff */
[----:B------:R-:W-:-:S02]  /*7740*/  IMAD R62, R5, R13, R62 ;  /* 0x0000000d053e7224 */ /* 0x000fc400078e023e */
[--C-:B------:R-:W-:Y:S01]  /*7750*/  @!P0 IMAD.IADD R18, R18, 0x1, -R5.reuse ;  /* 0x0000000112128824 */ /* 0x100fe200078e0a05 */
[----:B------:R-:W-:Y:S01]  /*7760*/  IABS R60, R25 ;  /* 0x00000019003c7213 */ /* 0x000fe20000000000 */
[----:B------:R-:W-:Y:S01]  /*7770*/  @!P3 IMAD.MOV R30, RZ, RZ, -R30 ;  /* 0x000000ffff1eb224 */ /* 0x000fe200078e0a1e */
[----:B------:R-:W-:Y:S01]  /*7780*/  ISETP.GT.U32.AND P0, PT, R5, R56, PT ;  /* 0x000000380500720c */ /* 0x000fe20003f04070 */
[--C-:B------:R-:W-:Y:S01]  /*7790*/  @!P2 IMAD.IADD R8, R8, 0x1, -R5.reuse ;  /* 0x000000010808a824 */ /* 0x100fe200078e0a05 */
[----:B------:R-:W-:Y:S01]  /*77a0*/  ISETP.GE.AND P2, PT, R27, RZ, PT ;  /* 0x000000ff1b00720c */ /* 0x000fe20003f46270 */
[----:B------:R-:W-:Y:S01]  /*77b0*/  IMAD.HI.U32 R15, R6, R60, RZ ;  /* 0x0000003c060f7227 */ /* 0x000fe200078e00ff */
[C---:B------:R-:W-:Y:S02]  /*77c0*/  LOP3.LUT R27, R7.reuse, 0x8, RZ, 0xfc, !PT ;  /* 0x00000008071b7812 */ /* 0x040fe400078efcff */
[----:B------:R-:W-:Y:S01]  /*77d0*/  LOP3.LUT R7, R7, 0x2, RZ, 0xfc, !PT ;  /* 0x0000000207077812 */ /* 0x000fe200078efcff */
[----:B------:R-:W-:Y:S01]  /*77e0*/  @!P6 IMAD.IADD R14, R14, 0x1, -R5 ;  /* 0x000000010e0ee824 */ /* 0x000fe200078e0a05 */
[C---:B------:R-:W-:Y:S01]  /*77f0*/  ISETP.GT.U32.AND P6, PT, R5.reuse, R36, PT ;  /* 0x000000240500720c */ /* 0x040fe20003fc4070 */
[----:B------:R-:W-:Y:S01]  /*7800*/  IMAD.MOV R15, RZ, RZ, -R15 ;  /* 0x000000ffff0f7224 */ /* 0x000fe200078e0a0f */
[----:B------:R-:W-:Y:S01]  /*7810*/  IABS R58, R27 ;  /* 0x0000001b003a7213 */ /* 0x000fe20000000000 */
[----:B------:R-:W-:Y:S01]  /*7820*/  @!P4 IMAD.MOV R64, RZ, RZ, -R64 ;  /* 0x000000ffff40c224 */ /* 0x000fe200078e0a40 */
[----:B------:R-:W-:Y:S01]  /*7830*/  IABS R50, R7 ;  /* 0x0000000700327213 */ /* 0x000fe20000000000 */
[----:B------:R-:W-:-:S02]  /*7840*/  IMAD R60, R5, R15, R60 ;  /* 0x0000000f053c7224 */ /* 0x000fc400078e023c */
[----:B------:R-:W-:-:S04]  /*7850*/  IMAD.HI.U32 R13, R6, R58, RZ ;  /* 0x0000003a060d7227 */ /* 0x000fc800078e00ff */
[----:B------:R-:W-:Y:S01]  /*7860*/  @!P0 IMAD.IADD R56, R56, 0x1, -R5 ;  /* 0x0000000138388824 */ /* 0x000fe200078e0a05 */
[----:B------:R-:W-:Y:S01]  /*7870*/  ISETP.GT.U32.AND P0, PT, R5, R60, PT ;  /* 0x0000003c0500720c */ /* 0x000fe20003f04070 */
[----:B------:R-:W-:-:S04]  /*7880*/  IMAD.HI.U32 R15, R6, R54, RZ ;  /* 0x00000036060f7227 */ /* 0x000fc800078e00ff */
[----:B------:R-:W-:Y:S02]  /*7890*/  IMAD.MOV R13, RZ, RZ, -R13 ;  /* 0x000000ffff0d7224 */ /* 0x000fe400078e0a0d */
[----:B------:R-:W-:Y:S01]  /*78a0*/  @!P6 IMAD.IADD R36, R36, 0x1, -R5 ;  /* 0x000000012424e824 */ /* 0x000fe200078e0a05 */
[C---:B------:R-:W-:Y:S01]  /*78b0*/  ISETP.GT.U32.AND P6, PT, R5.reuse, R62, PT ;  /* 0x0000003e0500720c */ /* 0x040fe20003fc4070 */
[----:B------:R-:W-:Y:S02]  /*78c0*/  IMAD.MOV R15, RZ, RZ, -R15 ;  /* 0x000000ffff0f7224 */ /* 0x000fe400078e0a0f */
[C---:B------:R-:W-:Y:S01]  /*78d0*/  IMAD R58, R5.reuse, R13, R58 ;  /* 0x0000000d053a7224 */ /* 0x040fe200078e023a */
[----:B------:R-:W-:Y:S01]  /*78e0*/  SHF.R.U32.HI R13, RZ, 0x4, R237 ;  /* 0x00000004ff0d7819 */ /* 0x000fe200000116ed */
[C---:B------:R-:W-:Y:S01]  /*78f0*/  IMAD R54, R5.reuse, R15, R54 ;  /* 0x0000000f05367224 */ /* 0x040fe200078e0236 */
[----:B------:R-:W-:Y:S01]  /*7900*/  ISETP.GT.U32.AND P3, PT, R5, R36, PT ;  /* 0x000000240500720c */ /* 0x000fe20003f64070 */
[----:B------:R-:W-:Y:S01]  /*7910*/  @!P0 IMAD.IADD R60, R60, 0x1, -R5 ;  /* 0x000000013c3c8824 */ /* 0x000fe200078e0a05 */
[----:B------:R-:W-:Y:S01]  /*7920*/  SGXT.U32 R15, R13, 0xe ;  /* 0x0000000e0d0f781a */ /* 0x000fe20000000000 */
[----:B------:R-:W-:Y:S01]  /*7930*/  IMAD.HI.U32 R13, R6, R50, RZ ;  /* 0x00000032060d7227 */ /* 0x000fe200078e00ff */
[----:B------:R-:W-:-:S03]  /*7940*/  ISETP.GT.U32.AND P4, PT, R5, R58, PT ;  /* 0x0000003a0500720c */ /* 0x000fc60003f84070 */
[----:B------:R-:W-:Y:S02]  /*7950*/  IMAD.MOV.U32 R6, RZ, RZ, R8 ;  /* 0x000000ffff067224 */ /* 0x000fe400078e0008 */
[----:B------:R-:W-:Y:S02]  /*7960*/  IMAD.MOV.U32 R8, RZ, RZ, R10 ;  /* 0x000000ffff087224 */ /* 0x000fe400078e000a */
[----:B------:R-:W-:Y:S01]  /*7970*/  @!P6 IMAD.IADD R62, R62, 0x1, -R5 ;  /* 0x000000013e3ee824 */ /* 0x000fe200078e0a05 */
[C---:B------:R-:W-:Y:S01]  /*7980*/  ISETP.GT.U32.AND P6, PT, R5.reuse, R56, PT ;  /* 0x000000380500720c */ /* 0x040fe20003fc4070 */
[----:B------:R-:W-:Y:S01]  /*7990*/  @!P1 IMAD.MOV R8, RZ, RZ, -R8 ;  /* 0x000000ffff089224 */ /* 0x000fe200078e0a08 */
[C---:B------:R-:W-:Y:S01]  /*79a0*/  ISETP.GT.U32.AND P1, PT, R5.reuse, R60, PT ;  /* 0x0000003c0500720c */ /* 0x040fe20003f24070 */
[----:B------:R-:W-:Y:S01]  /*79b0*/  IMAD.MOV R19, RZ, RZ, -R19 ;  /* 0x000000ffff137224 */ /* 0x000fe200078e0a13 */
[----:B------:R-:W-:Y:S01]  /*79c0*/  ISETP.GT.U32.AND P0, PT, R5, R62, PT ;  /* 0x0000003e0500720c */ /* 0x000fe20003f04070 */
[----:B------:R-:W-:-:S02]  /*79d0*/  IMAD.MOV R13, RZ, RZ, -R13 ;  /* 0x000000ffff0d7224 */ /* 0x000fc400078e0a0d */
[C---:B------:R-:W-:Y:S02]  /*79e0*/  IMAD R52, R5.reuse, R19, R52 ;  /* 0x0000001305347224 */ /* 0x040fe400078e0234 */
[C---:B------:R-:W-:Y:S02]  /*79f0*/  IMAD R50, R5.reuse, R13, R50 ;  /* 0x0000000d05327224 */ /* 0x040fe400078e0232 */
[--C-:B------:R-:W-:Y:S01]  /*7a00*/  @!P3 IMAD.IADD R36, R36, 0x1, -R5.reuse ;  /* 0x000000012424b824 */ /* 0x100fe200078e0a05 */
[C---:B------:R-:W-:Y:S01]  /*7a10*/  ISETP.GT.U32.AND P3, PT, R5.reuse, R54, PT ;  /* 0x000000360500720c */ /* 0x040fe20003f64070 */
[--C-:B------:R-:W-:Y:S01]  /*7a20*/  @!P6 IMAD.IADD R56, R56, 0x1, -R5.reuse ;  /* 0x000000013838e824 */ /* 0x100fe200078e0a05 */
[C---:B------:R-:W-:Y:S01]  /*7a30*/  ISETP.GT.U32.AND P6, PT, R5.reuse, R52, PT ;  /* 0x000000340500720c */ /* 0x040fe20003fc4070 */
[--C-:B------:R-:W-:Y:S01]  /*7a40*/  @!P1 IMAD.IADD R60, R60, 0x1, -R5.reuse ;  /* 0x000000013c3c9824 */ /* 0x100fe200078e0a05 */
[----:B------:R-:W-:Y:S01]  /*7a50*/  ISETP.GT.U32.AND P1, PT, R5, R50, PT ;  /* 0x000000320500720c */ /* 0x000fe20003f24070 */
[----:B------:R-:W-:-:S02]  /*7a60*/  @!P4 IMAD.IADD R58, R58, 0x1, -R5 ;  /* 0x000000013a3ac824 */ /* 0x000fc400078e0a05 */
[----:B------:R-:W-:Y:S01]  /*7a70*/  @!P5 IMAD.MOV R6, RZ, RZ, -R6 ;  /* 0x000000ffff06d224 */ /* 0x000fe200078e0a06 */
[----:B------:R-:W-:Y:S01]  /*7a80*/  IADD3 R10, P5, R15, 0x80, RZ ;  /* 0x000000800f0a7810 */ /* 0x000fe20007fbe0ff */
[--C-:B------:R-:W-:Y:S01]  /*7a90*/  @!P0 IMAD.IADD R62, R62, 0x1, -R5.reuse ;  /* 0x000000013e3e8824 */ /* 0x100fe200078e0a05 */
[----:B------:R-:W-:Y:S01]  /*7aa0*/  ISETP.GT.U32.AND P4, PT, R5, R58, PT ;  /* 0x0000003a0500720c */ /* 0x000fe20003f84070 */
[----:B------:R-:W-:Y:S01]  /*7ab0*/  IMAD.MOV.U32 R12, RZ, RZ, R18 ;  /* 0x000000ffff0c7224 */ /* 0x000fe200078e0012 */
[----:B------:R-:W-:Y:S01]  /*7ac0*/  R2UR UR4, R10 ;  /* 0x000000000a0472ca */ /* 0x000fe200000e0000 */
[----:B------:R-:W-:Y:S01]  /*7ad0*/  IMAD.MOV.U32 R10, RZ, RZ, R14 ;  /* 0x000000ffff0a7224 */ /* 0x000fe200078e000e */
[----:B------:R-:W-:Y:S01]  /*7ae0*/  ISETP.GE.AND P0, PT, R29, RZ, PT ;  /* 0x000000ff1d00720c */ /* 0x000fe20003f06270 */
[--C-:B------:R-:W-:Y:S01]  /*7af0*/  @!P3 IMAD.IADD R54, R54, 0x1, -R5.reuse ;  /* 0x000000013636b824 */ /* 0x100fe200078e0a05 */
[----:B------:R-:W-:Y:S01]  /*7b00*/  ISETP.GE.AND P3, PT, R31, RZ, PT ;  /* 0x000000ff1f00720c */ /* 0x000fe20003f66270 */
[--C-:B------:R-:W-:Y:S01]  /*7b10*/  @!P6 IMAD.IADD R52, R52, 0x1, -R5.reuse ;  /* 0x000000013434e824 */ /* 0x100fe200078e0a05 */
[----:B------:R-:W-:Y:S01]  /*7b20*/  IADD3.X R9, R9, 0x40000040, RZ, P5, !PT ;  /* 0x4000004009097810 */ /* 0x000fe20002ffe4ff */
[--C-:B------:R-:W-:Y:S01]  /*7b30*/  @!P1 IMAD.IADD R50, R50, 0x1, -R5.reuse ;  /* 0x0000000132329824 */ /* 0x100fe200078e0a05 */
[----:B------:R-:W-:Y:S01]  /*7b40*/  ISETP.GE.AND P5, PT, R37, RZ, PT ;  /* 0x000000ff2500720c */ /* 0x000fe20003fa6270 */
[----:B------:R-:W-:Y:S01]  /*7b50*/  @!P2 IMAD.MOV R10, RZ, RZ, -R10 ;  /* 0x000000ffff0aa224 */ /* 0x000fe200078e0a0a */
[C---:B------:R-:W-:Y:S01]  /*7b60*/  ISETP.GT.U32.AND P2, PT, R5.reuse, R54, PT ;  /* 0x000000360500720c */ /* 0x040fe20003f44070 */
[----:B------:R-:W-:Y:S01]  /*7b70*/  @!P4 IMAD.IADD R58, R58, 0x1, -R5 ;  /* 0x000000013a3ac824 */ /* 0x000fe200078e0a05 */
[C---:B------:R-:W-:Y:S01]  /*7b80*/  ISETP.GT.U32.AND P6, PT, R5.reuse, R52, PT ;  /* 0x000000340500720c */ /* 0x040fe20003fc4070 */
[----:B------:R-:W-:Y:S01]  /*7b90*/  IMAD.MOV.U32 R14, RZ, RZ, R36 ;  /* 0x000000ffff0e7224 */ /* 0x000fe200078e0024 */
[----:B------:R-:W-:Y:S01]  /*7ba0*/  ISETP.GT.U32.AND P1, PT, R5, R50, PT ;  /* 0x000000320500720c */ /* 0x000fe20003f24070 */
[----:B------:R-:W-:Y:S01]  /*7bb0*/  @!P0 IMAD.MOV R12, RZ, RZ, -R12 ;  /* 0x000000ffff0c8224 */ /* 0x000fe200078e0a0c */
[----:B------:R-:W-:Y:S01]  /*7bc0*/  ISETP.GE.AND P4, PT, R33, RZ, PT ;  /* 0x000000ff2100720c */ /* 0x000fe20003f86270 */
[----:B------:R-:W-:Y:S01]  /*7bd0*/  @!P3 IMAD.MOV R14, RZ, RZ, -R14 ;  /* 0x000000ffff0eb224 */ /* 0x000fe200078e0a0e */
[----:B------:R-:W-:Y:S01]  /*7be0*/  ISETP.GE.AND P0, PT, R23, RZ, PT ;  /* 0x000000ff1700720c */ /* 0x000fe20003f06270 */
[----:B------:R-:W1:Y:S01]  /*7bf0*/  LDC R36, c[0x0][0x240] ;  /* 0x00009000ff247b82 */ /* 0x000e620000000800 */
[----:B------:R-:W-:-:S02]  /*7c00*/  ISETP.GE.AND P3, PT, R25, RZ, PT ;  /* 0x000000ff1900720c */ /* 0x000fc40003f66270 */
[----:B------:R-:W-:Y:S01]  /*7c10*/  R2UR UR5, R9 ;  /* 0x00000000090572ca */ /* 0x000fe200000e0000 */
[--C-:B------:R-:W-:Y:S01]  /*7c20*/  @!P2 IMAD.IADD R54, R54, 0x1, -R5.reuse ;  /* 0x000000013636a824 */ /* 0x100fe200078e0a05 */
[----:B------:R-:W-:Y:S01]  /*7c30*/  ISETP.GE.AND P2, PT, R27, RZ, PT ;  /* 0x000000ff1b00720c */ /* 0x000fe20003f46270 */
[--C-:B------:R-:W-:Y:S01]  /*7c40*/  @!P6 IMAD.IADD R52, R52, 0x1, -R5.reuse ;  /* 0x000000013434e824 */ /* 0x100fe200078e0a05 */
[----:B------:R-:W-:Y:S01]  /*7c50*/  ISETP.GE.AND P6, PT, R35, RZ, PT ;  /* 0x000000ff2300720c */ /* 0x000fe20003fc6270 */
[----:B------:R-:W-:Y:S01]  /*7c60*/  @!P1 IMAD.IADD R50, R50, 0x1, -R5 ;  /* 0x0000000132329824 */ /* 0x000fe200078e0a05 */
[----:B------:R-:W-:Y:S01]  /*7c70*/  ISETP.NE.AND P1, PT, R3, RZ, PT ;  /* 0x000000ff0300720c */ /* 0x000fe20003f25270 */
[----:B------:R-:W-:Y:S01]  /*7c80*/  @!P4 IMAD.MOV R56, RZ, RZ, -R56 ;  /* 0x000000ffff38c224 */ /* 0x000fe200078e0a38 */
[----:B------:R-:W2:Y:S01]  /*7c90*/  LDC.64 R18, c[0x0][0x210] ;  /* 0x00008400ff127b82 */ /* 0x000ea20000000a00 */
[----:B------:R-:W-:Y:S01]  /*7ca0*/  ISETP.GE.AND P4, PT, R7, RZ, PT ;  /* 0x000000ff0700720c */ /* 0x000fe20003f86270 */
[----:B------:R-:W-:Y:S01]  /*7cb0*/  @!P0 IMAD.MOV R62, RZ, RZ, -R62 ;  /* 0x000000ffff3e8224 */ /* 0x000fe200078e0a3e */
[C---:B------:R-:W-:Y:S01]  /*7cc0*/  SEL R247, R243.reuse, R48, !P1 ;  /* 0x00000030f3f77207 */ /* 0x040fe20004800000 */
[----:B------:R-:W-:Y:S01]  /*7cd0*/  @!P3 IMAD.MOV R60, RZ, RZ, -R60 ;  /* 0x000000ffff3cb224 */ /* 0x000fe200078e0a3c */
[C---:B------:R-:W-:Y:S01]  /*7ce0*/  SEL R48, R243.reuse, R11, !P1 ;  /* 0x0000000bf3307207 */ /* 0x040fe20004800000 */
[----:B------:R-:W-:Y:S01]  /*7cf0*/  @!P5 IMAD.MOV R52, RZ, RZ, -R52 ;  /* 0x000000ffff34d224 */ /* 0x000fe200078e0a34 */
[C---:B------:R-:W-:Y:S01]  /*7d00*/  SEL R5, R243.reuse, R4, !P1 ;  /* 0x00000004f3057207 */ /* 0x040fe20004800000 */
[----:B------:R-:W4:Y:S01]  /*7d10*/  LDC.64 R2, c[0x0][0x218] ;  /* 0x00008600ff027b82 */ /* 0x000f220000000a00 */
[----:B------:R-:W-:Y:S01]  /*7d20*/  @!P2 IMAD.MOV R58, RZ, RZ, -R58 ;  /* 0x000000ffff3aa224 */ /* 0x000fe200078e0a3a */
[C---:B------:R-:W-:Y:S01]  /*7d30*/  SEL R241, R243.reuse, R90, !P1 ;  /* 0x0000005af3f17207 */ /* 0x040fe20004800000 */
[----:B------:R-:W-:Y:S01]  /*7d40*/  @!P6 IMAD.MOV R54, RZ, RZ, -R54 ;  /* 0x000000ffff36e224 */ /* 0x000fe200078e0a36 */
[----:B------:R-:W-:Y:S01]  /*7d50*/  SEL R239, R243, R92, !P1 ;  /* 0x0000005cf3ef7207 */ /* 0x000fe20004800000 */
[----:B-1----:R-:W-:Y:S01]  /*7d60*/  IMAD R247, R247, R36, RZ ;  /* 0x00000024f7f77224 */ /* 0x002fe200078e02ff */
[C---:B------:R-:W-:Y:S01]  /*7d70*/  SEL R237, R243.reuse, R94, !P1 ;  /* 0x0000005ef3ed7207 */ /* 0x040fe20004800000 */
[----:B------:R-:W-:Y:S01]  /*7d80*/  @!P4 IMAD.MOV R50, RZ, RZ, -R50 ;  /* 0x000000ffff32c224 */ /* 0x000fe200078e0a32 */
[----:B------:R-:W-:Y:S01]  /*7d90*/  SEL R235, R243, R96, !P1 ;  /* 0x00000060f3eb7207 */ /* 0x000fe20004800000 */
[----:B------:R-:W-:Y:S01]  /*7da0*/  IMAD R241, R241, R36, RZ ;  /* 0x00000024f1f17224 */ /* 0x000fe200078e02ff */
        /* <DEDUP_REMOVED lines=153> */
[-C--:B------:R-:W-:Y:S01]  /*8740*/  IMAD R81, R81, R36.reuse, RZ ;  /* 0x0000002451517224 */ /* 0x080fe200078e02ff */
        /* <DEDUP_REMOVED lines=30> */
[C---:B------:R-:W-:Y:S01]  /*8930*/  SEL R39, R243.reuse, R86, !P1 ;  /* 0x00000056f3277207 */ /* 0x040fe20004800000 */
        /* <DEDUP_REMOVED lines=23> */
[C---:B------:R-:W-:Y:S01]  /*8ab0*/  SEL R11, R243.reuse, R70, !P1 ;  /* 0x00000046f30b7207 */ /* 0x040fe20004800000 */
        /* <DEDUP_REMOVED lines=32> */
[----:B---3--:R-:W-:Y:S01]  /*8cc0*/  IMAD R50, R153, R49, RZ ;  /* 0x0000003199327224 */ /* 0x008fe200078e02ff */
[----:B--2---:R-:W-:Y:S01]  /*8cd0*/  LEA R156, P0, R42, R18, 0x1 ;  /* 0x000000122a9c7211 */ /* 0x004fe200078008ff */
[----:B------:R-:W-:Y:S01]  /*8ce0*/  IMAD R27, R27, R36, RZ ;  /* 0x000000241b1b7224 */ /* 0x000fe200078e02ff */
[-C--:B------:R-:W-:Y:S01]  /*8cf0*/  LEA R154, P1, R32, R18.reuse, 0x1 ;  /* 0x00000012209a7211 */ /* 0x080fe200078208ff */
[----:B------:R-:W-:Y:S01]  /*8d00*/  IMAD.SHL.U32 R49, R49, 0x40, RZ ;  /* 0x0000004031317824 */ /* 0x000fe200078e00ff */
[----:B------:R-:W-:-:S02]  /*8d10*/  LEA R152, P2, R0, R18, 0x1 ;  /* 0x0000001200987211 */ /* 0x000fc400078408ff */
[----:B----4-:R-:W-:Y:S02]  /*8d20*/  LEA R2, P4, R50, R2, 0x1 ;  /* 0x0000000232027211 */ /* 0x010fe400078808ff */
[----:B------:R-:W-:Y:S02]  /*8d30*/  LEA R18, P3, R34, R18, 0x1 ;  /* 0x0000001222127211 */ /* 0x000fe400078608ff */
[-C--:B------:R-:W-:Y:S01]  /*8d40*/  LEA.HI.X.SX32 R157, R42, R19.reuse, 0x1, P0 ;  /* 0x000000132a9d7211 */ /* 0x080fe200000f0eff */
[----:B0-----:R-:W-:Y:S01]  /*8d50*/  IMAD R42, R43, 0x3f, RZ ;  /* 0x0000003f2b2a7824 */ /* 0x001fe200078e02ff */
[-C--:B------:R-:W-:Y:S01]  /*8d60*/  LEA.HI.X.SX32 R155, R32, R19.reuse, 0x1, P1 ;  /* 0x00000013209b7211 */ /* 0x080fe200008f0eff */
[-C--:B------:R-:W-:Y:S01]  /*8d70*/  IMAD R32, R249, R36.reuse, RZ ;  /* 0x00000024f9207224 */ /* 0x080fe200078e02ff */
[-C--:B------:R-:W-:Y:S02]  /*8d80*/  LEA.HI.X.SX32 R153, R0, R19.reuse, 0x1, P2 ;  /* 0x0000001300997211 */ /* 0x080fe400010f0eff */
[----:B------:R-:W-:Y:S01]  /*8d90*/  LEA.HI.X.SX32 R19, R34, R19, 0x1, P3 ;  /* 0x0000001322137211 */ /* 0x000fe200018f0eff */
[----:B------:R-:W-:Y:S01]  /*8da0*/  IMAD R34, R245, R36, RZ ;  /* 0x00000024f5227224 */ /* 0x000fe200078e02ff */
[----:B------:R-:W-:-:S02]  /*8db0*/  LEA R54, P2, R247, R2, 0x1 ;  /* 0x00000002f7367211 */ /* 0x000fc400078408ff */
[----:B------:R-:W-:Y:S01]  /*8dc0*/  LEA.HI.X.SX32 R0, R50, R3, 0x1, P4 ;  /* 0x0000000332007211 */ /* 0x000fe200020f0eff */
[----:B------:R-:W-:Y:S01]  /*8dd0*/  IMAD R3, R30, R36, RZ ;  /* 0x000000241e037224 */ /* 0x000fe200078e02ff */
[-C--:B------:R-:W-:Y:S01]  /*8de0*/  LEA R52, P3, R241, R2.reuse, 0x1 ;  /* 0x00000002f1347211 */ /* 0x080fe200078608ff */
[----:B------:R0:W-:Y:S01]  /*8df0*/  STL [R1+0x1c70], R54 ;  /* 0x001c703601007387 */ /* 0x0001e20000100800 */
[----:B------:R-:W-:Y:S01]  /*8e00*/  LEA R50, P4, R239, R2, 0x1 ;  /* 0x00000002ef327211 */ /* 0x000fe200078808ff */
[-C--:B------:R-:W-:Y:S02]  /*8e10*/  IMAD R30, R251, R36.reuse, RZ ;  /* 0x00000024fb1e7224 */ /* 0x080fe400078e02ff */
[----:B------:R1:W-:Y:S01]  /*8e20*/  STL [R1+0x1098], R52 ;  /* 0x0010983401007387 */ /* 0x0003e20000100800 */
[----:B------:R-:W-:-:S03]  /*8e30*/  IMAD R36, R243, R36, RZ ;  /* 0x00000024f3247224 */ /* 0x000fc600078e02ff */
[----:B------:R2:W-:Y:S01]  /*8e40*/  STL [R1+0x10a0], R50 ;  /* 0x0010a03201007387 */ /* 0x0005e20000100800 */
[-C--:B0-----:R-:W-:Y:S02]  /*8e50*/  LEA R54, P5, R237, R2.reuse, 0x1 ;  /* 0x00000002ed367211 */ /* 0x081fe400078a08ff */
[----:B-1----:R-:W-:-:S03]  /*8e60*/  LEA R52, P6, R235, R2, 0x1 ;  /* 0x00000002eb347211 */ /* 0x002fc600078c08ff */
[----:B------:R0:W-:Y:S01]  /*8e70*/  STL [R1+0x10a8], R54 ;  /* 0x0010a83601007387 */ /* 0x0001e20000100800 */
[----:B--2---:R-:W-:-:S03]  /*8e80*/  LEA R50, P0, R233, R2, 0x1 ;  /* 0x00000002e9327211 */ /* 0x004fc600078008ff */
[----:B------:R1:W-:Y:S04]  /*8e90*/  STL [R1+0x10b0], R52 ;  /* 0x0010b03401007387 */ /* 0x0003e80000100800 */
[----:B------:R2:W-:Y:S01]  /*8ea0*/  STL [R1+0x10b8], R50 ;  /* 0x0010b83201007387 */ /* 0x0005e20000100800 */
[----:B0-----:R-:W-:Y:S02]  /*8eb0*/  LEA R54, P1, R231, R2, 0x1 ;  /* 0x00000002e7367211 */ /* 0x001fe400078208ff */
[----:B-1----:R-:W-:-:S03]  /*8ec0*/  LEA.HI.X.SX32 R52, R247, R0, 0x1, P2 ;  /* 0x00000000f7347211 */ /* 0x002fc600010f0eff */
[----:B------:R0:W-:Y:S01]  /*8ed0*/  STL [R1+0x10c0], R54 ;  /* 0x0010c03601007387 */ /* 0x0001e20000100800 */
[----:B--2---:R-:W-:-:S03]  /*8ee0*/  LEA R50, P2, R229, R2, 0x1 ;  /* 0x00000002e5327211 */ /* 0x004fc600078408ff */
[----:B------:R1:W-:Y:S04]  /*8ef0*/  STL [R1+0x1c6c], R52 ;  /* 0x001c6c3401007387 */ /* 0x0003e80000100800 */
[----:B------:R2:W-:Y:S01]  /*8f00*/  STL [R1+0x10c8], R50 ;  /* 0x0010c83201007387 */ /* 0x0005e20000100800 */
[----:B0-----:R-:W-:Y:S02]  /*8f10*/  LEA.HI.X.SX32 R54, R241, R0, 0x1, P3 ;  /* 0x00000000f1367211 */ /* 0x001fe400018f0eff */
[----:B-1----:R-:W-:-:S03]  /*8f20*/  LEA R52, P3, R227, R2, 0x1 ;  /* 0x00000002e3347211 */ /* 0x002fc600078608ff */
[----:B------:R0:W-:Y:S01]  /*8f30*/  STL [R1+0x1094], R54 ;  /* 0x0010943601007387 */ /* 0x0001e20000100800 */
[----:B--2---:R-:W-:-:S03]  /*8f40*/  LEA.HI.X.SX32 R50, R239, R0, 0x1, P4 ;  /* 0x00000000ef327211 */ /* 0x004fc600020f0eff */
        /* <DEDUP_REMOVED lines=358> */
[----:B------:R-:W-:Y:S01]  /*a5b0*/  STL [R1+0x1364], R54 ;  /* 0x0013643601007387 */ /* 0x000fe20000100800 */
[----:B--2---:R-:W-:-:S03]  /*a5c0*/  LEA.HI.X.SX32 R50, R53, R0, 0x1, P3 ;  /* 0x0000000035327211 */ /* 0x004fc600018f0eff */
[----:B------:R0:W-:Y:S01]  /*a5d0*/  STL [R1+0x13a0], R52 ;  /* 0x0013a03401007387 */ /* 0x0001e20000100800 */
[----:B------:R-:W-:-:S03]  /*a5e0*/  LEA R53, P3, R38, R2, 0x1 ;  /* 0x0000000226357211 */ /* 0x000fc600078608ff */
[----:B------:R1:W-:Y:S04]  /*a5f0*/  STL [R1+0x136c], R50 ;  /* 0x00136c3201007387 */ /* 0x0003e80000100800 */
[----:B------:R-:W-:Y:S01]  /*a600*/  STL [R1+0x13a8], R53 ;  /* 0x0013a83501007387 */ /* 0x000fe20000100800 */
[-C--:B0-----:R-:W-:Y:S02]  /*a610*/  LEA.HI.X.SX32 R52, R51, R0.reuse, 0x1, P4 ;  /* 0x0000000033347211 */ /* 0x081fe400020f0eff */
[----:B------:R-:W-:Y:S02]  /*a620*/  LEA.HI.X.SX32 R51, R48, R0, 0x1, P5 ;  /* 0x0000000030337211 */ /* 0x000fe400028f0eff */
[-C--:B-1----:R-:W-:Y:S01]  /*a630*/  LEA R50, P4, R37, R2.reuse, 0x1 ;  /* 0x0000000225327211 */ /* 0x082fe200078808ff */
[----:B------:R-:W-:Y:S01]  /*a640*/  STL [R1+0x1374], R52 ;  /* 0x0013743401007387 */ /* 0x000fe20000100800 */
[----:B------:R-:W-:-:S03]  /*a650*/  LEA R48, P5, R35, R2, 0x1 ;  /* 0x0000000223307211 */ /* 0x000fc600078a08ff */
[----:B------:R0:W-:Y:S04]  /*a660*/  STL [R1+0x13b0], R50 ;  /* 0x0013b03201007387 */ /* 0x0001e80000100800 */
[----:B------:R-:W-:Y:S04]  /*a670*/  STL [R1+0x137c], R51 ;  /* 0x00137c3301007387 */ /* 0x000fe80000100800 */
[----:B------:R1:W-:Y:S01]  /*a680*/  STL [R1+0x13b8], R48 ;  /* 0x0013b83001007387 */ /* 0x0003e20000100800 */
[----:B0-----:R-:W-:Y:S02]  /*a690*/  LEA.HI.X.SX32 R50, R47, R0, 0x1, P6 ;  /* 0x000000002f327211 */ /* 0x001fe400030f0eff */
[----:B------:R-:W-:-:S03]  /*a6a0*/  LEA R47, P6, R33, R2, 0x1 ;  /* 0x00000002212f7211 */ /* 0x000fc600078c08ff */
[----:B------:R-:W-:Y:S01]  /*a6b0*/  STL [R1+0x1384], R50 ;  /* 0x0013843201007387 */ /* 0x000fe20000100800 */
[----:B-1----:R-:W-:-:S03]  /*a6c0*/  LEA.HI.X.SX32 R48, R41, R0, 0x1, P0 ;  /* 0x0000000029307211 */ /* 0x002fc600000f0eff */
[----:B------:R0:W-:Y:S01]  /*a6d0*/  STL [R1+0x13c0], R47 ;  /* 0x0013c02f01007387 */ /* 0x0001e20000100800 */
[----:B------:R-:W-:-:S03]  /*a6e0*/  LEA R41, P0, R31, R2, 0x1 ;  /* 0x000000021f297211 */ /* 0x000fc600078008ff */
        /* <DEDUP_REMOVED lines=12> */
[----:B------:R0:W-:Y:S01]  /*a7b0*/  STL [R1+0x13a4], R40 ;  /* 0x0013a42801007387 */ /* 0x0001e20000100800 */
[----:B-1----:R-:W-:-:S03]  /*a7c0*/  LEA.HI.X.SX32 R39, R37, R0, 0x1, P4 ;  /* 0x0000000025277211 */ /* 0x002fc600020f0eff */
[----:B------:R1:W-:Y:S01]  /*a7d0*/  STL [R1+0x13e0], R38 ;  /* 0x0013e02601007387 */ /* 0x0003e20000100800 */
[----:B------:R-:W-:-:S03]  /*a7e0*/  LEA R37, P4, R24, R2, 0x1 ;  /* 0x0000000218257211 */ /* 0x000fc600078808ff */
[----:B------:R-:W-:Y:S01]  /*a7f0*/  STL [R1+0x13ac], R39 ;  /* 0x0013ac2701007387 */ /* 0x000fe20000100800 */
[----:B0-----:R-:W-:-:S03]  /*a800*/  CS2R R40, SRZ ;  /* 0x0000000000287805 */ /* 0x001fc6000001ff00 */
[----:B------:R0:W-:Y:S01]  /*a810*/  STL [R1+0x13e8], R37 ;  /* 0x0013e82501007387 */ /* 0x0001e20000100800 */
[----:B-1----:R-:W-:Y:S02]  /*a820*/  LEA.HI.X.SX32 R38, R35, R0, 0x1, P5 ;  /* 0x0000000023267211 */ /* 0x002fe400028f0eff */
[----:B------:R-:W-:-:S03]  /*a830*/  LEA R35, P5, R15, R2, 0x1 ;  /* 0x000000020f237211 */ /* 0x000fc600078a08ff */
[----:B------:R1:W-:Y:S01]  /*a840*/  STL [R1+0x13b4], R38 ;  /* 0x0013b42601007387 */ /* 0x0003e20000100800 */
[----:B0-----:R-:W-:-:S03]  /*a850*/  LEA.HI.X.SX32 R37, R33, R0, 0x1, P6 ;  /* 0x0000000021257211 */ /* 0x001fc600030f0eff */
[----:B------:R0:W-:Y:S01]  /*a860*/  STL [R1+0x13f0], R35 ;  /* 0x0013f02301007387 */ /* 0x0001e20000100800 */
[----:B------:R-:W-:-:S03]  /*a870*/  LEA R33, P6, R13, R2, 0x1 ;  /* 0x000000020d217211 */ /* 0x000fc600078c08ff */
[----:B------:R-:W-:Y:S01]  /*a880*/  STL [R1+0x13bc], R37 ;  /* 0x0013bc2501007387 */ /* 0x000fe20000100800 */
[----:B-1----:R-:W-:-:S03]  /*a890*/  CS2R R38, SRZ ;  /* 0x0000000000267805 */ /* 0x002fc6000001ff00 */
        /* <DEDUP_REMOVED lines=28> */
[----:B------:R-:W-:Y:S01]  /*aa60*/  STL [R1+0x13f4], R24 ;  /* 0x0013f41801007387 */ /* 0x000fe20000100800 */
[----:B0-----:R-:W-:-:S03]  /*aa70*/  LEA.HI.X.SX32 R15, R11, R0, 0x1, P0 ;  /* 0x000000000b0f7211 */ /* 0x001fc600000f0eff */
[----:B------:R0:W-:Y:S01]  /*aa80*/  STL [R1+0x1430], R13 ;  /* 0x0014300d01007387 */ /* 0x0001e20000100800 */
[----:B------:R-:W-:-:S03]  /*aa90*/  LEA R11, P0, R8, R2, 0x1 ;  /* 0x00000002080b7211 */ /* 0x000fc600078008ff */
[----:B------:R1:W-:Y:S04]  /*aaa0*/  STL [R1+0x13fc], R15 ;  /* 0x0013fc0f01007387 */ /* 0x0003e80000100800 */
[----:B------:R2:W-:Y:S01]  /*aab0*/  STL [R1+0x1438], R11 ;  /* 0x0014380b01007387 */ /* 0x0005e20000100800 */
[----:B0-----:R-:W-:Y:S02]  /*aac0*/  LEA.HI.X.SX32 R13, R9, R0, 0x1, P1 ;  /* 0x00000000090d7211 */ /* 0x001fe400008f0eff */
[----:B------:R-:W-:Y:S01]  /*aad0*/  LEA R9, P1, R10, R2, 0x1 ;  /* 0x000000020a097211 */ /* 0x000fe200078208ff */
[----:B-1----:R-:W-:Y:S02]  /*aae0*/  IMAD.SHL.U32 R15, R43, 0x40, RZ ;  /* 0x000000402b0f7824 */ /* 0x002fe400078e00ff */
[----:B------:R-:W-:Y:S01]  /*aaf0*/  STL [R1+0x1404], R13 ;  /* 0x0014040d01007387 */ /* 0x000fe20000100800 */
[----:B--2---:R-:W-:-:S03]  /*ab00*/  LEA.HI.X.SX32 R11, R7, R0, 0x1, P2 ;  /* 0x00000000070b7211 */ /* 0x004fc600010f0eff */
        /* <DEDUP_REMOVED lines=16> */
[----:B------:R1:W-:Y:S04]  /*ac10*/  STL [R1+0x1c58], R4 ;  /* 0x001c580401007387 */ /* 0x0003e80000100800 */
[----:B------:R2:W-:Y:S01]  /*ac20*/  STL [R1+0x142c], R3 ;  /* 0x00142c0301007387 */ /* 0x0005e20000100800 */
[----:B0-----:R-:W-:Y:S02]  /*ac30*/  LEA R5, P6, R27, R2, 0x1 ;  /* 0x000000021b057211 */ /* 0x001fe400078c08ff */
[----:B-1----:R-:W-:-:S03]  /*ac40*/  LEA.HI.X.SX32 R4, R8, R0, 0x1, P0 ;  /* 0x0000000008047211 */ /* 0x002fc600000f0eff */
[----:B------:R0:W-:Y:S01]  /*ac50*/  STL [R1+0x1c5c], R5 ;  /* 0x001c5c0501007387 */ /* 0x0001e20000100800 */
[----:B--2---:R-:W-:-:S03]  /*ac60*/  LEA R3, P0, R30, R2, 0x1 ;  /* 0x000000021e037211 */ /* 0x004fc600078008ff */
[----:B------:R1:W-:Y:S01]  /*ac70*/  STL [R1+0x1434], R4 ;  /* 0x0014340401007387 */ /* 0x0003e20000100800 */
[----:B------:R-:W-:-:S03]  /*ac80*/  LEA.HI.X.SX32 R6, R30, R0, 0x1, P0 ;  /* 0x000000001e067211 */ /* 0x000fc600000f0eff */
[----:B------:R2:W-:Y:S01]  /*ac90*/  STL [R1+0x1c60], R3 ;  /* 0x001c600301007387 */ /* 0x0005e20000100800 */
[----:B------:R-:W-:Y:S02]  /*aca0*/  CS2R R30, SRZ ;  /* 0x00000000001e7805 */ /* 0x000fe4000001ff00 */
[----:B0-----:R-:W-:Y:S01]  /*acb0*/  LEA.HI.X.SX32 R5, R10, R0, 0x1, P1 ;  /* 0x000000000a057211 */ /* 0x001fe200008f0eff */
[----:B------:R-:W-:Y:S01]  /*acc0*/  IMAD R10, R43, 0x3d, RZ ;  /* 0x0000003d2b0a7824 */ /* 0x000fe200078e02ff */
        /* <DEDUP_REMOVED lines=11> */
[----:B------:R-:W-:Y:S01]  /*ad80*/  STL [R1+0x1c44], R3 ;  /* 0x001c440301007387 */ /* 0x000fe20000100800 */
[-C--:B0-----:R-:W-:Y:S02]  /*ad90*/  LEA.HI.X.SX32 R5, R25, R0.reuse, 0x1, P5 ;  /* 0x0000000019057211 */ /* 0x081fe400028f0eff */
[----:B------:R-:W-:Y:S01]  /*ada0*/  CS2R R24, SRZ ;  /* 0x0000000000187805 */ /* 0x000fe2000001ff00 */
[----:B------:R0:W-:Y:S01]  /*adb0*/  STL [R1+0x1448], R2 ;  /* 0x0014480201007387 */ /* 0x0001e20000100800 */
[----:B-1----:R-:W-:Y:S02]  /*adc0*/  LEA.HI.X.SX32 R4, R27, R0, 0x1, P6 ;  /* 0x000000001b047211 */ /* 0x002fe400030f0eff */
[----:B------:R-:W-:Y:S01]  /*add0*/  CS2R R26, SRZ ;  /* 0x00000000001a7805 */ /* 0x000fe2000001ff00 */
[----:B------:R1:W-:Y:S04]  /*ade0*/  STL [R1+0x1c30], R5 ;  /* 0x001c300501007387 */ /* 0x0003e80000100800 */
[----:B------:R2:W-:Y:S01]  /*adf0*/  STL [R1+0x1c34], R4 ;  /* 0x001c340401007387 */ /* 0x0005e20000100800 */
[----:B0-----:R-:W-:-:S03]  /*ae00*/  IMAD.WIDE R2, R42, 0x2, R18 ;  /* 0x000000022a027825 */ /* 0x001fc600078e0212 */
[----:B------:R0:W-:Y:S01]  /*ae10*/  STL [R1+0x1c38], R6 ;  /* 0x001c380601007387 */ /* 0x0001e20000100800 */
[-C--:B-1----:R-:W-:Y:S02]  /*ae20*/  LEA.HI.X.SX32 R5, R32, R0.reuse, 0x1, P1 ;  /* 0x0000000020057211 */ /* 0x082fe400008f0eff */
[----:B------:R-:W-:Y:S02]  /*ae30*/  CS2R R32, SRZ ;  /* 0x0000000000207805 */ /* 0x000fe4000001ff00 */
[-C--:B--2---:R-:W-:Y:S01]  /*ae40*/  LEA.HI.X.SX32 R4, R34, R0.reuse, 0x1, P2 ;  /* 0x0000000022047211 */ /* 0x084fe200010f0eff */
[----:B------:R-:W-:Y:S01]  /*ae50*/  STL [R1+0x1c3c], R5 ;  /* 0x001c3c0501007387 */ /* 0x000fe20000100800 */
[----:B------:R-:W-:Y:S02]  /*ae60*/  LEA.HI.X.SX32 R0, R36, R0, 0x1, P3 ;  /* 0x0000000024007211 */ /* 0x000fe400018f0eff */
[----:B------:R-:W-:Y:S01]  /*ae70*/  CS2R R34, SRZ ;  /* 0x0000000000227805 */ /* 0x000fe2000001ff00 */
[----:B0-----:R-:W-:Y:S01]  /*ae80*/  IMAD.WIDE R6, R42, 0x2, R156 ;  /* 0x000000022a067825 */ /* 0x001fe200078e029c */
[----:B------:R0:W-:Y:S01]  /*ae90*/  STL [R1+0x1c40], R4 ;  /* 0x001c400401007387 */ /* 0x0001e20000100800 */
[----:B------:R-:W-:-:S03]  /*aea0*/  CS2R R36, SRZ ;  /* 0x0000000000247805 */ /* 0x000fc6000001ff00 */
[----:B------:R-:W-:Y:S04]  /*aeb0*/  STL [R1+0x1454], R2 ;  /* 0x0014540201007387 */ /* 0x000fe80000100800 */
[----:B------:R1:W-:Y:S01]  /*aec0*/  STL [R1+0x144c], R0 ;  /* 0x00144c0001007387 */ /* 0x0003e20000100800 */
[----:B0-----:R-:W-:-:S03]  /*aed0*/  IMAD.WIDE R4, R42, 0x2, R154 ;  /* 0x000000022a047825 */ /* 0x001fc600078e029a */
[----:B------:R0:W-:Y:S01]  /*aee0*/  STL [R1+0x1450], R3 ;  /* 0x0014500301007387 */ /* 0x0001e20000100800 */
[----:B-1----:R-:W-:Y:S02]  /*aef0*/  IMAD R0, R43, 0x3e, RZ ;  /* 0x0000003e2b007824 */ /* 0x002fe400078e02ff */
[----:B0-----:R-:W-:-:S04]  /*af00*/  IMAD.WIDE R2, R42, 0x2, R152 ;  /* 0x000000022a027825 */ /* 0x001fc800078e0298 */
[C---:B------:R-:W-:Y:S01]  /*af10*/  IMAD.WIDE R8, R0.reuse, 0x2, R18 ;  /* 0x0000000200087825 */ /* 0x040fe200078e0212 */
[----:B------:R-:W-:Y:S04]  /*af20*/  STL [R1+0x145c], R2 ;  /* 0x00145c0201007387 */ /* 0x000fe80000100800 */
[----:B------:R0:W-:Y:S04]  /*af30*/  STL [R1+0x1458], R3 ;  /* 0x0014580301007387 */ /* 0x0001e80000100800 */
[----:B------:R-:W-:Y:S04]  /*af40*/  STL [R1+0x1464], R4 ;  /* 0x0014640401007387 */ /* 0x000fe80000100800 */
[----:B------:R1:W-:Y:S01]  /*af50*/  STL [R1+0x1460], R5 ;  /* 0x0014600501007387 */ /* 0x0003e20000100800 */
[----:B0-----:R-:W-:-:S03]  /*af60*/  IMAD.WIDE R2, R0, 0x2, R152 ;  /* 0x0000000200027825 */ /* 0x001fc600078e0298 */
[----:B------:R-:W-:Y:S04]  /*af70*/  STL [R1+0x146c], R6 ;  /* 0x00146c0601007387 */ /* 0x000fe80000100800 */
[----:B------:R0:W-:Y:S01]  /*af80*/  STL [R1+0x1468], R7 ;  /* 0x0014680701007387 */ /* 0x0001e20000100800 */
[----:B-1----:R-:W-:-:S03]  /*af90*/  IMAD.WIDE R4, R0, 0x2, R154 ;  /* 0x0000000200047825 */ /* 0x002fc600078e029a */
[----:B------:R-:W-:Y:S04]  /*afa0*/  STL [R1+0x1474], R8 ;  /* 0x0014740801007387 */ /* 0x000fe80000100800 */
[----:B------:R1:W-:Y:S01]  /*afb0*/  STL [R1+0x1470], R9 ;  /* 0x0014700901007387 */ /* 0x0003e20000100800 */
[----:B0-----:R-:W-:-:S03]  /*afc0*/  IMAD.WIDE R6, R0, 0x2, R156 ;  /* 0x0000000200067825 */ /* 0x001fc600078e029c */
[----:B------:R-:W-:Y:S01]  /*afd0*/  STL [R1+0x147c], R2 ;  /* 0x00147c0201007387 */ /* 0x000fe20000100800 */
[----:B------:R-:W-:-:S03]  /*afe0*/  IMAD R0, R43, 0x3c, RZ ;  /* 0x0000003c2b007824 */ /* 0x000fc600078e02ff */
[----:B------:R0:W-:Y:S01]  /*aff0*/  STL [R1+0x1478], R3 ;  /* 0x0014780301007387 */ /* 0x0001e20000100800 */
[----:B-1----:R-:W-:-:S03]  /*b000*/  IMAD.WIDE R8, R10, 0x2, R18 ;  /* 0x000000020a087825 */ /* 0x002fc600078e0212 */
        /* <DEDUP_REMOVED lines=361> */
[----:B------:R-:W-:-:S03]  /*c6a0*/  IMAD.SHL.U32 R0, R43, 0x20, RZ ;  /* 0x000000202b007824 */ /* 0x000fc600078e00ff */
        /* <DEDUP_REMOVED lines=397> */
[----:B------:R1:W-:Y:S04]  /*df80*/  STL [R1+0x1bd4], R8 ;  /* 0x001bd40801007387 */ /* 0x0003e80000100800 */
[----:B------:R-:W-:Y:S01]  /*df90*/  STL [R1+0x1bd0], R9 ;  /* 0x001bd00901007387 */ /* 0x000fe20000100800 */
[----:B0-----:R-:W-:-:S03]  /*dfa0*/  IMAD.WIDE R6, R10, 0x2, R156 ;  /* 0x000000020a067825 */ /* 0x001fc600078e029c */
[----:B------:R-:W-:Y:S01]  /*dfb0*/  STL [R1+0x1bdc], R2 ;  /* 0x001bdc0201007387 */ /* 0x000fe20000100800 */
[----:B-1----:R-:W-:-:S03]  /*dfc0*/  IMAD.SHL.U32 R8, R43, 0x2, RZ ;  /* 0x000000022b087824 */ /* 0x002fc600078e00ff */
        /* <DEDUP_REMOVED lines=11> */
[----:B------:R-:W-:-:S03]  /*e080*/  IMAD.WIDE R8, R8, 0x2, R156 ;  /* 0x0000000208087825 */ /* 0x000fc600078e029c */
[----:B------:R0:W-:Y:S01]  /*e090*/  STL [R1+0x1bf8], R5 ;  /* 0x001bf80501007387 */ /* 0x0001e20000100800 */
[----:B-1----:R-:W-:-:S03]  /*e0a0*/  IMAD.WIDE R2, R43, 0x2, R18 ;  /* 0x000000022b027825 */ /* 0x002fc600078e0212 */
[----:B------:R-:W-:Y:S04]  /*e0b0*/  STL [R1+0x1c04], R6 ;  /* 0x001c040601007387 */ /* 0x000fe80000100800 */
[----:B------:R1:W-:Y:S01]  /*e0c0*/  STL [R1+0x1c00], R7 ;  /* 0x001c000701007387 */ /* 0x0003e20000100800 */
[----:B0-----:R-:W-:-:S03]  /*e0d0*/  IMAD.WIDE R4, R43, 0x2, R152 ;  /* 0x000000022b047825 */ /* 0x001fc600078e0298 */
[----:B------:R-:W-:Y:S04]  /*e0e0*/  STL [R1+0x1c0c], R8 ;  /* 0x001c0c0801007387 */ /* 0x000fe80000100800 */
[----:B------:R-:W-:Y:S01]  /*e0f0*/  STL [R1+0x1c08], R9 ;  /* 0x001c080901007387 */ /* 0x000fe20000100800 */
[----:B-1----:R-:W-:-:S03]  /*e100*/  IMAD.WIDE R6, R43, 0x2, R154 ;  /* 0x000000022b067825 */ /* 0x002fc600078e029a */
[----:B------:R-:W-:Y:S04]  /*e110*/  STL [R1+0x1c14], R2 ;  /* 0x001c140201007387 */ /* 0x000fe80000100800 */
[----:B------:R0:W-:Y:S04]  /*e120*/  STL [R1+0x1c10], R3 ;  /* 0x001c100301007387 */ /* 0x0001e80000100800 */
[----:B------:R-:W-:Y:S04]  /*e130*/  STL [R1+0x1c1c], R4 ;  /* 0x001c1c0401007387 */ /* 0x000fe80000100800 */
[----:B------:R-:W-:Y:S01]  /*e140*/  STL [R1+0x1c18], R5 ;  /* 0x001c180501007387 */ /* 0x000fe20000100800 */
[----:B0-----:R-:W-:Y:S01]  /*e150*/  IMAD.WIDE R2, R43, 0x2, R156 ;  /* 0x000000022b027825 */ /* 0x001fe200078e029c */
[----:B------:R-:W-:-:S02]  /*e160*/  CS2R R42, SRZ ;  /* 0x00000000002a7805 */ /* 0x000fc4000001ff00 */
[----:B------:R-:W-:Y:S04]  /*e170*/  STL [R1+0x1c24], R6 ;  /* 0x001c240601007387 */ /* 0x000fe80000100800 */
[----:B------:R-:W-:Y:S04]  /*e180*/  STL [R1+0x1c20], R7 ;  /* 0x001c200701007387 */ /* 0x000fe80000100800 */
[----:B------:R0:W-:Y:S04]  /*e190*/  STL [R1+0x1c2c], R2 ;  /* 0x001c2c0201007387 */ /* 0x0001e80000100800 */
[----:B------:R1:W-:Y:S04]  /*e1a0*/  STL [R1+0x1c28], R3 ;  /* 0x001c280301007387 */ /* 0x0003e80000100800 */
[----:B------:R-:W-:Y:S04]  /*e1b0*/  STL [R1+0xe8c], RZ ;  /* 0x000e8cff01007387 */ /* 0x000fe80000100800 */
[----:B------:R-:W-:Y:S01]  /*e1c0*/  STL [R1+0xc00], RZ ;  /* 0x000c00ff01007387 */ /* 0x000fe20000100800 */
[----:B0-----:R-:W-:-:S03]  /*e1d0*/  SHF.R.S32.HI R2, RZ, 0x1f, R49 ;  /* 0x0000001fff027819 */ /* 0x001fc60000011431 */
[----:B------:R-:W-:Y:S04]  /*e1e0*/  STL [R1+0xc04], RZ ;  /* 0x000c04ff01007387 */ /* 0x000fe80000100800 */
        /* <DEDUP_REMOVED lines=766> */
[----:B------:R-:W-:Y:S04]  /*111d0*/  STL [R1], RZ ;  /* 0x000000ff01007387 */ /* 0x000fe80000100800 */
        /* <DEDUP_REMOVED lines=127> */
[----:B------:R-:W2:Y:S01]  /*119d0*/  LDL R90, [R1+0x1c8c] ;  /* 0x001c8c00015a7983 */ /* 0x000ea20000100800 */
[----:B-1----:R-:W-:Y:S01]  /*119e0*/  SHF.R.S32.HI R3, RZ, 0x6, R46 ;  /* 0x00000006ff037819 */ /* 0x002fe2000001142e */
[----:B------:R-:W-:Y:S01]  /*119f0*/  UIADD3.64 UR14, UR4, 0x180, URZ ;  /* 0x00000180040e7897 */ /* 0x000fe2000fffe03f */
[C---:B------:R-:W-:Y:S01]  /*11a00*/  LOP3.LUT R13, R44.reuse, 0x10, RZ, 0x3c, !PT ;  /* 0x000000102c0d7812 */ /* 0x040fe200078e3cff */
[----:B------:R-:W-:Y:S01]  /*11a10*/  UIADD3.64 UR10, UR4, 0x200, URZ ;  /* 0x00000200040a7897 */ /* 0x000fe2000fffe03f */
[C---:B------:R-:W-:Y:S01]  /*11a20*/  LOP3.LUT R12, R44.reuse, 0x20, RZ, 0x3c, !PT ;  /* 0x000000202c0c7812 */ /* 0x040fe200078e3cff */
[----:B------:R0:W-:Y:S01]  /*11a30*/  STL [R1+0x1c94], R3 ;  /* 0x001c940301007387 */ /* 0x0001e20000100800 */
[C---:B------:R-:W-:Y:S01]  /*11a40*/  LOP3.LUT R11, R44.reuse, 0x30, RZ, 0x3c, !PT ;  /* 0x000000302c0b7812 */ /* 0x040fe200078e3cff */
[----:B------:R-:W-:Y:S01]  /*11a50*/  UIADD3.64 UR14, UR4, 0x280, URZ ;  /* 0x00000280040e7897 */ /* 0x000fe2000fffe03f */
[C---:B------:R-:W-:Y:S01]  /*11a60*/  LOP3.LUT R10, R44.reuse, 0x40, RZ, 0x3c, !PT ;  /* 0x000000402c0a7812 */ /* 0x040fe200078e3cff */
[----:B------:R-:W-:Y:S01]  /*11a70*/  UIADD3.64 UR10, UR4, 0x300, URZ ;  /* 0x00000300040a7897 */ /* 0x000fe2000fffe03f */
[C---:B------:R-:W-:Y:S01]  /*11a80*/  LOP3.LUT R9, R44.reuse, 0x50, RZ, 0x3c, !PT ;  /* 0x000000502c097812 */ /* 0x040fe200078e3cff */
[----:B------:R-:W-:Y:S01]  /*11a90*/  UIADD3.64 UR14, UR4, 0x380, URZ ;  /* 0x00000380040e7897 */ /* 0x000fe2000fffe03f */
[C---:B------:R-:W-:Y:S01]  /*11aa0*/  LOP3.LUT R8, R44.reuse, 0x60, RZ, 0x3c, !PT ;  /* 0x000000602c087812 */ /* 0x040fe200078e3cff */
[----:B------:R-:W-:Y:S01]  /*11ab0*/  UIADD3.64 UR10, UR4, 0x400, URZ ;  /* 0x00000400040a7897 */ /* 0x000fe2000fffe03f */
[----:B------:R-:W-:Y:S01]  /*11ac0*/  LOP3.LUT R7, R44, 0x70, RZ, 0x3c, !PT ;  /* 0x000000702c077812 */ /* 0x000fe200078e3cff */
[----:B------:R-:W-:Y:S01]  /*11ad0*/  UIADD3.64 UR14, UR4, 0x480, URZ ;  /* 0x00000480040e7897 */ /* 0x000fe2000fffe03f */
[C---:B------:R-:W-:Y:S01]  /*11ae0*/  LOP3.LUT R23, R45.reuse, 0x20, RZ, 0x3c, !PT ;  /* 0x000000202d177812 */ /* 0x040fe200078e3cff */
[----:B------:R-:W-:Y:S01]  /*11af0*/  UIADD3.64 UR10, UR4, 0x500, URZ ;  /* 0x00000500040a7897 */ /* 0x000fe2000fffe03f */
[C---:B------:R-:W-:Y:S01]  /*11b00*/  LOP3.LUT R46, R45.reuse, 0x40, RZ, 0x3c, !PT ;  /* 0x000000402d2e7812 */ /* 0x040fe200078e3cff */
[----:B------:R-:W-:Y:S01]  /*11b10*/  UIADD3.64 UR14, UR4, 0x580, URZ ;  /* 0x00000580040e7897 */ /* 0x000fe2000fffe03f */
[----:B0-----:R-:W-:Y:S01]  /*11b20*/  LOP3.LUT R3, R45, 0x60, RZ, 0x3c, !PT ;  /* 0x000000602d037812 */ /* 0x001fe200078e3cff */
[----:B------:R-:W-:Y:S01]  /*11b30*/  UIADD3.64 UR10, UR4, 0x600, URZ ;  /* 0x00000600040a7897 */ /* 0x000fe2000fffe03f */
[----:B------:R-:W-:Y:S01]  /*11b40*/  SHF.R.S32.HI R0, RZ, 0x1f, R15 ;  /* 0x0000001fff007819 */ /* 0x000fe2000001140f */
[C---:B------:R-:W-:Y:S01]  /*11b50*/  IMAD.SHL.U32 R158, R49.reuse, 0x2, RZ ;  /* 0x00000002319e7824 */ /* 0x040fe200078e00ff */
[----:B------:R-:W-:Y:S01]  /*11b60*/  SHF.L.U64.HI R2, R49, 0x1, R2 ;  /* 0x0000000131027819 */ /* 0x000fe20000010202 */
[----:B------:R-:W-:Y:S01]  /*11b70*/  UIADD3.64 UR14, UR4, 0x680, URZ ;  /* 0x00000680040e7897 */ /* 0x000fe2000fffe03f */
[C---:B------:R-:W-:Y:S01]  /*11b80*/  SHF.L.U64.HI R0, R15.reuse, 0x1, R0 ;  /* 0x000000010f007819 */ /* 0x040fe20000010200 */
[----:B------:R-:W-:Y:S01]  /*11b90*/  UIADD3.64 UR10, UR4, 0x700, URZ ;  /* 0x00000700040a7897 */ /* 0x000fe2000fffe03f */
[----:B------:R-:W-:Y:S01]  /*11ba0*/  IMAD.SHL.U32 R15, R15, 0x2, RZ ;  /* 0x000000020f0f7824 */ /* 0x000fe200078e00ff */
[----:B------:R-:W-:Y:S01]  /*11bb0*/  UIADD3.64 UR14, UR4, 0x780, URZ ;  /* 0x00000780040e7897 */ /* 0x000fe2000fffe03f */
[----:B------:R-:W-:Y:S01]  /*11bc0*/  CS2R R48, SRZ ;  /* 0x0000000000307805 */ /* 0x000fe2000001ff00 */
[----:B------:R-:W-:Y:S01]  /*11bd0*/  UIADD3.64 UR10, UR4, 0x800, URZ ;  /* 0x00000800040a7897 */ /* 0x000fe2000fffe03f */
        /* <DEDUP_REMOVED lines=50> */
[----:B------:R-:W-:Y:S02]  /*11f00*/  UIADD3.64 UR14, UR4, 0x880, URZ ;  /* 0x00000880040e7897 */ /* 0x000fe4000fffe03f */
[----:B------:R-:W-:Y:S02]  /*11f10*/  UIADD3.64 UR10, UR4, 0x900, URZ ;  /* 0x00000900040a7897 */ /* 0x000fe4000fffe03f */
[----:B------:R-:W-:Y:S02]  /*11f20*/  UIADD3.64 UR14, UR4, 0x980, URZ ;  /* 0x00000980040e7897 */ /* 0x000fe4000fffe03f */
[----:B------:R-:W-:Y:S02]  /*11f30*/  UIADD3.64 UR10, UR4, 0xa00, URZ ;  /* 0x00000a00040a7897 */ /* 0x000fe4000fffe03f */
[----:B------:R-:W-:Y:S02]  /*11f40*/  UIADD3.64 UR8, UR4, 0x80, URZ ;  /* 0x0000008004087897 */ /* 0x000fe4000fffe03f */
[----:B------:R-:W-:-:S02]  /*11f50*/  UIADD3.64 UR12, UR4, 0x100, URZ ;  /* 0x00000100040c7897 */ /* 0x000fc4000fffe03f */
[----:B------:R-:W-:Y:S02]  /*11f60*/  UIADD3.64 UR20, UR4, 0xa80, URZ ;  /* 0x00000a8004147897 */ /* 0x000fe4000fffe03f */
[----:B------:R-:W-:Y:S02]  /*11f70*/  UIADD3.64 UR24, UR4, 0xb00, URZ ;  /* 0x00000b0004187897 */ /* 0x000fe4000fffe03f */
[----:B------:R-:W-:Y:S01]  /*11f80*/  UIADD3.64 UR28, UR4, 0xb80, URZ ;  /* 0x00000b80041c7897 */ /* 0x000fe2000fffe03f */
[----:B------:R-:W-:Y:S01]  /*11f90*/  UMOV UR19, 0x40000040 ;  /* 0x4000004000137882 */ /* 0x000fe20000000000 */
[----:B------:R-:W-:Y:S02]  /*11fa0*/  UIADD3.64 UR32, UR4, 0xc00, URZ ;  /* 0x00000c0004207897 */ /* 0x000fe4000fffe03f */
[----:B------:R-:W-:Y:S02]  /*11fb0*/  UIADD3.64 UR36, UR4, 0xc80, URZ ;  /* 0x00000c8004247897 */ /* 0x000fe4000fffe03f */
[----:B------:R-:W-:-:S02]  /*11fc0*/  UIADD3.64 UR40, UR4, 0xd00, URZ ;  /* 0x00000d0004287897 */ /* 0x000fc4000fffe03f */
[----:B------:R-:W-:Y:S02]  /*11fd0*/  UIADD3.64 UR44, UR4, 0xd80, URZ ;  /* 0x00000d80042c7897 */ /* 0x000fe4000fffe03f */
[----:B------:R-:W-:Y:S02]  /*11fe0*/  UIADD3.64 UR48, UR4, 0xe00, URZ ;  /* 0x00000e0004307897 */ /* 0x000fe4000fffe03f */
[----:B------:R-:W-:Y:S02]  /*11ff0*/  UIADD3.64 UR52, UR4, 0xe80, URZ ;  /* 0x00000e8004347897 */ /* 0x000fe4000fffe03f */
[----:B------:R-:W-:Y:S02]  /*12000*/  UIADD3.64 UR56, UR4, 0xf00, URZ ;  /* 0x00000f0004387897 */ /* 0x000fe4000fffe03f */
[----:B------:R-:W-:Y:S02]  /*12010*/  UIADD3.64 UR10, UR6, 0x2, URZ ;  /* 0x00000002060a7897 */ /* 0x000fe4000fffe03f */
[----:B------:R-:W-:Y:S01]  /*12020*/  UIADD3.64 UR14, UR6, 0x4, URZ ;  /* 0x00000004060e7897 */ /* 0x000fe2000fffe03f */
[----:B--2---:R-:W-:-:S02]  /*12030*/  IMAD.IADD R14, R90, 0x1, R44 ;  /* 0x000000015a0e7824 */ /* 0x004fc400078e022c */
[C---:B------:R-:W-:Y:S01]  /*12040*/  IMAD.IADD R6, R90.reuse, 0x1, R45 ;  /* 0x000000015a067824 */ /* 0x040fe200078e022d */
[----:B------:R-:W-:Y:S01]  /*12050*/  CS2R R44, SRZ ;  /* 0x00000000002c7805 */ /* 0x000fe2000001ff00 */
[C---:B------:R-:W-:Y:S02]  /*12060*/  IMAD.IADD R13, R90.reuse, 0x1, R13 ;  /* 0x000000015a0d7824 */ /* 0x040fe400078e020d */
[C---:B------:R-:W-:Y:S02]  /*12070*/  IMAD.IADD R12, R90.reuse, 0x1, R12 ;  /* 0x000000015a0c7824 */ /* 0x040fe400078e020c */
[C---:B------:R-:W-:Y:S02]  /*12080*/  IMAD.IADD R11, R90.reuse, 0x1, R11 ;  /* 0x000000015a0b7824 */ /* 0x040fe400078e020b */
[C---:B------:R-:W-:Y:S02]  /*12090*/  IMAD.IADD R10, R90.reuse, 0x1, R10 ;  /* 0x000000015a0a7824 */ /* 0x040fe400078e020a */
[----:B------:R-:W-:-:S02]  /*120a0*/  IMAD.IADD R9, R90, 0x1, R9 ;  /* 0x000000015a097824 */ /* 0x000fc400078e0209 */
[C---:B------:R-:W-:Y:S02]  /*120b0*/  IMAD.IADD R8, R90.reuse, 0x1, R8 ;  /* 0x000000015a087824 */ /* 0x040fe400078e0208 */
[C---:B------:R-:W-:Y:S02]  /*120c0*/  IMAD.IADD R7, R90.reuse, 0x1, R7 ;  /* 0x000000015a077824 */ /* 0x040fe400078e0207 */
[C---:B------:R-:W-:Y:S02]  /*120d0*/  IMAD.IADD R5, R90.reuse, 0x1, R23 ;  /* 0x000000015a057824 */ /* 0x040fe400078e0217 */
[C---:B------:R-:W-:Y:S01]  /*120e0*/  IMAD.IADD R4, R90.reuse, 0x1, R46 ;  /* 0x000000015a047824 */ /* 0x040fe200078e022e */
[----:B------:R-:W-:Y:S01]  /*120f0*/  CS2R R46, SRZ ;  /* 0x00000000002e7805 */ /* 0x000fe2000001ff00 */
[----:B------:R-:W-:Y:S01]  /*12100*/  IMAD.IADD R3, R90, 0x1, R3 ;  /* 0x000000015a037824 */ /* 0x000fe200078e0203 */
[----:B------:R-:W-:-:S07]  /*12110*/  CS2R R90, SRZ ;  /* 0x00000000005a7805 */ /* 0x000fce000001ff00 */
.L_x_1:
[----:B-----5:R-:W-:Y:S01]  /*12120*/  STL [R1+0x2688], R14 ;  /* 0x0026880e01007387 */ /* 0x020fe20000100800 */
[----:B------:R-:W0:Y:S03]  /*12130*/  LDC R23, c[0x0][0x230] ;  /* 0x00008c00ff177b82 */ /* 0x000e260000000800 */
[----:B------:R-:W-:Y:S04]  /*12140*/  STL [R1+0x2644], R13 ;  /* 0x0026440d01007387 */ /* 0x000fe80000100800 */
        /* <DEDUP_REMOVED lines=11> */
[----:B------:R-:W-:Y:S04]  /*12200*/  STL.64 [R1+0x1f60], R150 ;  /* 0x001f609601007387 */ /* 0x000fe80000100a00 */
        /* <DEDUP_REMOVED lines=34> */
[----:B------:R-:W-:Y:S04]  /*12430*/  STL [R1+0x2594], R82 ;  /* 0x0025945201007387 */ /* 0x000fe80000100800 */
[----:B------:R-:W-:Y:S04]  /*12440*/  STL.64 [R1+0x1e48], R80 ;  /* 0x001e485001007387 */ /* 0x000fe80000100a00 */
[----:B------:R-:W-:Y:S04]  /*12450*/  STL [R1+0x259c], R80 ;  /* 0x00259c5001007387 */ /* 0x000fe80000100800 */
        /* <DEDUP_REMOVED lines=50> */
[----:B------:R-:W-:Y:S04]  /*12780*/  STL.64 [R1+0x1db8], R44 ;  /* 0x001db82c01007387 */ /* 0x000fe80000100a00 */
[----:B------:R1:W-:Y:S04]  /*12790*/  STL.64 [R1+0x1db0], R42 ;  /* 0x001db02a01007387 */ /* 0x0003e80000100a00 */
[----:B-1----:R-:W0:Y:S01]  /*127a0*/  LDL R43, [R1+0xe8c] ;  /* 0x000e8c00012b7983 */ /* 0x002e220000100800 */
[----:B------:R-:W-:-:S03]  /*127b0*/  PRMT R14, RZ, 0x7610, R14 ;  /* 0x00007610ff0e7816 */ /* 0x000fc6000000000e */
[----:B------:R-:W-:Y:S04]  /*127c0*/  STL.64 [R1+0x1da8], R40 ;  /* 0x001da82801007387 */ /* 0x000fe80000100a00 */
[----:B------:R-:W-:Y:S04]  /*127d0*/  STL.64 [R1+0x1da0], R38 ;  /* 0x001da02601007387 */ /* 0x000fe80000100a00 */
[----:B------:R-:W-:Y:S04]  /*127e0*/  STL.64 [R1+0x1d98], R36 ;  /* 0x001d982401007387 */ /* 0x000fe80000100a00 */
[----:B------:R-:W-:Y:S04]  /*127f0*/  STL.64 [R1+0x1d90], R34 ;  /* 0x001d902201007387 */ /* 0x000fe80000100a00 */
[----:B------:R-:W-:Y:S04]  /*12800*/  STL.64 [R1+0x1d88], R32 ;  /* 0x001d882001007387 */ /* 0x000fe80000100a00 */
[----:B------:R1:W-:Y:S04]  /*12810*/  STL.64 [R1+0x1d80], R30 ;  /* 0x001d801e01007387 */ /* 0x0003e80000100a00 */
[----:B------:R-:W-:Y:S04]  /*12820*/  STL.64 [R1+0x1d78], R28 ;  /* 0x001d781c01007387 */ /* 0x000fe80000100a00 */
[----:B------:R-:W-:Y:S01]  /*12830*/  STL.64 [R1+0x1d70], R26 ;  /* 0x001d701a01007387 */ /* 0x000fe20000100a00 */
[----:B------:R-:W-:-:S03]  /*12840*/  MOV R151, UR49 ;  /* 0x0000003100977c02 */ /* 0x000fc60008000f00 */
[----:B------:R-:W-:Y:S01]  /*12850*/  STL.64 [R1+0x1d68], R24 ;  /* 0x001d681801007387 */ /* 0x000fe20000100a00 */
[----:B0-----:R-:W-:-:S03]  /*12860*/  IMAD R23, R43, -0x40, R23 ;  /* 0xffffffc02b177824 */ /* 0x001fc600078e0217 */
[----:B------:R-:W2:Y:S01]  /*12870*/  LDL.LU R158, [R1+0x1478] ;  /* 0x00147800019e7983 */ /* 0x000ea20000300800 */
[----:B-1----:R-:W-:Y:S02]  /*12880*/  PRMT R30, RZ, 0x7610, R30 ;  /* 0x00007610ff1e7816 */ /* 0x002fe4000000001e */
[----:B------:R-:W-:Y:S01]  /*12890*/  MOV R150, UR48 ;  /* 0x0000003000967c02 */ /* 0x000fe20008000f00 */
[----:B------:R-:W-:Y:S01]  /*128a0*/  STL [R1+0x1d4c], R2 ;  /* 0x001d4c0201007387 */ /* 0x000fe20000100800 */
[----:B------:R-:W-:Y:S02]  /*128b0*/  ISETP.GT.AND P0, PT, R23, RZ, PT ;  /* 0x000000ff1700720c */ /* 0x000fe40003f04270 */
[----:B------:R-:W-:Y:S01]  /*128c0*/  MOV R149, UR53 ;  /* 0x0000003500957c02 */ /* 0x000fe20008000f00 */
[----:B------:R-:W-:Y:S01]  /*128d0*/  STL [R1+0x1ca8], R22 ;  /* 0x001ca81601007387 */ /* 0x000fe20000100800 */
[----:B------:R-:W-:Y:S02]  /*128e0*/  MOV R148, UR52 ;  /* 0x0000003400947c02 */ /* 0x000fe40008000f00 */
[----:B------:R-:W-:Y:S01]  /*128f0*/  MOV R147, UR57 ;  /* 0x0000003900937c02 */ /* 0x000fe20008000f00 */
[----:B------:R-:W-:Y:S01]  /*12900*/  STL [R1+0x1ca4], R21 ;  /* 0x001ca41501007387 */ /* 0x000fe20000100800 */
[----:B------:R-:W-:-:S02]  /*12910*/  MOV R146, UR56 ;  /* 0x0000003800927c02 */ /* 0x000fc40008000f00 */
[----:B------:R-:W-:Y:S01]  /*12920*/  PRMT R160, RZ, 0x7610, R160 ;  /* 0x00007610ffa07816 */ /* 0x000fe200000000a0 */
[----:B------:R-:W-:Y:S01]  /*12930*/  STL [R1+0x1ca0], R20 ;  /* 0x001ca01401007387 */ /* 0x000fe20000100800 */
[----:B------:R-:W-:Y:S02]  /*12940*/  PRMT R161, RZ, 0x7610, R161 ;  /* 0x00007610ffa17816 */ /* 0x000fe400000000a1 */
[----:B------:R-:W-:Y:S01]  /*12950*/  ISETP.GT.AND P1, PT, R23, 0x1, PT ;  /* 0x000000011700780c */ /* 0x000fe20003f24270 */
[----:B------:R-:W3:Y:S04]  /*12960*/  @P0 LDG.E.U16 R14, desc[UR60][R156.64] ;  /* 0x0000003c9c0e0981 */ /* 0x000ee8000c1e1500 */
[----:B------:R-:W-:Y:S04]  /*12970*/  STL [R1+0x1c9c], R17 ;  /* 0x001c9c1101007387 */ /* 0x000fe80000100800 */
[----:B------:R-:W-:Y:S04]  /*12980*/  STL [R1+0x1c98], R16 ;  /* 0x001c981001007387 */ /* 0x000fe80000100800 */
[----:B------:R-:W-:Y:S04]  /*12990*/  STL [R1+0x2628], R151 ;  /* 0x0026289701007387 */ /* 0x000fe80000100800 */
[----:B------:R-:W4:Y:S04]  /*129a0*/  @P0 LDG.E.U16 R30, desc[UR60][R154.64] ;  /* 0x0000003c9a1e0981 */ /* 0x000f28000c1e1500 */
[----:B------:R-:W-:Y:S04]  /*129b0*/  STL [R1+0x262c], R150 ;  /* 0x00262c9601007387 */ /* 0x000fe80000100800 */
[----:B------:R-:W-:Y:S04]  /*129c0*/  STL [R1+0x2630], R149 ;  /* 0x0026309501007387 */ /* 0x000fe80000100800 */
[----:B------:R-:W-:Y:S04]  /*129d0*/  STL [R1+0x2634], R148 ;  /* 0x0026349401007387 */ /* 0x000fe80000100800 */
[----:B------:R-:W-:Y:S04]  /*129e0*/  STL [R1+0x2638], R147 ;  /* 0x0026389301007387 */ /* 0x000fe80000100800 */
[----:B------:R-:W-:Y:S04]  /*129f0*/  STL [R1+0x263c], R146 ;  /* 0x00263c9201007387 */ /* 0x000fe80000100800 */
[----:B------:R-:W2:Y:S04]  /*12a00*/  @P0 LDG.E.U16 R160, desc[UR60][R18.64] ;  /* 0x0000003c12a00981 */ /* 0x000ea8000c1e1500 */
[----:B------:R-:W2:Y:S04]  /*12a10*/  @P0 LDG.E.U16 R161, desc[UR60][R152.64] ;  /* 0x0000003c98a10981 */ /* 0x000ea8000c1e1500 */
[----:B---3--:R0:W-:Y:S04]  /*12a20*/  STL [R1+0xff4], R14 ;  /* 0x000ff40e01007387 */ /* 0x0081e80000100800 */
[----:B0-----:R-:W3:Y:S04]  /*12a30*/  LDL R14, [R1+0x1c2c] ;  /* 0x001c2c00010e7983 */ /* 0x001ee80000100800 */
[----:B------:R-:W-:Y:S04]  /*12a40*/  STL [R1+0x2648], R156 ;  /* 0x0026489c01007387 */ /* 0x000fe80000100800 */
[----:B------:R0:W-:Y:S04]  /*12a50*/  STL [R1+0x2640], R157 ;  /* 0x0026409d01007387 */ /* 0x0001e80000100800 */
[----:B------:R-:W3:Y:S04]  /*12a60*/  LDL R43, [R1+0x1c28] ;  /* 0x001c2800012b7983 */ /* 0x000ee80000100800 */
[----:B------:R-:W3:Y:S04]  /*12a70*/  LDL R40, [R1+0x1c20] ;  /* 0x001c200001287983 */ /* 0x000ee80000100800 */
[----:B----4-:R1:W-:Y:S01]  /*12a80*/  STL [R1+0xff0], R30 ;  /* 0x000ff01e01007387 */ /* 0x0103e20000100800 */
[----:B0-----:R-:W-:-:S03]  /*12a90*/  PRMT R157, RZ, 0x7610, R157 ;  /* 0x00007610ff9d7816 */ /* 0x001fc6000000009d */
[----:B-1----:R-:W4:Y:S04]  /*12aa0*/  LDL R30, [R1+0x1c24] ;  /* 0x001c2400011e7983 */ /* 0x002f280000100800 */
[----:B------:R-:W-:Y:S04]  /*12ab0*/  STL [R1+0x2650], R154 ;  /* 0x0026509a01007387 */ /* 0x000fe80000100800 */
[----:B------:R-:W-:Y:S04]  /*12ac0*/  STL [R1+0x264c], R155 ;  /* 0x00264c9b01007387 */ /* 0x000fe80000100800 */
[----:B------:R-:W-:Y:S04]  /*12ad0*/  STL [R1+0x2658], R152 ;  /* 0x0026589801007387 */ /* 0x000fe80000100800 */
[----:B------:R-:W-:Y:S04]  /*12ae0*/  STL [R1+0x2654], R153 ;  /* 0x0026549901007387 */ /* 0x000fe80000100800 */
[----:B------:R-:W-:Y:S04]  /*12af0*/  STL [R1+0x2660], R18 ;  /* 0x0026601201007387 */ /* 0x000fe80000100800 */
[----:B------:R-:W-:Y:S04]  /*12b00*/  STL [R1+0x265c], R19 ;  /* 0x00265c1301007387 */ /* 0x000fe80000100800 */
[----:B--2---:R3:W-:Y:S04]  /*12b10*/  STL [R1+0xfe8], R160 ;  /* 0x000fe8a001007387 */ /* 0x0047e80000100800 */
[----:B------:R0:W-:Y:S01]  /*12b20*/  STL [R1+0xfec], R161 ;  /* 0x000feca101007387 */ /* 0x0001e20000100800 */
[----:B---3--:R-:W-:Y:S01]  /*12b30*/  @P1 IMAD.MOV.U32 R160, RZ, RZ, R14 ;  /* 0x000000ffffa01224 */ /* 0x008fe200078e000e */
[----:B------:R-:W-:-:S02]  /*12b40*/  PRMT R146, RZ, 0x7610, R146 ;  /* 0x00007610ff927816 */ /* 0x000fc40000000092 */
[----:B------:R-:W2:Y:S01]  /*12b50*/  LDL R14, [R1+0x1c0c] ;  /* 0x001c0c00010e7983 */ /* 0x000ea20000100800 */
[----:B0-----:R-:W-:-:S03]  /*12b60*/  @P1 IMAD.MOV.U32 R161, RZ, RZ, R43 ;  /* 0x000000ffffa11224 */ /* 0x001fc600078e002b */
[----:B------:R-:W3:Y:S04]  /*12b70*/  LDL R43, [R1+0x1c08] ;  /* 0x001c0800012b7983 */ /* 0x000ee80000100800 */
[----:B------:R0:W2:Y:S02]  /*12b80*/  @P1 LDG.E.U16 R157, desc[UR60][R160.64] ;  /* 0x0000003ca09d1981 */ /* 0x0000a4000c1e1500 */
[----:B0-----:R-:W-:Y:S02]  /*12b90*/  @P1 IMAD.MOV.U32 R161, RZ, RZ, R40 ;  /* 0x000000ffffa11224 */ /* 0x001fe400078e0028 */
[----:B----4-:R-:W-:-:S05]  /*12ba0*/  @P1 IMAD.MOV.U32 R160, RZ, RZ, R30 ;  /* 0x000000ffffa01224 */ /* 0x010fca00078e001e */
[----:B------:R-:W4:Y:S04]  /*12bb0*/  @P1 LDG.E.U16 R146, desc[UR60][R160.64] ;  /* 0x0000003ca0921981 */ /* 0x000f28000c1e1500 */
[----:B--2---:R-:W-:Y:S04]  /*12bc0*/  STL [R1+0x2664], R157 ;  /* 0x0026649d01007387 */ /* 0x004fe80000100800 */
[----:B------:R-:W2:Y:S04]  /*12bd0*/  LDL R160, [R1+0x1c18] ;  /* 0x001c180001a07983 */ /* 0x000ea80000100800 */
[----:B------:R-:W2:Y:S01]  /*12be0*/  LDL R161, [R1+0x1c1c] ;  /* 0x001c1c0001a17983 */ /* 0x000ea20000100800 */
[----:B------:R-:W-:-:S03]  /*12bf0*/  PRMT R147, RZ, 0x7610, R147 ;  /* 0x00007610ff937816 */ /* 0x000fc60000000093 */
[----:B------:R-:W3:Y:S04]  /*12c00*/  LDL R40, [R1+0x1c00] ;  /* 0x001c000001287983 */ /* 0x000ee80000100800 */
[----:B------:R-:W3:Y:S04]  /*12c10*/  LDL R30, [R1+0x1c04] ;  /* 0x001c0400011e7983 */ /* 0x000ee80000100800 */
[----:B----4-:R-:W-:Y:S01]  /*12c20*/  STL [R1+0x2668], R146 ;  /* 0x0026689201007387 */ /* 0x010fe20000100800 */
[----:B--2---:R-:W-:-:S04]  /*12c30*/  @P1 LOP3.LUT R161, R161, R160, RZ, 0x3c, !PT ;  /* 0x000000a0a1a11212 */ /* 0x004fc800078e3cff */
[----:B------:R-:W-:-:S04]  /*12c40*/  @P1 LOP3.LUT R160, R161, R160, RZ, 0x3c, !PT ;  /* 0x000000a0a1a01212 */ /* 0x000fc800078e3cff */
[----:B------:R-:W-:-:S05]  /*12c50*/  @P1 LOP3.LUT R161, R161, R160, RZ, 0x3c, !PT ;  /* 0x000000a0a1a11212 */ /* 0x000fca00078e3cff */
[----:B------:R0:W2:Y:S04]  /*12c60*/  @P1 LDG.E.U16 R147, desc[UR60][R160.64] ;  /* 0x0000003ca0931981 */ /* 0x0000a8000c1e1500 */
[----:B------:R-:W0:Y:S04]  /*12c70*/  LDL R160, [R1+0x1c10] ;  /* 0x001c100001a07983 */ /* 0x000e280000100800 */
[----:B------:R-:W0:Y:S01]  /*12c80*/  LDL R161, [R1+0x1c14] ;  /* 0x001c140001a17983 */ /* 0x000e220000100800 */
[----:B------:R-:W-:Y:S02]  /*12c90*/  ISETP.GT.AND P0, PT, R23, 0x2, PT ;  /* 0x000000021700780c */ /* 0x000fe40003f04270 */
[----:B------:R-:W-:-:S02]  /*12ca0*/  PRMT R148, RZ, 0x7610, R148 ;  /* 0x00007610ff947816 */ /* 0x000fc40000000094 */
[----:B------:R-:W-:Y:S02]  /*12cb0*/  PRMT R56, RZ, 0x7610, R56 ;  /* 0x00007610ff387816 */ /* 0x000fe40000000038 */
[----:B0-----:R-:W-:-:S04]  /*12cc0*/  @P1 LOP3.LUT R161, R161, R160, RZ, 0x3c, !PT ;  /* 0x000000a0a1a11212 */ /* 0x001fc800078e3cff */
[----:B------:R-:W-:-:S04]  /*12cd0*/  @P1 LOP3.LUT R160, R161, R160, RZ, 0x3c, !PT ;  /* 0x000000a0a1a01212 */ /* 0x000fc800078e3cff */
[----:B------:R-:W-:-:S05]  /*12ce0*/  @P1 LOP3.LUT R161, R161, R160, RZ, 0x3c, !PT ;  /* 0x000000a0a1a11212 */ /* 0x000fca00078e3cff */
[----:B------:R0:W4:Y:S02]  /*12cf0*/  @P1 LDG.E.U16 R148, desc[UR60][R160.64] ;  /* 0x0000003ca0941981 */ /* 0x000124000c1e1500 */
[----:B0-----:R-:W-:Y:S02]  /*12d00*/  @P0 IMAD.MOV.U32 R160, RZ, RZ, R14 ;  /* 0x000000ffffa00224 */ /* 0x001fe400078e000e */
[----:B---3--:R-:W-:-:S05]  /*12d10*/  @P0 IMAD.MOV.U32 R161, RZ, RZ, R43 ;  /* 0x000000ffffa10224 */ /* 0x008fca00078e002b */
[----:B------:R0:W3:Y:S01]  /*12d20*/  @P0 LDG.E.U16 R56, desc[UR60][R160.64] ;  /* 0x0000003ca0380981 */ /* 0x0000e2000c1e1500 */
[----:B------:R-:W-:-:S03]  /*12d30*/  PRMT R57, RZ, 0x7610, R57 ;  /* 0x00007610ff397816 */ /* 0x000fc60000000039 */
[----:B--2---:R-:W-:Y:S01]  /*12d40*/  STL [R1+0x266c], R147 ;  /* 0x00266c9301007387 */ /* 0x004fe20000100800 */
[----:B0-----:R-:W-:Y:S02]  /*12d50*/  @P0 IMAD.MOV.U32 R160, RZ, RZ, R30 ;  /* 0x000000ffffa00224 */ /* 0x001fe400078e001e */
[----:B------:R-:W-:-:S05]  /*12d60*/  @P0 IMAD.MOV.U32 R161, RZ, RZ, R40 ;  /* 0x000000ffffa10224 */ /* 0x000fca00078e0028 */
[----:B------:R-:W2:Y:S04]  /*12d70*/  @P0 LDG.E.U16 R57, desc[UR60][R160.64] ;  /* 0x0000003ca0390981 */ /* 0x000ea8000c1e1500 */
[----:B----4-:R-:W-:Y:S04]  /*12d80*/  STL [R1+0x2670], R148 ;  /* 0x0026709401007387 */ /* 0x010fe80000100800 */
[----:B------:R-:W4:Y:S04]  /*12d90*/  LDL R43, [R1+0x1be8] ;  /* 0x001be800012b7983 */ /* 0x000f280000100800 */
[----:B------:R-:W4:Y:S04]  /*12da0*/  LDL R14, [R1+0x1bec] ;  /* 0x001bec00010e7983 */ /* 0x000f280000100800 */
[----:B---3--:R-:W-:Y:S04]  /*12db0*/  STL [R1+0x2674], R56 ;  /* 0x0026743801007387 */ /* 0x008fe80000100800 */
[----:B------:R-:W3:Y:S04]  /*12dc0*/  LDL R160, [R1+0x1bf8] ;  /* 0x001bf80001a07983 */ /* 0x000ee80000100800 */
[----:B------:R-:W3:Y:S01]  /*12dd0*/  LDL R161, [R1+0x1bfc] ;  /* 0x001bfc0001a17983 */ /* 0x000ee20000100800 */
[----:B------:R-:W-:-:S03]  /*12de0*/  PRMT R58, RZ, 0x7610, R58 ;  /* 0x00007610ff3a7816 */ /* 0x000fc6000000003a */
[----:B------:R-:W4:Y:S04]  /*12df0*/  LDL R40, [R1+0x1be0] ;  /* 0x001be00001287983 */ /* 0x000f280000100800 */
[----:B------:R-:W4:Y:S04]  /*12e00*/  LDL R30, [R1+0x1be4] ;  /* 0x001be400011e7983 */ /* 0x000f280000100800 */
[----:B--2---:R-:W-:Y:S01]  /*12e10*/  STL [R1+0x2678], R57 ;  /* 0x0026783901007387 */ /* 0x004fe20000100800 */
[----:B---3--:R-:W-:-:S04]  /*12e20*/  @P0 LOP3.LUT R161, R161, R160, RZ, 0x3c, !PT ;  /* 0x000000a0a1a10212 */ /* 0x008fc800078e3cff */
        /* <DEDUP_REMOVED lines=11> */
[----:B------:R4:W3:Y:S02]  /*12ee0*/  @P0 LDG.E.U16 R59, desc[UR60][R160.64] ;  /* 0x0000003ca03b0981 */ /* 0x0008e4000c1e1500 */
[----:B----4-:R-:W-:Y:S02]  /*12ef0*/  @P1 IMAD.MOV.U32 R160, RZ, RZ, R14 ;  /* 0x000000ffffa01224 */ /* 0x010fe400078e000e */
[----:B------:R-:W-:-:S05]  /*12f00*/  @P1 IMAD.MOV.U32 R161, RZ, RZ, R43 ;  /* 0x000000ffffa11224 */ /* 0x000fca00078e002b */
[----:B------:R0:W4:Y:S01]  /*12f10*/  @P1 LDG.E.U16 R71, desc[UR60][R160.64] ;  /* 0x0000003ca0471981 */ /* 0x000122000c1e1500 */
[----:B------:R-:W-:-:S03]  /*12f20*/  PRMT R72, RZ, 0x7610, R72 ;  /* 0x00007610ff487816 */ /* 0x000fc60000000048 */
[----:B--2---:R-:W-:Y:S01]  /*12f30*/  STL [R1+0x267c], R58 ;  /* 0x00267c3a01007387 */ /* 0x004fe20000100800 */
[----:B0-----:R-:W-:Y:S02]  /*12f40*/  @P1 IMAD.MOV.U32 R160, RZ, RZ, R30 ;  /* 0x000000ffffa01224 */ /* 0x001fe400078e001e */
[----:B------:R-:W-:-:S05]  /*12f50*/  @P1 IMAD.MOV.U32 R161, RZ, RZ, R40 ;  /* 0x000000ffffa11224 */ /* 0x000fca00078e0028 */
[----:B------:R0:W2:Y:S04]  /*12f60*/  @P1 LDG.E.U16 R72, desc[UR60][R160.64] ;  /* 0x0000003ca0481981 */ /* 0x0000a8000c1e1500 */
[----:B---3--:R-:W-:Y:S04]  /*12f70*/  STL [R1+0x2680], R59 ;  /* 0x0026803b01007387 */ /* 0x008fe80000100800 */
[----:B------:R-:W3:Y:S04]  /*12f80*/  LDL R43, [R1+0x1bc0] ;  /* 0x001bc000012b7983 */ /* 0x000ee80000100800 */
[----:B------:R-:W2:Y:S04]  /*12f90*/  LDL R14, [R1+0x1bc4] ;  /* 0x001bc400010e7983 */ /* 0x000ea80000100800 */
[----:B----4-:R1:W-:Y:S04]  /*12fa0*/  STL [R1+0x2684], R71 ;  /* 0x0026844701007387 */ /* 0x0103e80000100800 */
[----:B------:R-:W0:Y:S04]  /*12fb0*/  LDL R160, [R1+0x1bd8] ;  /* 0x001bd80001a07983 */ /* 0x000e280000100800 */
[----:B------:R-:W0:Y:S01]  /*12fc0*/  LDL R161, [R1+0x1bdc] ;  /* 0x001bdc0001a17983 */ /* 0x000e220000100800 */
[----:B------:R-:W-:-:S02]  /*12fd0*/  PRMT R73, RZ, 0x7610, R73 ;  /* 0x00007610ff497816 */ /* 0x000fc40000000049 */
[----:B------:R-:W-:Y:S01]  /*12fe0*/  PRMT R74, RZ, 0x7610, R74 ;  /* 0x00007610ff4a7816 */ /* 0x000fe2000000004a */
[----:B-1----:R-:W4:Y:S04]  /*12ff0*/  LDL R71, [R1+0x1bcc] ;  /* 0x001bcc0001477983 */ /* 0x002f280000100800 */
[----:B------:R-:W3:Y:S04]  /*13000*/  LDL R40, [R1+0x1bb8] ;  /* 0x001bb80001287983 */ /* 0x000ee80000100800 */
[----:B------:R-:W3:Y:S01]  /*13010*/  LDL R30, [R1+0x1bbc] ;  /* 0x001bbc00011e7983 */ /* 0x000ee20000100800 */
[----:B0-----:R-:W-:-:S04]  /*13020*/  @P1 LOP3.LUT R161, R161, R160, RZ, 0x3c, !PT ;  /* 0x000000a0a1a11212 */ /* 0x001fc800078e3cff */
[----:B------:R-:W-:-:S04]  /*13030*/  @P1 LOP3.LUT R160, R161, R160, RZ, 0x3c, !PT ;  /* 0x000000a0a1a01212 */ /* 0x000fc800078e3cff */
[----:B------:R-:W-:-:S05]  /*13040*/  @P1 LOP3.LUT R161, R161, R160, RZ, 0x3c, !PT ;  /* 0x000000a0a1a11212 */ /* 0x000fca00078e3cff */
[----:B------:R0:W3:Y:S04]  /*13050*/  @P1 LDG.E.U16 R73, desc[UR60][R160.64] ;  /* 0x0000003ca0491981 */ /* 0x0000e8000c1e1500 */
[----:B------:R-:W0:Y:S04]  /*13060*/  LDL R160, [R1+0x1bd0] ;  /* 0x001bd00001a07983 */ /* 0x000e280000100800 */
[----:B------:R-:W0:Y:S01]  /*13070*/  LDL R161, [R1+0x1bd4] ;  /* 0x001bd40001a17983 */ /* 0x000e220000100800 */
[----:B------:R-:W-:Y:S02]  /*13080*/  ISETP.GT.AND P0, PT, R23, 0x4, PT ;  /* 0x000000041700780c */ /* 0x000fe40003f04270 */
[----:B0-----:R-:W-:-:S04]  /*13090*/  @P1 LOP3.LUT R161, R161, R160, RZ, 0x3c, !PT ;  /* 0x000000a0a1a11212 */ /* 0x001fc800078e3cff */
[----:B------:R-:W-:-:S04]  /*130a0*/  @P1 LOP3.LUT R160, R161, R160, RZ, 0x3c, !PT ;  /* 0x000000a0a1a01212 */ /* 0x000fc800078e3cff */
[----:B------:R-:W-:-:S05]  /*130b0*/  @P1 LOP3.LUT R161, R161, R160, RZ, 0x3c, !PT ;  /* 0x000000a0a1a11212 */ /* 0x000fca00078e3cff */
[----:B------:R4:W3:Y:S04]  /*130c0*/  @P1 LDG.E.U16 R74, desc[UR60][R160.64] ;  /* 0x0000003ca04a1981 */ /* 0x0008e8000c1e1500 */
[----:B------:R-:W2:Y:S01]  /*130d0*/  LDL R161, [R1+0x1bc8] ;  /* 0x001bc80001a17983 */ /* 0x000ea20000100800 */
[----:B------:R-:W-:Y:S01]  /*130e0*/  PRMT R6, RZ, 0x7610, R6 ;  /* 0x00007610ff067816 */ /* 0x000fe20000000006 */
[----:B----4-:R-:W-:Y:S01]  /*130f0*/  @P0 IMAD.MOV.U32 R160, RZ, RZ, R71 ;  /* 0x000000ffffa00224 */ /* 0x010fe200078e0047 */
[----:B------:R-:W-:Y:S01]  /*13100*/  PRMT R5, RZ, 0x7610, R5 ;  /* 0x00007610ff057816 */ /* 0x000fe20000000005 */
[----:B------:R-:W4:Y:S01]  /*13110*/  LDL R71, [R1+0x1ba4] ;  /* 0x001ba40001477983 */ /* 0x000f220000100800 */
[----:B------:R-:W-:-:S03]  /*13120*/  PRMT R4, RZ, 0x7610, R4 ;  /* 0x00007610ff047816 */ /* 0x000fc60000000004 */
[----:B--2---:R0:W2:Y:S02]  /*13130*/  @P0 LDG.E.U16 R6, desc[UR60][R160.64] ;  /* 0x0000003ca0060981 */ /* 0x0040a4000c1e1500 */
[----:B0-----:R-:W-:Y:S02]  /*13140*/  @P0 IMAD.MOV.U32 R160, RZ, RZ, R14 ;  /* 0x000000ffffa00224 */ /* 0x001fe400078e000e */
[----:B---3--:R-:W-:Y:S01]  /*13150*/  @P0 IMAD.MOV.U32 R161, RZ, RZ, R43 ;  /* 0x000000ffffa10224 */ /* 0x008fe200078e002b */
[----:B------:R-:W-:Y:S01]  /*13160*/  PRMT R3, RZ, 0x7610, R3 ;  /* 0x00007610ff037816 */ /* 0x000fe20000000003 */
[----:B------:R-:W3:Y:S04]  /*13170*/  LDL R43, [R1+0x1b98] ;  /* 0x001b9800012b7983 */ /* 0x000ee80000100800 */
[----:B------:R0:W2:Y:S01]  /*13180*/  @P0 LDG.E.U16 R5, desc[UR60][R160.64] ;  /* 0x0000003ca0050981 */ /* 0x0000a2000c1e1500 */
[----:B------:R-:W-:-:S02]  /*13190*/  ISETP.GT.AND P1, PT, R23, 0x5, PT ;  /* 0x000000051700780c */ /* 0x000fc40003f24270 */
[----:B------:R-:W-:Y:S01]  /*131a0*/  PRMT R44, RZ, 0x7610, R44 ;  /* 0x00007610ff2c7816 */ /* 0x000fe2000000002c */
[----:B------:R-:W3:Y:S01]  /*131b0*/  LDL R14, [R1+0x1b9c] ;  /* 0x001b9c00010e7983 */ /* 0x000ee20000100800 */
[----:B0-----:R-:W-:Y:S02]  /*131c0*/  @P0 IMAD.MOV.U32 R160, RZ, RZ, R30 ;  /* 0x000000ffffa00224 */ /* 0x001fe400078e001e */
[----:B------:R-:W-:Y:S01]  /*131d0*/  @P0 IMAD.MOV.U32 R161, RZ, RZ, R40 ;  /* 0x000000ffffa10224 */ /* 0x000fe200078e0028 */
[----:B------:R-:W2:Y:S04]  /*131e0*/  LDL R30, [R1+0x1b94] ;  /* 0x001b9400011e7983 */ /* 0x000ea80000100800 */
[----:B------:R0:W2:Y:S04]  /*131f0*/  @P0 LDG.E.U16 R4, desc[UR60][R160.64] ;  /* 0x0000003ca0040981 */ /* 0x0000a8000c1e1500 */
[----:B------:R-:W2:Y:S04]  /*13200*/  LDL R40, [R1+0x1b90] ;  /* 0x001b900001287983 */ /* 0x000ea80000100800 */
[----:B------:R-:W0:Y:S04]  /*13210*/  LDL R160, [R1+0x1bb0] ;  /* 0x001bb00001a07983 */ /* 0x000e280000100800 */
[----:B------:R-:W0:Y:S02]  /*13220*/  LDL R161, [R1+0x1bb4] ;  /* 0x001bb40001a17983 */ /* 0x000e240000100800 */
[----:B0-----:R-:W-:-:S04]  /*13230*/  @P0 LOP3.LUT R161, R161, R160, RZ, 0x3c, !PT ;  /* 0x000000a0a1a10212 */ /* 0x001fc800078e3cff */
[----:B------:R-:W-:-:S04]  /*13240*/  @P0 LOP3.LUT R160, R161, R160, RZ, 0x3c, !PT ;  /* 0x000000a0a1a00212 */ /* 0x000fc800078e3cff */
[----:B------:R-:W-:-:S05]  /*13250*/  @P0 LOP3.LUT R161, R161, R160, RZ, 0x3c, !PT ;  /* 0x000000a0a1a10212 */ /* 0x000fca00078e3cff */
[----:B------:R0:W2:Y:S04]  /*13260*/  @P0 LDG.E.U16 R3, desc[UR60][R160.64] ;  /* 0x0000003ca0030981 */ /* 0x0000a8000c1e1500 */
[----:B------:R-:W0:Y:S04]  /*13270*/  LDL R160, [R1+0x1ba8] ;  /* 0x001ba80001a07983 */ /* 0x000e280000100800 */
[----:B------:R-:W0:Y:S02]  /*13280*/  LDL R161, [R1+0x1bac] ;  /* 0x001bac0001a17983 */ /* 0x000e240000100800 */
[----:B0-----:R-:W-:-:S04]  /*13290*/  @P1 LOP3.LUT R161, R161, R160, RZ, 0x3c, !PT ;  /* 0x000000a0a1a11212 */ /* 0x001fc800078e3cff */
[----:B------:R-:W-:-:S04]  /*132a0*/  @P1 LOP3.LUT R160, R161, R160, RZ, 0x3c, !PT ;  /* 0x000000a0a1a01212 */ /* 0x000fc800078e3cff */
[----:B------:R-:W-:-:S05]  /*132b0*/  @P1 LOP3.LUT R161, R161, R160, RZ, 0x3c, !PT ;  /* 0x000000a0a1a11212 */ /* 0x000fca00078e3cff */
[----:B------:R4:W2:Y:S04]  /*132c0*/  @P1 LDG.E.U16 R44, desc[UR60][R160.64] ;  /* 0x0000003ca02c1981 */ /* 0x0008a8000c1e1500 */
[----:B------:R-:W3:Y:S01]  /*132d0*/  LDL R161, [R1+0x1ba0] ;  /* 0x001ba00001a17983 */ /* 0x000ee20000100800 */
[----:B------:R-:W-:Y:S01]  /*132e0*/  PRMT R42, RZ, 0x7610, R42 ;  /* 0x00007610ff2a7816 */ /* 0x000fe2000000002a */
[----:B----4-:R-:W-:Y:S01]  /*132f0*/  @P1 IMAD.MOV.U32 R160, RZ, RZ, R71 ;  /* 0x000000ffffa01224 */ /* 0x010fe200078e0047 */
[----:B------:R-:W-:Y:S01]  /*13300*/  PRMT R41, RZ, 0x7610, R41 ;  /* 0x00007610ff297816 */ /* 0x000fe20000000029 */
[----:B------:R-:W4:Y:S01]  /*13310*/  LDL R71, [R1+0x1b7c] ;  /* 0x001b7c0001477983 */ /* 0x000f220000100800 */
[----:B------:R-:W-:-:S03]  /*13320*/  PRMT R39, RZ, 0x7610, R39 ;  /* 0x00007610ff277816 */ /* 0x000fc60000000027 */
[----:B---3--:R0:W3:Y:S02]  /*13330*/  @P1 LDG.E.U16 R42, desc[UR60][R160.64] ;  /* 0x0000003ca02a1981 */ /* 0x0080e4000c1e1500 */
[----:B0-----:R-:W-:Y:S02]  /*13340*/  @P1 IMAD.MOV.U32 R160, RZ, RZ, R14 ;  /* 0x000000ffffa01224 */ /* 0x001fe400078e000e */
[----:B------:R-:W-:Y:S01]  /*13350*/  @P1 IMAD.MOV.U32 R161, RZ, RZ, R43 ;  /* 0x000000ffffa11224 */ /* 0x000fe200078e002b */
[----:B------:R-:W-:Y:S01]  /*13360*/  ISETP.GT.AND P0, PT, R23, 0x6, PT ;  /* 0x000000061700780c */ /* 0x000fe20003f04270 */
[----:B------:R-:W3:Y:S04]  /*13370*/  LDL R43, [R1+0x1b70] ;  /* 0x001b7000012b7983 */ /* 0x000ee80000100800 */
[----:B------:R2:W3:Y:S01]  /*13380*/  @P1 LDG.E.U16 R41, desc[UR60][R160.64] ;  /* 0x0000003ca0291981 */ /* 0x0004e2000c1e1500 */
[----:B------:R-:W-:-:S02]  /*13390*/  PRMT R26, RZ, 0x7610, R26 ;  /* 0x00007610ff1a7816 */ /* 0x000fc4000000001a */
[----:B------:R-:W-:Y:S01]  /*133a0*/  PRMT R25, RZ, 0x7610, R25 ;  /* 0x00007610ff197816 */ /* 0x000fe20000000019 */
[----:B------:R-:W3:Y:S01]  /*133b0*/  LDL R14, [R1+0x1b74] ;  /* 0x001b7400010e7983 */ /* 0x000ee20000100800 */
[----:B--2---:R-:W-:Y:S02]  /*133c0*/  @P1 IMAD.MOV.U32 R160, RZ, RZ, R30 ;  /* 0x000000ffffa01224 */ /* 0x004fe400078e001e */
        /* <DEDUP_REMOVED lines=17> */
[----:B------:R-:W-:Y:S01]  /*134e0*/  ISETP.GT.AND P1, PT, R23, 0x7, PT ;  /* 0x000000071700780c */ /* 0x000fe20003f24270 */
[----:B----4-:R-:W-:Y:S01]  /*134f0*/  @P0 IMAD.MOV.U32 R160, RZ, RZ, R71 ;  /* 0x000000ffffa00224 */ /* 0x010fe200078e0047 */
[----:B------:R-:W-:Y:S01]  /*13500*/  PRMT R24, RZ, 0x7610, R24 ;  /* 0x00007610ff187816 */ /* 0x000fe20000000018 */
[----:B------:R-:W4:Y:S01]  /*13510*/  LDL R71, [R1+0x1b54] ;  /* 0x001b540001477983 */ /* 0x000f220000100800 */
[----:B------:R-:W-:Y:S02]  /*13520*/  PRMT R21, RZ, 0x7610, R21 ;  /* 0x00007610ff157816 */ /* 0x000fe40000000015 */
[----:B------:R-:W-:-:S02]  /*13530*/  PRMT R114, RZ, 0x7610, R114 ;  /* 0x00007610ff727816 */ /* 0x000fc40000000072 */
[----:B---3--:R0:W3:Y:S02]  /*13540*/  @P0 LDG.E.U16 R24, desc[UR60][R160.64] ;  /* 0x0000003ca0180981 */ /* 0x0080e4000c1e1500 */
[----:B0-----:R-:W-:Y:S02]  /*13550*/  @P0 IMAD.MOV.U32 R160, RZ, RZ, R14 ;  /* 0x000000ffffa00224 */ /* 0x001fe400078e000e */
[----:B------:R-:W-:Y:S01]  /*13560*/  @P0 IMAD.MOV.U32 R161, RZ, RZ, R43 ;  /* 0x000000ffffa10224 */ /* 0x000fe200078e002b */
[----:B------:R-:W-:Y:S01]  /*13570*/  PRMT R113, RZ, 0x7610, R113 ;  /* 0x00007610ff717816 */ /* 0x000fe20000000071 */
[----:B------:R-:W3:Y:S04]  /*13580*/  LDL R43, [R1+0x1b48] ;  /* 0x001b4800012b7983 */ /* 0x000ee80000100800 */
[----:B------:R2:W3:Y:S01]  /*13590*/  @P0 LDG.E.U16 R21, desc[UR60][R160.64] ;  /* 0x0000003ca0150981 */ /* 0x0004e2000c1e1500 */
[----:B------:R-:W-:-:S03]  /*135a0*/  PRMT R112, RZ, 0x7610, R112 ;  /* 0x00007610ff707816 */ /* 0x000fc60000000070 */
        /* <DEDUP_REMOVED lines=25> */
[----:B---3--:R0:W3:Y:S05]  /*13740*/  @P1 LDG.E.U16 R111, desc[UR60][R160.64] ;  /* 0x0000003ca06f1981 */ /* 0x0080ea000c1e1500 */
        /* <DEDUP_REMOVED lines=19> */
[----:B------:R-:W0:Y:S01]  /*13880*/  LDL R161, [R1+0x1b34] ;  /* 0x001b340001a17983 */ /* 0x000e220000100800 */
[----:B------:R-:W-:Y:S02]  /*13890*/  ISETP.GT.AND P1, PT, R23, 0x9, PT ;  /* 0x000000091700780c */ /* 0x000fe40003f24270 */
        /* <DEDUP_REMOVED lines=13> */
[----:B------:R-:W-:Y:S01]  /*13970*/  PRMT R48, RZ, 0x7610, R48 ;  /* 0x00007610ff307816 */ /* 0x000fe20000000030 */
[----:B------:R-:W3:Y:S04]  /*13980*/  LDL R43, [R1+0x1af8] ;  /* 0x001af800012b7983 */ /* 0x000ee80000100800 */
[----:B------:R2:W3:Y:S01]  /*13990*/  @P1 LDG.E.U16 R150, desc[UR60][R160.64] ;  /* 0x0000003ca0961981 */ /* 0x0004e2000c1e1500 */
[----:B------:R-:W-:-:S02]  /*139a0*/  ISETP.GT.AND P0, PT, R23, 0xa, PT ;  /* 0x0000000a1700780c */ /* 0x000fc40003f04270 */
        /* <DEDUP_REMOVED lines=699> */
[----:B------:R-:W-:Y:S01]  /*16560*/  ISETP.GT.AND P1, PT, R23, 0x25, PT ;  /* 0x000000251700780c */ /* 0x000fe20003f24270 */
[----:B------:R-:W4:Y:S01]  /*16570*/  LDL R71, [R1+0x1794] ;  /* 0x0017940001477983 */ /* 0x000f220000100800 */
[----:B------:R-:W-:Y:S02]  /*16580*/  PRMT R237, RZ, 0x7610, R237 ;  /* 0x00007610ffed7816 */ /* 0x000fe400000000ed */
[----:B------:R-:W-:Y:S01]  /*16590*/  PRMT R236, RZ, 0x7610, R236 ;  /* 0x00007610ffec7816 */ /* 0x000fe200000000ec */
[----:B---3--:R0:W3:Y:S02]  /*165a0*/  @P0 LDG.E.U16 R238, desc[UR60][R160.64] ;  /* 0x0000003ca0ee0981 */ /* 0x0080e4000c1e1500 */
[----:B0-----:R-:W-:-:S02]  /*165b0*/  @P0 IMAD.MOV.U32 R160, RZ, RZ, R14 ;  /* 0x000000ffffa00224 */ /* 0x001fc400078e000e */
        /* <DEDUP_REMOVED lines=486> */
[----:B------:R-:W4:Y:S04]  /*18420*/  LDL R14, [R1+0x14ec] ;  /* 0x0014ec00010e7983 */ /* 0x000f280000100800 */
        /* <DEDUP_REMOVED lines=47> */
[----:B------:R-:W3:Y:S01]  /*18720*/  LDL R161, [R1+0x1590] ;  /* 0x0015900001a17983 */ /* 0x000ee20000100800 */
[----:B----4-:R-:W-:Y:S01]  /*18730*/  @P1 IMAD.MOV.U32 R160, RZ, RZ, R14 ;  /* 0x000000ffffa01224 */ /* 0x010fe200078e000e */
[----:B------:R-:W-:Y:S02]  /*18740*/  ISETP.GT.AND P2, PT, R23, 0x3c, PT ;  /* 0x0000003c1700780c */ /* 0x000fe40003f44270 */
[----:B------:R-:W-:Y:S01]  /*18750*/  PRMT R167, RZ, 0x7610, R167 ;  /* 0x00007610ffa77816 */ /* 0x000fe200000000a7 */
[----:B------:R-:W4:Y:S04]  /*18760*/  LDL R14, [R1+0x14b4] ;  /* 0x0014b400010e7983 */ /* 0x000f280000100800 */
[----:B---3--:R0:W3:Y:S04]  /*18770*/  @P1 LDG.E.U16 R169, desc[UR60][R160.64] ;  /* 0x0000003ca0a91981 */ /* 0x0080e8000c1e1500 */
[----:B------:R-:W2:Y:S02]  /*18780*/  LDL R161, [R1+0x14c8] ;  /* 0x0014c80001a17983 */ /* 0x000ea40000100800 */
[----:B0-----:R-:W-:Y:S01]  /*18790*/  @P2 IMAD.MOV.U32 R160, RZ, RZ, R43 ;  /* 0x000000ffffa02224 */ /* 0x001fe200078e002b */
[----:B------:R-:W-:Y:S01]  /*187a0*/  PRMT R166, RZ, 0x7610, R166 ;  /* 0x00007610ffa67816 */ /* 0x000fe200000000a6 */
[----:B------:R-:W3:Y:S04]  /*187b0*/  LDL R43, [R1+0x14ac] ;  /* 0x0014ac00012b7983 */ /* 0x000ee80000100800 */
[----:B--2---:R0:W2:Y:S04]  /*187c0*/  @P2 LDG.E.U16 R168, desc[UR60][R160.64] ;  /* 0x0000003ca0a82981 */ /* 0x0040a8000c1e1500 */
[----:B------:R-:W4:Y:S01]  /*187d0*/  LDL R161, [R1+0x14c0] ;  /* 0x0014c00001a17983 */ /* 0x000f220000100800 */
[----:B0-----:R-:W-:-:S03]  /*187e0*/  @P2 IMAD.MOV.U32 R160, RZ, RZ, R40 ;  /* 0x000000ffffa02224 */ /* 0x001fc600078e0028 */
[----:B------:R-:W2:Y:S04]  /*187f0*/  LDL R40, [R1+0x14a4] ;  /* 0x0014a40001287983 */ /* 0x000ea80000100800 */
[----:B----4-:R0:W4:Y:S02]  /*18800*/  @P2 LDG.E.U16 R167, desc[UR60][R160.64] ;  /* 0x0000003ca0a72981 */ /* 0x010124000c1e1500 */
[----:B0-----:R-:W-:Y:S02]  /*18810*/  @P2 IMAD.MOV.U32 R160, RZ, RZ, R30 ;  /* 0x000000ffffa02224 */ /* 0x001fe400078e001e */
[----:B------:R-:W-:Y:S02]  /*18820*/  @P2 IMAD.MOV.U32 R161, RZ, RZ, R71 ;  /* 0x000000ffffa12224 */ /* 0x000fe400078e0047 */
[----:B------:R-:W4:Y:S04]  /*18830*/  LDL R71, [R1+0x1494] ;  /* 0x0014940001477983 */ /* 0x000f280000100800 */
[----:B------:R-:W4:Y:S04]  /*18840*/  LDL.LU R30, [R1+0x1490] ;  /* 0x00149000011e7983 */ /* 0x000f280000300800 */
[----:B------:R0:W4:Y:S04]  /*18850*/  @P2 LDG.E.U16 R166, desc[UR60][R160.64] ;  /* 0x0000003ca0a62981 */ /* 0x000128000c1e1500 */
[----:B------:R-:W3:Y:S01]  /*18860*/  LDL R161, [R1+0x14b0] ;  /* 0x0014b00001a17983 */ /* 0x000ee20000100800 */
[----:B------:R-:W-:Y:S01]  /*18870*/  PRMT R165, RZ, 0x7610, R165 ;  /* 0x00007610ffa57816 */ /* 0x000fe200000000a5 */
[----:B0-----:R-:W-:Y:S01]  /*18880*/  @P2 IMAD.MOV.U32 R160, RZ, RZ, R14 ;  /* 0x000000ffffa02224 */ /* 0x001fe200078e000e */
[----:B------:R-:W-:Y:S01]  /*18890*/  ISETP.GT.AND P1, PT, R23, 0x3d, PT ;  /* 0x0000003d1700780c */ /* 0x000fe20003f24270 */
[----:B------:R-:W4:Y:S01]  /*188a0*/  LDL R14, [R1+0x1654] ;  /* 0x00165400010e7983 */ /* 0x000f220000100800 */
[----:B------:R-:W-:-:S03]  /*188b0*/  PRMT R164, RZ, 0x7610, R164 ;  /* 0x00007610ffa47816 */ /* 0x000fc600000000a4 */
[----:B---3--:R0:W3:Y:S04]  /*188c0*/  @P2 LDG.E.U16 R165, desc[UR60][R160.64] ;  /* 0x0000003ca0a52981 */ /* 0x0080e8000c1e1500 */
[----:B------:R-:W2:Y:S04]  /*188d0*/  LDL R161, [R1+0x14a8] ;  /* 0x0014a80001a17983 */ /* 0x000ea80000100800 */
[----:B0-----:R-:W-:Y:S01]  /*188e0*/  @P1 IMAD.MOV.U32 R160, RZ, RZ, R43 ;  /* 0x000000ffffa01224 */ /* 0x001fe200078e002b */
[----:B------:R-:W-:Y:S02]  /*188f0*/  PRMT R163, RZ, 0x7610, R163 ;  /* 0x00007610ffa37816 */ /* 0x000fe400000000a3 */
[----:B------:R-:W-:Y:S01]  /*18900*/  PRMT R162, RZ, 0x7610, R162 ;  /* 0x00007610ffa27816 */ /* 0x000fe200000000a2 */
[----:B------:R-:W3:Y:S04]  /*18910*/  LDL R43, [R1+0x158c] ;  /* 0x00158c00012b7983 */ /* 0x000ee80000100800 */
[----:B--2---:R0:W2:Y:S04]  /*18920*/  @P1 LDG.E.U16 R164, desc[UR60][R160.64] ;  /* 0x0000003ca0a41981 */ /* 0x0040a8000c1e1500 */
[----:B------:R-:W4:Y:S01]  /*18930*/  LDL R161, [R1+0x14a0] ;  /* 0x0014a00001a17983 */ /* 0x000f220000100800 */
[----:B0-----:R-:W-:Y:S01]  /*18940*/  @P1 IMAD.MOV.U32 R160, RZ, RZ, R40 ;  /* 0x000000ffffa01224 */ /* 0x001fe200078e0028 */
[----:B------:R-:W-:-:S02]  /*18950*/  PRMT R159, RZ, 0x7610, R159 ;  /* 0x00007610ff9f7816 */ /* 0x000fc4000000009f */
[----:B------:R-:W-:Y:S01]  /*18960*/  PRMT R91, RZ, 0x7610, R91 ;  /* 0x00007610ff5b7816 */ /* 0x000fe2000000005b */
[----:B------:R-:W2:Y:S04]  /*18970*/  LDL R40, [R1+0x1584] ;  /* 0x0015840001287983 */ /* 0x000ea80000100800 */
[----:B----4-:R0:W4:Y:S04]  /*18980*/  @P1 LDG.E.U16 R163, desc[UR60][R160.64] ;  /* 0x0000003ca0a31981 */ /* 0x010128000c1e1500 */
[----:B------:R-:W0:Y:S04]  /*18990*/  LDL R160, [R1+0x1498] ;  /* 0x0014980001a07983 */ /* 0x000e280000100800 */
[----:B------:R-:W0:Y:S02]  /*189a0*/  LDL R161, [R1+0x149c] ;  /* 0x00149c0001a17983 */ /* 0x000e240000100800 */
[----:B0-----:R-:W-:-:S04]  /*189b0*/  @P1 LOP3.LUT R161, R161, R160, RZ, 0x3c, !PT ;  /* 0x000000a0a1a11212 */ /* 0x001fc800078e3cff */
[----:B------:R-:W-:-:S04]  /*189c0*/  @P1 LOP3.LUT R160, R161, R160, RZ, 0x3c, !PT ;  /* 0x000000a0a1a01212 */ /* 0x000fc800078e3cff */
[----:B------:R-:W-:-:S05]  /*189d0*/  @P1 LOP3.LUT R161, R161, R160, RZ, 0x3c, !PT ;  /* 0x000000a0a1a11212 */ /* 0x000fca00078e3cff */
[----:B------:R0:W4:Y:S02]  /*189e0*/  @P1 LDG.E.U16 R162, desc[UR60][R160.64] ;  /* 0x0000003ca0a21981 */ /* 0x000124000c1e1500 */
[----:B0-----:R-:W-:Y:S02]  /*189f0*/  @P1 IMAD.MOV.U32 R160, RZ, RZ, R71 ;  /* 0x000000ffffa01224 */ /* 0x001fe400078e0047 */
[----:B------:R-:W-:Y:S01]  /*18a00*/  @P1 IMAD.MOV.U32 R161, RZ, RZ, R30 ;  /* 0x000000ffffa11224 */ /* 0x000fe200078e001e */
[----:B------:R-:W-:Y:S01]  /*18a10*/  PRMT R122, RZ, 0x7610, R122 ;  /* 0x00007610ff7a7816 */ /* 0x000fe2000000007a */
[----:B------:R-:W4:Y:S04]  /*18a20*/  LDL R71, [R1+0x1574] ;  /* 0x0015740001477983 */ /* 0x000f280000100800 */
[----:B------:R0:W4:Y:S04]  /*18a30*/  @P1 LDG.E.U16 R159, desc[UR60][R160.64] ;  /* 0x0000003ca09f1981 */ /* 0x000128000c1e1500 */
[----:B------:R-:W3:Y:S01]  /*18a40*/  LDL R161, [R1+0x1650] ;  /* 0x0016500001a17983 */ /* 0x000ee20000100800 */
[----:B0-----:R-:W-:Y:S01]  /*18a50*/  @P0 IMAD.MOV.U32 R160, RZ, RZ, R14 ;  /* 0x000000ffffa00224 */ /* 0x001fe200078e000e */
[----:B------:R-:W-:-:S02]  /*18a60*/  ISETP.GT.AND P1, PT, R23, 0x36, PT ;  /* 0x000000361700780c */ /* 0x000fc40003f24270 */
[----:B------:R-:W-:Y:S01]  /*18a70*/  PRMT R121, RZ, 0x7610, R121 ;  /* 0x00007610ff797816 */ /* 0x000fe20000000079 */
[----:B------:R-:W4:Y:S04]  /*18a80*/  LDL R14, [R1+0x156c] ;  /* 0x00156c00010e7983 */ /* 0x000f280000100800 */
[----:B---3--:R0:W3:Y:S04]  /*18a90*/  @P0 LDG.E.U16 R91, desc[UR60][R160.64] ;  /* 0x0000003ca05b0981 */ /* 0x0080e8000c1e1500 */
[----:B------:R-:W2:Y:S02]  /*18aa0*/  LDL R161, [R1+0x1588] ;  /* 0x0015880001a17983 */ /* 0x000ea40000100800 */
[----:B0-----:R-:W-:Y:S01]  /*18ab0*/  @P1 IMAD.MOV.U32 R160, RZ, RZ, R43 ;  /* 0x000000ffffa01224 */ /* 0x001fe200078e002b */
[----:B------:R-:W-:-:S02]  /*18ac0*/  PRMT R120, RZ, 0x7610, R120 ;  /* 0x00007610ff787816 */ /* 0x000fc40000000078 */
[----:B------:R-:W-:Y:S01]  /*18ad0*/  PRMT R119, RZ, 0x7610, R119 ;  /* 0x00007610ff777816 */ /* 0x000fe20000000077 */
[----:B------:R-:W3:Y:S04]  /*18ae0*/  LDL R43, [R1+0x1564] ;  /* 0x00156400012b7983 */ /* 0x000ee80000100800 */
[----:B--2---:R0:W2:Y:S04]  /*18af0*/  @P1 LDG.E.U16 R122, desc[UR60][R160.64] ;  /* 0x0000003ca07a1981 */ /* 0x0040a8000c1e1500 */
[----:B------:R-:W4:Y:S01]  /*18b00*/  LDL R161, [R1+0x1580] ;  /* 0x0015800001a17983 */ /* 0x000f220000100800 */
[----:B0-----:R-:W-:Y:S01]  /*18b10*/  @P1 IMAD.MOV.U32 R160, RZ, RZ, R40 ;  /* 0x000000ffffa01224 */ /* 0x001fe200078e0028 */
[----:B------:R-:W-:-:S02]  /*18b20*/  ISETP.GT.AND P0, PT, R23, 0x37, PT ;  /* 0x000000371700780c */ /* 0x000fc40003f04270 */
        /* <DEDUP_REMOVED lines=8> */
[----:B------:R0:W4:Y:S04]  /*18bb0*/  @P1 LDG.E.U16 R120, desc[UR60][R160.64] ;  /* 0x0000003ca0781981 */ /* 0x000128000c1e1500 */
[----:B------:R-:W3:Y:S01]  /*18bc0*/  LDL R161, [R1+0x1570] ;  /* 0x0015700001a17983 */ /* 0x000ee20000100800 */
[----:B0-----:R-:W-:Y:S01]  /*18bd0*/  @P1 IMAD.MOV.U32 R160, RZ, RZ, R71 ;  /* 0x000000ffffa01224 */ /* 0x001fe200078e0047 */
[----:B------:R-:W-:Y:S02]  /*18be0*/  PRMT R89, RZ, 0x7610, R89 ;  /* 0x00007610ff597816 */ /* 0x000fe40000000059 */
[----:B------:R-:W4:Y:S04]  /*18bf0*/  LDL R71, [R1+0x148c] ;  /* 0x00148c0001477983 */ /* 0x000f280000100800 */
[----:B---3--:R0:W3:Y:S04]  /*18c00*/  @P1 LDG.E.U16 R119, desc[UR60][R160.64] ;  /* 0x0000003ca0771981 */ /* 0x0080e8000c1e1500 */
[----:B------:R-:W2:Y:S01]  /*18c10*/  LDL R161, [R1+0x1568] ;  /* 0x0015680001a17983 */ /* 0x000ea20000100800 */
[----:B0-----:R-:W-:-:S03]  /*18c20*/  @P0 IMAD.MOV.U32 R160, RZ, RZ, R14 ;  /* 0x000000ffffa00224 */ /* 0x001fc600078e000e */
[----:B------:R-:W3:Y:S04]  /*18c30*/  LDL R14, [R1+0x1484] ;  /* 0x00148400010e7983 */ /* 0x000ee80000100800 */
[----:B--2---:R0:W2:Y:S04]  /*18c40*/  @P0 LDG.E.U16 R90, desc[UR60][R160.64] ;  /* 0x0000003ca05a0981 */ /* 0x0040a8000c1e1500 */
[----:B------:R-:W4:Y:S01]  /*18c50*/  LDL R161, [R1+0x1560] ;  /* 0x0015600001a17983 */ /* 0x000f220000100800 */
[----:B0-----:R-:W-:-:S03]  /*18c60*/  @P0 IMAD.MOV.U32 R160, RZ, RZ, R43 ;  /* 0x000000ffffa00224 */ /* 0x001fc600078e002b */
[----:B------:R-:W2:Y:S01]  /*18c70*/  LDL.LU R43, [R1+0x147c] ;  /* 0x00147c00012b7983 */ /* 0x000ea20000300800 */
[----:B------:R-:W-:-:S03]  /*18c80*/  PRMT R88, RZ, 0x7610, R88 ;  /* 0x00007610ff587816 */ /* 0x000fc60000000058 */
[----:B----4-:R0:W4:Y:S04]  /*18c90*/  @P0 LDG.E.U16 R89, desc[UR60][R160.64] ;  /* 0x0000003ca0590981 */ /* 0x010128000c1e1500 */
[----:B------:R-:W3:Y:S01]  /*18ca0*/  LDL R161, [R1+0x1558] ;  /* 0x0015580001a17983 */ /* 0x000ee20000100800 */
[----:B0-----:R-:W-:-:S03]  /*18cb0*/  @P0 IMAD.MOV.U32 R160, RZ, RZ, R40 ;  /* 0x000000ffffa00224 */ /* 0x001fc600078e0028 */
[----:B------:R-:W4:Y:S04]  /*18cc0*/  LDL.LU R40, [R1+0x1474] ;  /* 0x0014740001287983 */ /* 0x000f280000300800 */
[----:B---3--:R0:W3:Y:S04]  /*18cd0*/  @P0 LDG.E.U16 R88, desc[UR60][R160.64] ;  /* 0x0000003ca0580981 */ /* 0x0080e8000c1e1500 */
[----:B------:R-:W0:Y:S04]  /*18ce0*/  LDL R160, [R1+0x1550] ;  /* 0x0015500001a07983 */ /* 0x000e280000100800 */
[----:B------:R-:W0:Y:S01]  /*18cf0*/  LDL R161, [R1+0x1554] ;  /* 0x0015540001a17983 */ /* 0x000e220000100800 */
[----:B------:R-:W-:-:S02]  /*18d00*/  PRMT R87, RZ, 0x7610, R87 ;  /* 0x00007610ff577816 */ /* 0x000fc40000000057 */
[----:B------:R-:W-:Y:S02]  /*18d10*/  ISETP.GT.AND P1, PT, R23, 0x3e, PT ;  /* 0x0000003e1700780c */ /* 0x000fe40003f24270 */
[----:B0-----:R-:W-:-:S04]  /*18d20*/  @P0 LOP3.LUT R161, R161, R160, RZ, 0x3c, !PT ;  /* 0x000000a0a1a10212 */ /* 0x001fc800078e3cff */
[----:B------:R-:W-:-:S04]  /*18d30*/  @P0 LOP3.LUT R160, R161, R160, RZ, 0x3c, !PT ;  /* 0x000000a0a1a00212 */ /* 0x000fc800078e3cff */
[----:B------:R-:W-:-:S05]  /*18d40*/  @P0 LOP3.LUT R161, R161, R160, RZ, 0x3c, !PT ;  /* 0x000000a0a1a10212 */ /* 0x000fca00078e3cff */
[----:B------:R0:W3:Y:S04]  /*18d50*/  @P0 LDG.E.U16 R87, desc[UR60][R160.64] ;  /* 0x0000003ca0570981 */ /* 0x0000e8000c1e1500 */
[----:B------:R-:W2:Y:S01]  /*18d60*/  LDL R161, [R1+0x1488] ;  /* 0x0014880001a17983 */ /* 0x000ea20000100800 */
[----:B------:R-:W-:Y:S01]  /*18d70*/  PRMT R118, RZ, 0x7610, R118 ;  /* 0x00007610ff767816 */ /* 0x000fe20000000076 */
[----:B0-----:R-:W-:Y:S02]  /*18d80*/  @P1 IMAD.MOV.U32 R160, RZ, RZ, R71 ;  /* 0x000000ffffa01224 */ /* 0x001fe400078e0047 */
[----:B------:R-:W3:Y:S01]  /*18d90*/  LDL.LU R71, [R1+0xff4] ;  /* 0x000ff40001477983 */ /* 0x000ee20000300800 */
[----:B------:R-:W-:-:S03]  /*18da0*/  PRMT R117, RZ, 0x7610, R117 ;  /* 0x00007610ff757816 */ /* 0x000fc60000000075 */
[----:B--2---:R0:W2:Y:S04]  /*18db0*/  @P1 LDG.E.U16 R118, desc[UR60][R160.64] ;  /* 0x0000003ca0761981 */ /* 0x0040a8000c1e1500 */
[----:B------:R-:W4:Y:S01]  /*18dc0*/  LDL R161, [R1+0x1480] ;  /* 0x0014800001a17983 */ /* 0x000f220000100800 */
[----:B0-----:R-:W-:Y:S01]  /*18dd0*/  @P1 IMAD.MOV.U32 R160, RZ, RZ, R14 ;  /* 0x000000ffffa01224 */ /* 0x001fe200078e000e */
[----:B------:R-:W-:Y:S02]  /*18de0*/  PRMT R116, RZ, 0x7610, R116 ;  /* 0x00007610ff747816 */ /* 0x000fe40000000074 */
[----:B------:R-:W3:Y:S04]  /*18df0*/  LDL R14, [R1+0x1450] ;  /* 0x00145000010e7983 */ /* 0x000ee80000100800 */
[----:B------:R0:W-:Y:S04]  /*18e00*/  STL [R1+0x1d54], R158 ;  /* 0x001d549e01007387 */ /* 0x0001e80000100800 */
[----:B----4-:R1:W4:Y:S02]  /*18e10*/  @P1 LDG.E.U16 R117, desc[UR60][R160.64] ;  /* 0x0000003ca0751981 */ /* 0x010324000c1e1500 */
[----:B-1----:R-:W-:-:S02]  /*18e20*/  @P1 IMAD.MOV.U32 R160, RZ, RZ, R43 ;  /* 0x000000ffffa01224 */ /* 0x002fc400078e002b */
[----:B------:R-:W-:Y:S02]  /*18e30*/  @P1 IMAD.MOV.U32 R161, RZ, RZ, R158 ;  /* 0x000000ffffa11224 */ /* 0x000fe400078e009e */
[----:B0-----:R-:W2:Y:S04]  /*18e40*/  LDL.LU R158, [R1+0x1454] ;  /* 0x00145400019e7983 */ /* 0x001ea80000300800 */
[----:B------:R0:W4:Y:S04]  /*18e50*/  @P1 LDG.E.U16 R116, desc[UR60][R160.64] ;  /* 0x0000003ca0741981 */ /* 0x000128000c1e1500 */
[----:B------:R-:W3:Y:S01]  /*18e60*/  LDL R161, [R1+0x1470] ;  /* 0x0014700001a17983 */ /* 0x000ee20000100800 */
[----:B------:R-:W-:Y:S01]  /*18e70*/  PRMT R115, RZ, 0x7610, R115 ;  /* 0x00007610ff737816 */ /* 0x000fe20000000073 */
[----:B0-----:R-:W-:Y:S01]  /*18e80*/  @P1 IMAD.MOV.U32 R160, RZ, RZ, R40 ;  /* 0x000000ffffa01224 */ /* 0x001fe200078e0028 */
[----:B------:R-:W-:-:S04]  /*18e90*/  ISETP.GT.AND P0, PT, R23, 0x3f, PT ;  /* 0x0000003f1700780c */ /* 0x000fc80003f04270 */
[----:B---3--:R0:W3:Y:S04]  /*18ea0*/  @P1 LDG.E.U16 R115, desc[UR60][R160.64] ;  /* 0x0000003ca0731981 */ /* 0x0080e8000c1e1500 */
[----:B------:R-:W0:Y:S04]  /*18eb0*/  LDL R160, [R1+0x1468] ;  /* 0x0014680001a07983 */ /* 0x000e280000100800 */
[----:B------:R-:W0:Y:S01]  /*18ec0*/  LDL R161, [R1+0x146c] ;  /* 0x00146c0001a17983 */ /* 0x000e220000100800 */
[----:B------:R-:W-:Y:S02]  /*18ed0*/  PRMT R86, RZ, 0x7610, R86 ;  /* 0x00007610ff567816 */ /* 0x000fe40000000056 */
[----:B0-----:R-:W-:-:S04]  /*18ee0*/  @P0 LOP3.LUT R161, R161, R160, RZ, 0x3c, !PT ;  /* 0x000000a0a1a10212 */ /* 0x001fc800078e3cff */
[----:B------:R-:W-:-:S04]  /*18ef0*/  @P0 LOP3.LUT R160, R161, R160, RZ, 0x3c, !PT ;  /* 0x000000a0a1a00212 */ /* 0x000fc800078e3cff */
[----:B------:R-:W-:-:S05]  /*18f00*/  @P0 LOP3.LUT R161, R161, R160, RZ, 0x3c, !PT ;  /* 0x000000a0a1a10212 */ /* 0x000fca00078e3cff */
[----:B------:R0:W3:Y:S04]  /*18f10*/  @P0 LDG.E.U16 R86, desc[UR60][R160.64] ;  /* 0x0000003ca0560981 */ /* 0x0000e8000c1e1500 */
        /* <DEDUP_REMOVED lines=10> */
[----:B------:R-:W-:Y:S01]  /*18fc0*/  PRMT R83, RZ, 0x7610, R83 ;  /* 0x00007610ff537816 */ /* 0x000fe20000000053 */
[----:B--2---:R1:W-:Y:S01]  /*18fd0*/  STL [R1+0x1d58], R158 ;  /* 0x001d589e01007387 */ /* 0x0043e20000100800 */
[----:B0-----:R-:W-:-:S04]  /*18fe0*/  @P0 LOP3.LUT R161, R161, R160, RZ, 0x3c, !PT ;  /* 0x000000a0a1a10212 */ /* 0x001fc800078e3cff */
[----:B------:R-:W-:-:S04]  /*18ff0*/  @P0 LOP3.LUT R160, R161, R160, RZ, 0x3c, !PT ;  /* 0x000000a0a1a00212 */ /* 0x000fc800078e3cff */
[----:B------:R-:W-:-:S05]  /*19000*/  @P0 LOP3.LUT R161, R161, R160, RZ, 0x3c, !PT ;  /* 0x000000a0a1a10212 */ /* 0x000fca00078e3cff */
[----:B------:R0:W2:Y:S02]  /*19010*/  @P0 LDG.E.U16 R84, desc[UR60][R160.64] ;  /* 0x0000003ca0540981 */ /* 0x0000a4000c1e1500 */
[----:B0-----:R-:W-:Y:S02]  /*19020*/  @P0 IMAD.MOV.U32 R161, RZ, RZ, R14 ;  /* 0x000000ffffa10224 */ /* 0x001fe400078e000e */
[----:B------:R-:W0:Y:S01]  /*19030*/  S2R R14, SR_TID.X ;  /* 0x00000000000e7919 */ /* 0x000e220000002100 */
[----:B------:R-:W-:Y:S02]  /*19040*/  @P0 IMAD.MOV.U32 R160, RZ, RZ, R158 ;  /* 0x000000ffffa00224 */ /* 0x000fe400078e009e */
[----:B-1----:R-:W4:Y:S04]  /*19050*/  LDL.LU R158, [R1+0xfe8] ;  /* 0x000fe800019e7983 */ /* 0x002f280000300800 */
[----:B------:R1:W2:Y:S04]  /*19060*/  @P0 LDG.E.U16 R83, desc[UR60][R160.64] ;  /* 0x0000003ca0530981 */ /* 0x0002a8000c1e1500 */
[----:B------:R-:W3:Y:S04]  /*19070*/  LDL.LU R160, [R1+0xff0] ;  /* 0x000ff00001a07983 */ /* 0x000ee80000300800 */
[----:B------:R-:W4:Y:S01]  /*19080*/  LDL.LU R161, [R1+0xfec] ;  /* 0x000fec0001a17983 */ /* 0x000f220000300800 */
[----:B0-----:R-:W-:-:S04]  /*19090*/  LOP3.LUT R14, R14, 0x3f, RZ, 0xc0, !PT ;  /* 0x0000003f0e0e7812 */ /* 0x001fc800078ec0ff */
[----:B------:R-:W-:Y:S02]  /*190a0*/  ISETP.GE.AND P0, PT, R14, R23, PT ;  /* 0x000000170e00720c */ /* 0x000fe40003f06270 */
[----:B------:R-:W2:Y:S01]  /*190b0*/  LDL.LU R14, [R1+0x2688] ;  /* 0x00268800010e7983 */ /* 0x000ea20000300800 */
[----:B------:R-:W-:Y:S06]  /*190c0*/  BAR.SYNC.DEFER_BLOCKING 0x0 ;  /* 0x0000000000007b1d */ /* 0x000fec0000010000 */
[----:B--2---:R0:W-:Y:S04]  /*190d0*/  STS.U16 [R14], R71 ;  /* 0x000000470e007388 */ /* 0x0041e80000000400 */
[----:B------:R2:W-:Y:S04]  /*190e0*/  STS.U16 [R14+0x400], R59 ;  /* 0x0004003b0e007388 */ /* 0x0005e80000000400 */
[----:B------:R1:W-:Y:S04]  /*190f0*/  STS.U16 [R14+0x4400], R58 ;  /* 0x0044003a0e007388 */ /* 0x0003e80000000400 */
[----:B0-----:R-:W4:Y:S04]  /*19100*/  LDL.LU R71, [R1+0x2684] ;  /* 0x0026840001477983 */ /* 0x001f280000300800 */
[----:B--2---:R-:W2:Y:S04]  /*19110*/  LDL.LU R59, [R1+0x2680] ;  /* 0x00268000013b7983 */ /* 0x004ea80000300800 */
[----:B-1----:R-:W2:Y:S04]  /*19120*/  LDL.LU R58, [R1+0x267c] ;  /* 0x00267c00013a7983 */ /* 0x002ea80000300800 */
[----:B------:R0:W-:Y:S04]  /*19130*/  STS.U16 [R14+0x8400], R57 ;  /* 0x008400390e007388 */ /* 0x0001e80000000400 */
[----:B------:R1:W-:Y:S04]  /*19140*/  STS.U16 [R14+0xc400], R56 ;  /* 0x00c400380e007388 */ /* 0x0003e80000000400 */
[----:B------:R3:W-:Y:S04]  /*19150*/  STS.U16 [R14+0x800], R148 ;  /* 0x000800940e007388 */ /* 0x0007e80000000400 */
[----:B0-----:R-:W2:Y:S04]  /*19160*/  LDL.LU R57, [R1+0x2678] ;  /* 0x0026780001397983 */ /* 0x001ea80000300800 */
[----:B-1----:R-:W2:Y:S04]  /*19170*/  LDL.LU R56, [R1+0x2674] ;  /* 0x0026740001387983 */ /* 0x002ea80000300800 */
[----:B---3--:R-:W3:Y:S04]  /*19180*/  LDL.LU R148, [R1+0x2670] ;  /* 0x0026700001947983 */ /* 0x008ee80000300800 */
[----:B------:R0:W-:Y:S04]  /*19190*/  STS.U16 [R14+0x4800], R147 ;  /* 0x004800930e007388 */ /* 0x0001e80000000400 */
[----:B------:R1:W-:Y:S04]  /*191a0*/  STS.U16 [R14+0x8800], R146 ;  /* 0x008800920e007388 */ /* 0x0003e80000000400 */
[----:B------:R1:W-:Y:S04]  /*191b0*/  STS.U16 [R14+0xc800], R157 ;  /* 0x00c8009d0e007388 */ /* 0x0003e80000000400 */
[----:B0-----:R-:W2:Y:S04]  /*191c0*/  LDL.LU R147, [R1+0x266c] ;  /* 0x00266c0001937983 */ /* 0x001ea80000300800 */
[----:B-1----:R-:W3:Y:S04]  /*191d0*/  LDL.LU R146, [R1+0x2668] ;  /* 0x0026680001927983 */ /* 0x002ee80000300800 */
[----:B------:R-:W2:Y:S04]  /*191e0*/  LDL.LU R157, [R1+0x2664] ;  /* 0x00266400019d7983 */ /* 0x000ea80000300800 */
[----:B------:R0:W-:Y:S04]  /*191f0*/  STS.U16 [R14+0xc00], R18 ;  /* 0x000c00120e007388 */ /* 0x0001e80000000400 */
[----:B------:R1:W-:Y:S04]  /*19200*/  STS.U16 [R14+0x4c00], R19 ;  /* 0x004c00130e007388 */ /* 0x0003e80000000400 */
[----:B------:R1:W-:Y:S04]  /*19210*/  STS.U16 [R14+0x8c00], R152 ;  /* 0x008c00980e007388 */ /* 0x0003e80000000400 */
[----:B0-----:R-:W3:Y:S04]  /*19220*/  LDL.LU R18, [R1+0x2660] ;  /* 0x0026600001127983 */ /* 0x001ee80000300800 */
[----:B-1----:R-:W3:Y:S04]  /*19230*/  LDL.LU R19, [R1+0x265c] ;  /* 0x00265c0001137983 */ /* 0x002ee80000300800 */
[----:B------:R-:W3:Y:S04]  /*19240*/  LDL.LU R152, [R1+0x2658] ;  /* 0x0026580001987983 */ /* 0x000ee80000300800 */
        /* <DEDUP_REMOVED lines=8> */
[----:B0-----:R-:W3:Y:S04]  /*192d0*/  LDL.LU R156, [R1+0x2648] ;  /* 0x00264800019c7983 */ /* 0x001ee80000300800 */
[----:B-1----:R-:W2:Y:S04]  /*192e0*/  LDL.LU R13, [R1+0x2644] ;  /* 0x00264400010d7983 */ /* 0x002ea80000300800 */
[----:B------:R-:W-:Y:S04]  /*192f0*/  STS.U16 [R14+0x4000], R160 ;  /* 0x004000a00e007388 */ /* 0x000fe80000000400 */
[----:B----4-:R-:W-:Y:S04]  /*19300*/  STS.U16 [R14+0x8000], R161 ;  /* 0x008000a10e007388 */ /* 0x010fe80000000400 */
[----:B------:R-:W-:Y:S04]  /*19310*/  STS.U16 [R14+0xc000], R158 ;  /* 0x00c0009e0e007388 */ /* 0x000fe80000000400 */
        /* <DEDUP_REMOVED lines=12> */
[----:B------:R-:W-:Y:S04]  /*193e0*/  STL [R1+0x1cac], R14 ;  /* 0x001cac0e01007387 */ /* 0x000fe80000100800 */
[----:B--2---:R0:W-:Y:S04]  /*193f0*/  STS.U16 [R13+0x80], R157 ;  /* 0x0000809d0d007388 */ /* 0x0041e80000000400 */
[----:B---3--:R1:W-:Y:S04]  /*19400*/  STS.U16 [R13+0x4080], R146 ;  /* 0x004080920d007388 */ /* 0x0083e80000000400 */
[----:B------:R2:W-:Y:S04]  /*19410*/  STS.U16 [R13+0x8080], R147 ;  /* 0x008080930d007388 */ /* 0x0005e80000000400 */
[----:B0-----:R-:W3:Y:S04]  /*19420*/  LDL.LU R157, [R1+0x2640] ;  /* 0x00264000019d7983 */ /* 0x001ee80000300800 */
[----:B-1----:R-:W4:Y:S04]  /*19430*/  LDL.LU R146, [R1+0x263c] ;  /* 0x00263c0001927983 */ /* 0x002f280000300800 */
[----:B--2---:R-:W4:Y:S04]  /*19440*/  LDL.LU R147, [R1+0x2638] ;  /* 0x0026380001937983 */ /* 0x004f280000300800 */
[----:B------:R0:W-:Y:S04]  /*19450*/  STS.U16 [R13+0xc080], R148 ;  /* 0x00c080940d007388 */ /* 0x0001e80000000400 */
[----:B------:R1:W-:Y:S04]  /*19460*/  STS.U16 [R13+0x480], R149 ;  /* 0x000480950d007388 */ /* 0x0003e80000000400 */
[----:B------:R2:W-:Y:S04]  /*19470*/  STS.U16 [R13+0x4480], R150 ;  /* 0x004480960d007388 */ /* 0x0005e80000000400 */
[----:B0-----:R-:W3:Y:S04]  /*19480*/  LDL.LU R148, [R1+0x2634] ;  /* 0x0026340001947983 */ /* 0x001ee80000300800 */
[----:B-1----:R-:W3:Y:S04]  /*19490*/  LDL.LU R149, [R1+0x2630] ;  /* 0x0026300001957983 */ /* 0x002ee80000300800 */
[----:B--2---:R-:W2:Y:S04]  /*194a0*/  LDL.LU R150, [R1+0x262c] ;  /* 0x00262c0001967983 */ /* 0x004ea80000300800 */
[----:B------:R0:W-:Y:S04]  /*194b0*/  STS.U16 [R13+0x8480], R151 ;  /* 0x008480970d007388 */ /* 0x0001e80000000400 */
[----:B------:R1:W-:Y:S04]  /*194c0*/  STS.U16 [R13+0xc480], R48 ;  /* 0x00c480300d007388 */ /* 0x0003e80000000400 */
[----:B------:R1:W-:Y:S04]  /*194d0*/  STS.U16 [R13+0x880], R49 ;  /* 0x000880310d007388 */ /* 0x0003e80000000400 */
[----:B0-----:R-:W2:Y:S04]  /*194e0*/  LDL.LU R151, [R1+0x2628] ;  /* 0x0026280001977983 */ /* 0x001ea80000300800 */
[----:B-1----:R-:W4:Y:S04]  /*194f0*/  LDL.LU R48, [R1+0x2624] ;  /* 0x0026240001307983 */ /* 0x002f280000300800 */
[----:B------:R-:W3:Y:S04]  /*19500*/  LDL.LU R49, [R1+0x2620] ;  /* 0x0026200001317983 */ /* 0x000ee80000300800 */
        /* <DEDUP_REMOVED lines=10> */
[----:B-1----:R-:W2:Y:S04]  /*195b0*/  LDL.LU R54, [R1+0x260c] ;  /* 0x00260c0001367983 */ /* 0x002ea80000300800 */
[----:B------:R-:W3:Y:S04]  /*195c0*/  LDL.LU R55, [R1+0x2608] ;  /* 0x0026080001377983 */ /* 0x000ee80000300800 */
[----:B------:R0:W-:Y:S04]  /*195d0*/  STS.U16 [R13+0xcc80], R12 ;  /* 0x00cc800c0d007388 */ /* 0x0001e80000000400 */
[----:B0-----:R-:W4:Y:S04]  /*195e0*/  LDL.LU R12, [R1+0x2604] ;  /* 0x00260400010c7983 */ /* 0x001f280000300800 */
        /* <DEDUP_REMOVED lines=17> */
[----:B----4-:R0:W-:Y:S04]  /*19700*/  STS.U16 [R12+0x100], R56 ;  /* 0x000100380c007388 */ /* 0x0101e80000000400 */
[----:B------:R1:W-:Y:S04]  /*19710*/  STS.U16 [R12+0x4100], R57 ;  /* 0x004100390c007388 */ /* 0x0003e80000000400 */
[----:B------:R4:W-:Y:S04]  /*19720*/  STS.U16 [R12+0x8100], R58 ;  /* 0x0081003a0c007388 */ /* 0x0009e80000000400 */
[----:B0-----:R-:W2:Y:S04]  /*19730*/  LDL.LU R56, [R1+0x2600] ;  /* 0x0026000001387983 */ /* 0x001ea80000300800 */
[----:B-1----:R-:W3:Y:S04]  /*19740*/  LDL.LU R57, [R1+0x25fc] ;  /* 0x0025fc0001397983 */ /* 0x002ee80000300800 */
[----:B----4-:R-:W4:Y:S04]  /*19750*/  LDL.LU R58, [R1+0x25f8] ;  /* 0x0025f800013a7983 */ /* 0x010f280000300800 */
[----:B------:R0:W-:Y:S04]  /*19760*/  STS.U16 [R12+0xc100], R59 ;  /* 0x00c1003b0c007388 */ /* 0x0001e80000000400 */
[----:B------:R1:W-:Y:S04]  /*19770*/  STS.U16 [R12+0x500], R60 ;  /* 0x0005003c0c007388 */ /* 0x0003e80000000400 */
[----:B------:R1:W-:Y:S04]  /*19780*/  STS.U16 [R12+0x4500], R61 ;  /* 0x0045003d0c007388 */ /* 0x0003e80000000400 */
[----:B0-----:R-:W2:Y:S04]  /*19790*/  LDL.LU R59, [R1+0x25f4] ;  /* 0x0025f400013b7983 */ /* 0x001ea80000300800 */
[----:B-1----:R-:W3:Y:S04]  /*197a0*/  LDL.LU R60, [R1+0x25f0] ;  /* 0x0025f000013c7983 */ /* 0x002ee80000300800 */
[----:B------:R-:W4:Y:S04]  /*197b0*/  LDL.LU R61, [R1+0x25ec] ;  /* 0x0025ec00013d7983 */ /* 0x000f280000300800 */
        /* <DEDUP_REMOVED lines=19> */
[----:B0-----:R-:W2:Y:S04]  /*198f0*/  LDL.LU R11, [R1+0x25c4] ;  /* 0x0025c400010b7983 */ /* 0x001ea80000300800 */
        /* <DEDUP_REMOVED lines=18> */
[----:B------:R1:W-:Y:S04]  /*19a20*/  STS.U16 [R11+0x4180], R72 ;  /* 0x004180480b007388 */ /* 0x0003e80000000400 */
[----:B------:R2:W-:Y:S04]  /*19a30*/  STS.U16 [R11+0x8180], R73 ;  /* 0x008180490b007388 */ /* 0x0005e80000000400 */
[----:B0-----:R-:W3:Y:S04]  /*19a40*/  LDL.LU R71, [R1+0x25c0] ;  /* 0x0025c00001477983 */ /* 0x001ee80000300800 */
[----:B-1----:R-:W4:Y:S04]  /*19a50*/  LDL.LU R72, [R1+0x25bc] ;  /* 0x0025bc0001487983 */ /* 0x002f280000300800 */
[----:B--2---:R-:W2:Y:S04]  /*19a60*/  LDL.LU R73, [R1+0x25b8] ;  /* 0x0025b80001497983 */ /* 0x004ea80000300800 */
[----:B------:R0:W-:Y:S04]  /*19a70*/  STS.U16 [R11+0xc180], R74 ;  /* 0x00c1804a0b007388 */ /* 0x0001e80000000400 */
[----:B------:R1:W-:Y:S04]  /*19a80*/  STS.U16 [R11+0x580], R75 ;  /* 0x0005804b0b007388 */ /* 0x0003e80000000400 */
[----:B------:R1:W-:Y:S04]  /*19a90*/  STS.U16 [R11+0x4580], R76 ;  /* 0x0045804c0b007388 */ /* 0x0003e80000000400 */
[----:B0-----:R-:W3:Y:S04]  /*19aa0*/  LDL.LU R74, [R1+0x25b4] ;  /* 0x0025b400014a7983 */ /* 0x001ee80000300800 */
[----:B-1----:R-:W4:Y:S04]  /*19ab0*/  LDL.LU R75, [R1+0x25b0] ;  /* 0x0025b000014b7983 */ /* 0x002f280000300800 */
[----:B------:R-:W2:Y:S04]  /*19ac0*/  LDL.LU R76, [R1+0x25ac] ;  /* 0x0025ac00014c7983 */ /* 0x000ea80000300800 */
        /* <DEDUP_REMOVED lines=14> */
[----:B0-----:R-:W3:Y:S04]  /*19bb0*/  LDL.LU R10, [R1+0x2590] ;  /* 0x00259000010a7983 */ /* 0x001ee80000300800 */
[----:B-1----:R-:W4:Y:S04]  /*19bc0*/  LDL.LU R9, [R1+0x258c] ;  /* 0x00258c0001097983 */ /* 0x002f280000300800 */
[----:B------:R0:W-:Y:S04]  /*19bd0*/  STS.U16 [R11+0x8d80], R8 ;  /* 0x008d80080b007388 */ /* 0x0001e80000000400 */
[----:B0-----:R-:W2:Y:S04]  /*19be0*/  LDL.LU R8, [R1+0x2588] ;  /* 0x0025880001087983 */ /* 0x001ea80000300800 */
[----:B------:R0:W-:Y:S04]  /*19bf0*/  STS.U16 [R11+0xcd80], R7 ;  /* 0x00cd80070b007388 */ /* 0x0001e80000000400 */
[----:B------:R-:W-:Y:S04]  /*19c00*/  STS.U16 [R11+0x1180], R244 ;  /* 0x001180f40b007388 */ /* 0x000fe80000000400 */
[----:B------:R-:W-:Y:S04]  /*19c10*/  STS.U16 [R11+0x5180], R243 ;  /* 0x005180f30b007388 */ /* 0x000fe80000000400 */
        /* <DEDUP_REMOVED lines=16> */
[----:B---3--:R0:W-:Y:S04]  /*19d20*/  STS.U16 [R10+0x200], R6 ;  /* 0x000200060a007388 */ /* 0x0081e80000000400 */
        /* <DEDUP_REMOVED lines=8> */
[----:B0-----:R-:W3:Y:S04]  /*19db0*/  LDL.LU R3, [R1+0x2574] ;  /* 0x0025740001037983 */ /* 0x001ee80000300800 */
[----:B-1----:R-:W3:Y:S01]  /*19dc0*/  LDL.LU R0, [R1+0x2570] ;  /* 0x0025700001007983 */ /* 0x002ee20000300800 */
[----:B------:R-:W-:Y:S01]  /*19dd0*/  PRMT R48, RZ, 0x7610, R48 ;  /* 0x00007610ff307816 */ /* 0x000fe20000000030 */
[----:B----4-:R-:W0:Y:S02]  /*19de0*/  LDC R15, c[0x0][0x238] ;  /* 0x00008e00ff0f7b82 */ /* 0x010e240000000800 */
        /* <DEDUP_REMOVED lines=27> */
[----:B------:R1:W-:Y:S04]  /*19fa0*/  STS.U16 [R9+0xce80], R22 ;  /* 0x00ce801609007388 */ /* 0x0003e80000000400 */
        /* <DEDUP_REMOVED lines=14> */
[----:B------:R4:W-:Y:S04]  /*1a090*/  STS.U16 [R9+0x8e80], R27 ;  /* 0x008e801b09007388 */ /* 0x0009e80000000400 */
[----:B-1----:R-:W3:Y:S04]  /*1a0a0*/  LDL.LU R22, [R1+0x1098] ;  /* 0x0010980001167983 */ /* 0x002ee80000300800 */
        /* <DEDUP_REMOVED lines=18> */
[----:B----4-:R-:W2:Y:S04]  /*1a1d0*/  LDL R27, [R1+0x1c6c] ;  /* 0x001c6c00011b7983 */ /* 0x010ea80000100800 */
[----:B-1----:R-:W4:Y:S04]  /*1a1e0*/  LDL R26, [R1+0x1c70] ;  /* 0x001c7000011a7983 */ /* 0x002f280000100800 */
[----:B------:R-:W2:Y:S04]  /*1a1f0*/  LDL.LU R28, [R1+0x1094] ;  /* 0x00109400011c7983 */ /* 0x000ea80000300800 */
[----:B------:R-:W4:Y:S04]  /*1a200*/  LDL R33, [R1+0x1c38] ;  /* 0x001c380001217983 */ /* 0x000f280000100800 */
[----:B------:R-:W4:Y:S04]  /*1a210*/  LDL R29, [R1+0x1c60] ;  /* 0x001c6000011d7983 */ /* 0x000f280000100800 */
[----:B------:R1:W-:Y:S04]  /*1a220*/  STS.U16 [R8+0x4300], R25 ;  /* 0x0043001908007388 */ /* 0x0003e80000000400 */
[----:B------:R-:W4:Y:S04]  /*1a230*/  LDL R32, [R1+0x1c4c] ;  /* 0x001c4c0001207983 */ /* 0x000f280000100800 */
[----:B------:R0:W-:Y:S04]  /*1a240*/  STS.U16 [R8+0x8300], R24 ;  /* 0x0083001808007388 */ /* 0x0001e80000000400 */
[----:B-1----:R-:W4:Y:S04]  /*1a250*/  LDL R25, [R1+0x1c50] ;  /* 0x001c500001197983 */ /* 0x002f280000100800 */
[----:B------:R-:W-:Y:S04]  /*1a260*/  STS.U16 [R8+0xc300], R21 ;  /* 0x00c3001508007388 */ /* 0x000fe80000000400 */
[----:B------:R-:W-:Y:S04]  /*1a270*/  STS.U16 [R8+0x700], R20 ;  /* 0x0007001408007388 */ /* 0x000fe80000000400 */
[----:B------:R-:W-:Y:S04]  /*1a280*/  STS.U16 [R8+0x4700], R17 ;  /* 0x0047001108007388 */ /* 0x000fe80000000400 */
[----:B------:R-:W-:Y:S04]  /*1a290*/  STS.U16 [R8+0x8700], R16 ;  /* 0x0087001008007388 */ /* 0x000fe80000000400 */
[----:B------:R-:W4:Y:S04]  /*1a2a0*/  LDL R35, [R1+0x142c] ;  /* 0x00142c0001237983 */ /* 0x000f280000100800 */
[----:B------:R-:W4:Y:S04]  /*1a2b0*/  LDL R34, [R1+0x1430] ;  /* 0x0014300001227983 */ /* 0x000f280000100800 */
[----:B------:R1:W-:Y:S04]  /*1a2c0*/  STS.U16 [R8+0xc700], R2 ;  /* 0x00c7000208007388 */ /* 0x0003e80000000400 */
[----:B------:R-:W4:Y:S04]  /*1a2d0*/  LDL R31, [R1+0x140c] ;  /* 0x00140c00011f7983 */ /* 0x000f280000100800 */
[----:B0-----:R-:W4:Y:S04]  /*1a2e0*/  LDL R24, [R1+0x1410] ;  /* 0x0014100001187983 */ /* 0x001f280000100800 */
[----:B-1----:R-:W4:Y:S04]  /*1a2f0*/  LDL R2, [R1+0x13f0] ;  /* 0x0013f00001027983 */ /* 0x002f280000100800 */
[----:B------:R-:W4:Y:S04]  /*1a300*/  LDL.LU R9, [R1+0x10b0] ;  /* 0x0010b00001097983 */ /* 0x000f280000300800 */
        /* <DEDUP_REMOVED lines=8> */
[----:B------:R-:W4:Y:S01]  /*1a390*/  LDL.LU R16, [R1+0x10a4] ;  /* 0x0010a40001107983 */ /* 0x000f220000300800 */
[----:B---3--:R-:W-:-:S03]  /*1a3a0*/  @!P0 IMAD.MOV.U32 R160, RZ, RZ, R22 ;  /* 0x000000ffffa08224 */ /* 0x008fc600078e0016 */
[----:B------:R0:W-:Y:S04]  /*1a3b0*/  STL [R1+0x1cc4], R22 ;  /* 0x001cc41601007387 */ /* 0x0001e80000100800 */
[----:B0-----:R-:W3:Y:S01]  /*1a3c0*/  LDL.LU R22, [R1+0x10dc] ;  /* 0x0010dc0001167983 */ /* 0x001ee20000300800 */
[----:B------:R-:W-:Y:S02]  /*1a3d0*/  PRMT R82, RZ, 0x7610, R82 ;  /* 0x00007610ff527816 */ /* 0x000fe40000000052 */
[----:B------:R-:W-:Y:S01]  /*1a3e0*/  PRMT R81, RZ, 0x7610, R81 ;  /* 0x00007610ff517816 */ /* 0x000fe20000000051 */
[----:B------:R-:W3:Y:S01]  /*1a3f0*/  LDL R36, [R1+0x12ec] ;  /* 0x0012ec0001247983 */ /* 0x000ee20000100800 */
[----:B--2---:R-:W-:-:S05]  /*1a400*/  @!P0 IMAD.MOV.U32 R161, RZ, RZ, R28 ;  /* 0x000000ffffa18224 */ /* 0x004fca00078e001c */
[----:B------:R0:W2:Y:S02]  /*1a410*/  @!P0 LDG.E.U16 R48, desc[UR60][R160.64] ;  /* 0x0000003ca0308981 */ /* 0x0000a4000c1e1500 */
[----:B0-----:R-:W-:Y:S02]  /*1a420*/  @!P0 IMAD.MOV.U32 R161, RZ, RZ, R27 ;  /* 0x000000ffffa18224 */ /* 0x001fe400078e001b */
[----:B------:R-:W3:Y:S01]  /*1a430*/  LDL R27, [R1+0x13ec] ;  /* 0x0013ec00011b7983 */ /* 0x000ee20000100800 */
[----:B----4-:R-:W-:-:S03]  /*1a440*/  @!P0 IMAD.MOV.U32 R160, RZ, RZ, R26 ;  /* 0x000000ffffa08224 */ /* 0x010fc600078e001a */
[----:B------:R-:W4:Y:S04]  /*1a450*/  LDL R26, [R1+0x13d0] ;  /* 0x0013d000011a7983 */ /* 0x000f280000100800 */
[----:B------:R0:W2:Y:S02]  /*1a460*/  @!P0 LDG.E.U16 R82, desc[UR60][R160.64] ;  /* 0x0000003ca0528981 */ /* 0x0000a4000c1e1500 */
[----:B0-----:R-:W-:Y:S02]  /*1a470*/  @!P0 IMAD.MOV.U32 R161, RZ, RZ, R33 ;  /* 0x000000ffffa18224 */ /* 0x001fe400078e0021 */
[----:B------:R-:W2:Y:S01]  /*1a480*/  LDL R33, [R1+0x13cc] ;  /* 0x0013cc0001217983 */ /* 0x000ea20000100800 */
[----:B------:R-:W-:-:S03]  /*1a490*/  @!P0 IMAD.MOV.U32 R160, RZ, RZ, R29 ;  /* 0x000000ffffa08224 */ /* 0x000fc600078e001d */
[----:B------:R-:W2:Y:S01]  /*1a4a0*/  LDL R29, [R1+0x13b0] ;  /* 0x0013b000011d7983 */ /* 0x000ea20000100800 */
[----:B------:R-:W-:-:S03]  /*1a4b0*/  PRMT R80, RZ, 0x7610, R80 ;  /* 0x00007610ff507816 */ /* 0x000fc60000000050 */
[----:B------:R0:W2:Y:S01]  /*1a4c0*/  @!P0 LDG.E.U16 R81, desc[UR60][R160.64] ;  /* 0x0000003ca0518981 */ /* 0x0000a2000c1e1500 */
[----:B------:R-:W-:Y:S01]  /*1a4d0*/  PRMT R79, RZ, 0x7610, R79 ;  /* 0x00007610ff4f7816 */ /* 0x000fe2000000004f */
[----:B0-----:R-:W-:Y:S02]  /*1a4e0*/  @!P0 IMAD.MOV.U32 R160, RZ, RZ, R25 ;  /* 0x000000ffffa08224 */ /* 0x001fe400078e0019 */
[----:B------:R-:W-:Y:S01]  /*1a4f0*/  @!P0 IMAD.MOV.U32 R161, RZ, RZ, R32 ;  /* 0x000000ffffa18224 */ /* 0x000fe200078e0020 */
[----:B------:R-:W2:Y:S04]  /*1a500*/  LDL R25, [R1+0x1390] ;  /* 0x0013900001197983 */ /* 0x000ea80000100800 */
[----:B------:R-:W2:Y:S04]  /*1a510*/  LDL R32, [R1+0x13ac] ;  /* 0x0013ac0001207983 */ /* 0x000ea80000100800 */
[----:B------:R0:W2:Y:S01]  /*1a520*/  @!P0 LDG.E.U16 R80, desc[UR60][R160.64] ;  /* 0x0000003ca0508981 */ /* 0x0000a2000c1e1500 */
[----:B------:R-:W-:Y:S01]  /*1a530*/  PRMT R78, RZ, 0x7610, R78 ;  /* 0x00007610ff4e7816 */ /* 0x000fe2000000004e */
[----:B0-----:R-:W-:-:S02]  /*1a540*/  @!P0 IMAD.MOV.U32 R160, RZ, RZ, R34 ;  /* 0x000000ffffa08224 */ /* 0x001fc400078e0022 */
[----:B------:R-:W-:Y:S01]  /*1a550*/  @!P0 IMAD.MOV.U32 R161, RZ, RZ, R35 ;  /* 0x000000ffffa18224 */ /* 0x000fe200078e0023 */
[----:B------:R-:W2:Y:S04]  /*1a560*/  LDL R34, [R1+0x138c] ;  /* 0x00138c0001227983 */ /* 0x000ea80000100800 */
[----:B------:R0:W2:Y:S01]  /*1a570*/  @!P0 LDG.E.U16 R79, desc[UR60][R160.64] ;  /* 0x0000003ca04f8981 */ /* 0x0000a2000c1e1500 */
[----:B------:R-:W-:Y:S02]  /*1a580*/  PRMT R77, RZ, 0x7610, R77 ;  /* 0x00007610ff4d7816 */ /* 0x000fe4000000004d */
[----:B------:R-:W-:Y:S01]  /*1a590*/  PRMT R76, RZ, 0x7610, R76 ;  /* 0x00007610ff4c7816 */ /* 0x000fe2000000004c */
[----:B------:R-:W2:Y:S01]  /*1a5a0*/  LDL R35, [R1+0x12f0] ;  /* 0x0012f00001237983 */ /* 0x000ea20000100800 */
[----:B0-----:R-:W-:-:S03]  /*1a5b0*/  @!P0 IMAD.MOV.U32 R161, RZ, RZ, R31 ;  /* 0x000000ffffa18224 */ /* 0x001fc600078e001f */
[----:B------:R-:W2:Y:S01]  /*1a5c0*/  LDL R31, [R1+0x136c] ;  /* 0x00136c00011f7983 */ /* 0x000ea20000100800 */
[----:B------:R-:W-:-:S03]  /*1a5d0*/  @!P0 IMAD.MOV.U32 R160, RZ, RZ, R24 ;  /* 0x000000ffffa08224 */ /* 0x000fc600078e0018 */
[----:B------:R-:W2:Y:S04]  /*1a5e0*/  LDL R24, [R1+0x1370] ;  /* 0x0013700001187983 */ /* 0x000ea80000100800 */
[----:B------:R0:W2:Y:S02]  /*1a5f0*/  @!P0 LDG.E.U16 R78, desc[UR60][R160.64] ;  /* 0x0000003ca04e8981 */ /* 0x0000a4000c1e1500 */
[----:B0-----:R-:W-:Y:S02]  /*1a600*/  @!P0 IMAD.MOV.U32 R160, RZ, RZ, R2 ;  /* 0x000000ffffa08224 */ /* 0x001fe400078e0002 */
[----:B------:R-:W2:Y:S01]  /*1a610*/  LDL R2, [R1+0x1350] ;  /* 0x0013500001027983 */ /* 0x000ea20000100800 */
[----:B---3--:R-:W-:-:S03]  /*1a620*/  @!P0 IMAD.MOV.U32 R161, RZ, RZ, R27 ;  /* 0x000000ffffa18224 */ /* 0x008fc600078e001b */
[----:B------:R-:W3:Y:S04]  /*1a630*/  LDL R27, [R1+0x134c] ;  /* 0x00134c00011b7983 */ /* 0x000ee80000100800 */
[----:B------:R4:W3:Y:S02]  /*1a640*/  @!P0 LDG.E.U16 R77, desc[UR60][R160.64] ;  /* 0x0000003ca04d8981 */ /* 0x0008e4000c1e1500 */
[----:B----4-:R-:W-:Y:S02]  /*1a650*/  @!P0 IMAD.MOV.U32 R160, RZ, RZ, R26 ;  /* 0x000000ffffa08224 */ /* 0x010fe400078e001a */
[----:B------:R-:W4:Y:S01]  /*1a660*/  LDL R26, [R1+0x1330] ;  /* 0x00133000011a7983 */ /* 0x000f220000100800 */
[----:B--2---:R-:W-:-:S03]  /*1a670*/  @!P0 IMAD.MOV.U32 R161, RZ, RZ, R33 ;  /* 0x000000ffffa18224 */ /* 0x004fc600078e0021 */
[----:B------:R-:W2:Y:S04]  /*1a680*/  LDL R33, [R1+0x132c] ;  /* 0x00132c0001217983 */ /* 0x000ea80000100800 */
[----:B------:R0:W2:Y:S01]  /*1a690*/  @!P0 LDG.E.U16 R76, desc[UR60][R160.64] ;  /* 0x0000003ca04c8981 */ /* 0x0000a2000c1e1500 */
[----:B------:R-:W-:Y:S01]  /*1a6a0*/  PRMT R75, RZ, 0x7610, R75 ;  /* 0x00007610ff4b7816 */ /* 0x000fe2000000004b */
[----:B0-----:R-:W-:Y:S02]  /*1a6b0*/  @!P0 IMAD.MOV.U32 R160, RZ, RZ, R29 ;  /* 0x000000ffffa08224 */ /* 0x001fe400078e001d */
[----:B------:R-:W2:Y:S01]  /*1a6c0*/  LDL R29, [R1+0x1310] ;  /* 0x00131000011d7983 */ /* 0x000ea20000100800 */
[----:B------:R-:W-:Y:S01]  /*1a6d0*/  PRMT R74, RZ, 0x7610, R74 ;  /* 0x00007610ff4a7816 */ /* 0x000fe2000000004a */
[----:B------:R-:W-:-:S02]  /*1a6e0*/  @!P0 IMAD.MOV.U32 R161, RZ, RZ, R32 ;  /* 0x000000ffffa18224 */ /* 0x000fc400078e0020 */
[----:B------:R-:W2:Y:S04]  /*1a6f0*/  LDL R32, [R1+0x130c] ;  /* 0x00130c0001207983 */ /* 0x000ea80000100800 */
[----:B------:R0:W2:Y:S01]  /*1a700*/  @!P0 LDG.E.U16 R75, desc[UR60][R160.64] ;  /* 0x0000003ca04b8981 */ /* 0x0000a2000c1e1500 */
[----:B------:R-:W-:Y:S01]  /*1a710*/  PRMT R73, RZ, 0x7610, R73 ;  /* 0x00007610ff497816 */ /* 0x000fe20000000049 */
[----:B0-----:R-:W-:Y:S02]  /*1a720*/  @!P0 IMAD.MOV.U32 R160, RZ, RZ, R25 ;  /* 0x000000ffffa08224 */ /* 0x001fe400078e0019 */
[----:B------:R-:W-:Y:S01]  /*1a730*/  @!P0 IMAD.MOV.U32 R161, RZ, RZ, R34 ;  /* 0x000000ffffa18224 */ /* 0x000fe200078e0022 */
[----:B------:R-:W2:Y:S04]  /*1a740*/  LDL R25, [R1+0x12d0] ;  /* 0x0012d00001197983 */ /* 0x000ea80000100800 */
[----:B------:R0:W2:Y:S01]  /*1a750*/  @!P0 LDG.E.U16 R74, desc[UR60][R160.64] ;  /* 0x0000003ca04a8981 */ /* 0x0000a2000c1e1500 */
[----:B------:R-:W-:-:S02]  /*1a760*/  PRMT R72, RZ, 0x7610, R72 ;  /* 0x00007610ff487816 */ /* 0x000fc40000000048 */
        /* <DEDUP_REMOVED lines=26> */
[----:B------:R-:W-:-:S05]  /*1a910*/  @!P0 IMAD.MOV.U32 R161, RZ, RZ, R36 ;  /* 0x000000ffffa18224 */ /* 0x000fca00078e0024 */
[----:B------:R0:W2:Y:S01]  /*1a920*/  @!P0 LDG.E.U16 R69, desc[UR60][R160.64] ;  /* 0x0000003ca0458981 */ /* 0x0000a2000c1e1500 */
[----:B------:R-:W-:Y:S01]  /*1a930*/  PRMT R67, RZ, 0x7610, R67 ;  /* 0x00007610ff437816 */ /* 0x000fe20000000043 */
[----:B0-----:R-:W-:Y:S02]  /*1a940*/  @!P0 IMAD.MOV.U32 R161, RZ, RZ, R31 ;  /* 0x000000ffffa18224 */ /* 0x001fe400078e001f */
        /* <DEDUP_REMOVED lines=9> */
[----:B0-----:R-:W-:Y:S02]  /*1a9e0*/  @!P0 IMAD.MOV.U32 R160, RZ, RZ, R2 ;  /* 0x000000ffffa08224 */ /* 0x001fe400078e0002 */
[----:B------:R-:W3:Y:S01]  /*1a9f0*/  LDL R2, [R1+0x11f0] ;  /* 0x0011f00001027983 */ /* 0x000ee20000100800 */
[----:B----4-:R-:W-:-:S03]  /*1aa00*/  @!P0 IMAD.MOV.U32 R161, RZ, RZ, R26 ;  /* 0x000000ffffa18224 */ /* 0x010fc600078e001a */
[----:B------:R-:W4:Y:S01]  /*1aa10*/  LDL R26, [R1+0x11ec] ;  /* 0x0011ec00011a7983 */ /* 0x000f220000100800 */
[----:B------:R-:W-:Y:S02]  /*1aa20*/  PRMT R66, RZ, 0x7610, R66 ;  /* 0x00007610ff427816 */ /* 0x000fe40000000042 */
[----:B------:R-:W-:-:S04]  /*1aa30*/  PRMT R65, RZ, 0x7610, R65 ;  /* 0x00007610ff417816 */ /* 0x000fc80000000041 */
[----:B------:R2:W4:Y:S02]  /*1aa40*/  @!P0 LDG.E.U16 R66, desc[UR60][R160.64] ;  /* 0x0000003ca0428981 */ /* 0x000524000c1e1500 */
[----:B--2---:R-:W-:Y:S02]  /*1aa50*/  @!P0 IMAD.MOV.U32 R160, RZ, RZ, R33 ;  /* 0x000000ffffa08224 */ /* 0x004fe400078e0021 */
[----:B------:R-:W-:Y:S01]  /*1aa60*/  @!P0 IMAD.MOV.U32 R161, RZ, RZ, R34 ;  /* 0x000000ffffa18224 */ /* 0x000fe200078e0022 */
[----:B------:R-:W2:Y:S04]  /*1aa70*/  LDL.LU R33, [R1+0x11cc] ;  /* 0x0011cc0001217983 */ /* 0x000ea80000300800 */
[----:B------:R0:W2:Y:S04]  /*1aa80*/  @!P0 LDG.E.U16 R65, desc[UR60][R160.64] ;  /* 0x0000003ca0418981 */ /* 0x0000a8000c1e1500 */
[----:B------:R-:W2:Y:S04]  /*1aa90*/  LDL R37, [R1+0x11b0] ;  /* 0x0011b00001257983 */ /* 0x000ea80000100800 */
[----:B------:R-:W2:Y:S01]  /*1aaa0*/  LDL R36, [R1+0x1190] ;  /* 0x0011900001247983 */ /* 0x000ea20000100800 */
[----:B0-----:R-:W-:-:S03]  /*1aab0*/  @!P0 IMAD.MOV.U32 R160, RZ, RZ, R29 ;  /* 0x000000ffffa08224 */ /* 0x001fc600078e001d */
[----:B------:R-:W2:Y:S04]  /*1aac0*/  LDL R29, [R1+0x1170] ;  /* 0x00117000011d7983 */ /* 0x000ea80000100800 */
[----:B------:R-:W2:Y:S04]  /*1aad0*/  LDL.LU R45, [R1+0x11d0] ;  /* 0x0011d000012d7983 */ /* 0x000ea80000300800 */
[----:B------:R-:W2:Y:S01]  /*1aae0*/  LDL.LU R42, [R1+0x11ac] ;  /* 0x0011ac00012a7983 */ /* 0x000ea20000300800 */
[----:B------:R-:W-:Y:S01]  /*1aaf0*/  PRMT R64, RZ, 0x7610, R64 ;  /* 0x00007610ff407816 */ /* 0x000fe20000000040 */
[----:B------:R-:W-:-:S02]  /*1ab00*/  @!P0 IMAD.MOV.U32 R161, RZ, RZ, R32 ;  /* 0x000000ffffa18224 */ /* 0x000fc400078e0020 */
[----:B------:R-:W2:Y:S01]  /*1ab10*/  LDL.LU R158, [R1+0x118c] ;  /* 0x00118c00019e7983 */ /* 0x000ea20000300800 */
[----:B------:R-:W-:-:S03]  /*1ab20*/  PRMT R63, RZ, 0x7610, R63 ;  /* 0x00007610ff3f7816 */ /* 0x000fc6000000003f */
[----:B------:R0:W2:Y:S01]  /*1ab30*/  @!P0 LDG.E.U16 R64, desc[UR60][R160.64] ;  /* 0x0000003ca0408981 */ /* 0x0000a2000c1e1500 */
[----:B------:R-:W-:-:S03]  /*1ab40*/  PRMT R62, RZ, 0x7610, R62 ;  /* 0x00007610ff3e7816 */ /* 0x000fc6000000003e */
[----:B------:R-:W2:Y:S04]  /*1ab50*/  LDL R34, [R1+0x112c] ;  /* 0x00112c0001227983 */ /* 0x000ea80000100800 */
        /* <DEDUP_REMOVED lines=14> */
[----:B------:R-:W4:Y:S04]  /*1ac40*/  LDL.LU R35, [R1+0x1130] ;  /* 0x0011300001237983 */ /* 0x000f280000300800 */
[----:B------:R-:W3:Y:S01]  /*1ac50*/  LDL.LU R26, [R1+0x1150] ;  /* 0x00115000011a7983 */ /* 0x000ee20000300800 */
[----:B------:R-:W-:Y:S02]  /*1ac60*/  PRMT R61, RZ, 0x7610, R61 ;  /* 0x00007610ff3d7816 */ /* 0x000fe4000000003d */
[----:B------:R-:W-:-:S04]  /*1ac70*/  PRMT R60, RZ, 0x7610, R60 ;  /* 0x00007610ff3c7816 */ /* 0x000fc8000000003c */
[----:B------:R2:W4:Y:S01]  /*1ac80*/  @!P0 LDG.E.U16 R61, desc[UR60][R160.64] ;  /* 0x0000003ca03d8981 */ /* 0x000522000c1e1500 */
[----:B------:R-:W-:Y:S01]  /*1ac90*/  PRMT R59, RZ, 0x7610, R59 ;  /* 0x00007610ff3b7816 */ /* 0x000fe2000000003b */
[----:B--2---:R-:W-:Y:S01]  /*1aca0*/  @!P0 IMAD.MOV.U32 R161, RZ, RZ, R33 ;  /* 0x000000ffffa18224 */ /* 0x004fe200078e0021 */
[----:B------:R-:W-:Y:S01]  /*1acb0*/  PRMT R58, RZ, 0x7610, R58 ;  /* 0x00007610ff3a7816 */ /* 0x000fe2000000003a */
[----:B------:R-:W-:-:S05]  /*1acc0*/  @!P0 IMAD.MOV.U32 R160, RZ, RZ, R45 ;  /* 0x000000ffffa08224 */ /* 0x000fca00078e002d */
[----:B------:R0:W2:Y:S02]  /*1acd0*/  @!P0 LDG.E.U16 R60, desc[UR60][R160.64] ;  /* 0x0000003ca03c8981 */ /* 0x0000a4000c1e1500 */
[----:B0-----:R-:W-:Y:S02]  /*1ace0*/  @!P0 IMAD.MOV.U32 R160, RZ, RZ, R37 ;  /* 0x000000ffffa08224 */ /* 0x001fe400078e0025 */
[----:B------:R-:W-:-:S05]  /*1acf0*/  @!P0 IMAD.MOV.U32 R161, RZ, RZ, R42 ;  /* 0x000000ffffa18224 */ /* 0x000fca00078e002a */
[----:B------:R0:W2:Y:S04]  /*1ad00*/  @!P0 LDG.E.U16 R59, desc[UR60][R160.64] ;  /* 0x0000003ca03b8981 */ /* 0x0000a8000c1e1500 */
[----:B------:R-:W-:Y:S01]  /*1ad10*/  STL [R1+0x1d5c], R158 ;  /* 0x001d5c9e01007387 */ /* 0x000fe20000100800 */
[----:B------:R-:W-:Y:S02]  /*1ad20*/  PRMT R57, RZ, 0x7610, R57 ;  /* 0x00007610ff397816 */ /* 0x000fe40000000039 */
[----:B------:R-:W-:Y:S01]  /*1ad30*/  PRMT R56, RZ, 0x7610, R56 ;  /* 0x00007610ff387816 */ /* 0x000fe20000000038 */
[----:B------:R-:W2:Y:S01]  /*1ad40*/  LDL R37, [R1+0x1c34] ;  /* 0x001c340001257983 */ /* 0x000ea20000100800 */
[----:B0-----:R-:W-:Y:S02]  /*1ad50*/  @!P0 IMAD.MOV.U32 R160, RZ, RZ, R36 ;  /* 0x000000ffffa08224 */ /* 0x001fe400078e0024 */
[----:B------:R-:W-:Y:S01]  /*1ad60*/  @!P0 IMAD.MOV.U32 R161, RZ, RZ, R158 ;  /* 0x000000ffffa18224 */ /* 0x000fe200078e009e */
[----:B------:R-:W-:Y:S01]  /*1ad70*/  PRMT R55, RZ, 0x7610, R55 ;  /* 0x00007610ff377816 */ /* 0x000fe20000000037 */
[----:B------:R-:W2:Y:S04]  /*1ad80*/  LDL R36, [R1+0x1444] ;  /* 0x0014440001247983 */ /* 0x000ea80000100800 */
[----:B------:R0:W2:Y:S02]  /*1ad90*/  @!P0 LDG.E.U16 R58, desc[UR60][R160.64] ;  /* 0x0000003ca03a8981 */ /* 0x0000a4000c1e1500 */
[----:B0-----:R-:W-:-:S02]  /*1ada0*/  @!P0 IMAD.MOV.U32 R161, RZ, RZ, R31 ;  /* 0x000000ffffa18224 */ /* 0x001fc400078e001f */
[----:B------:R-:W2:Y:S01]  /*1adb0*/  LDL R31, [R1+0x10d0] ;  /* 0x0010d000011f7983 */ /* 0x000ea20000100800 */
[----:B------:R-:W-:Y:S01]  /*1adc0*/  @!P0 IMAD.MOV.U32 R160, RZ, RZ, R29 ;  /* 0x000000ffffa08224 */ /* 0x000fe200078e001d */
[----:B------:R-:W-:Y:S02]  /*1add0*/  PRMT R54, RZ, 0x7610, R54 ;  /* 0x00007610ff367816 */ /* 0x000fe40000000036 */
[----:B------:R-:W2:Y:S04]  /*1ade0*/  LDL R29, [R1+0x144c] ;  /* 0x00144c00011d7983 */ /* 0x000ea80000100800 */
[----:B------:R0:W2:Y:S02]  /*1adf0*/  @!P0 LDG.E.U16 R57, desc[UR60][R160.64] ;  /* 0x0000003ca0398981 */ /* 0x0000a4000c1e1500 */
[----:B0-----:R-:W-:-:S02]  /*1ae00*/  @!P0 IMAD.MOV.U32 R161, RZ, RZ, R25 ;  /* 0x000000ffffa18224 */ /* 0x001fc400078e0019 */
[----:B------:R-:W2:Y:S01]  /*1ae10*/  LDL R25, [R1+0x1c44] ;  /* 0x001c440001197983 */ /* 0x000ea20000100800 */
[----:B---3--:R-:W-:-:S05]  /*1ae20*/  @!P0 IMAD.MOV.U32 R160, RZ, RZ, R26 ;  /* 0x000000ffffa08224 */ /* 0x008fca00078e001a */
[----:B------:R4:W3:Y:S02]  /*1ae30*/  @!P0 LDG.E.U16 R56, desc[UR60][R160.64] ;  /* 0x0000003ca0388981 */ /* 0x0008e4000c1e1500 */
[----:B----4-:R-:W-:Y:S02]  /*1ae40*/  @!P0 IMAD.MOV.U32 R160, RZ, RZ, R35 ;  /* 0x000000ffffa08224 */ /* 0x010fe400078e0023 */
[----:B------:R-:W-:Y:S02]  /*1ae50*/  @!P0 IMAD.MOV.U32 R161, RZ, RZ, R34 ;  /* 0x000000ffffa18224 */ /* 0x000fe400078e0022 */
[----:B------:R-:W4:Y:S04]  /*1ae60*/  LDL R34, [R1+0x1424] ;  /* 0x0014240001227983 */ /* 0x000f280000100800 */
[----:B------:R0:W3:Y:S02]  /*1ae70*/  @!P0 LDG.E.U16 R55, desc[UR60][R160.64] ;  /* 0x0000003ca0378981 */ /* 0x0000e4000c1e1500 */
[----:B0-----:R-:W-:-:S02]  /*1ae80*/  @!P0 IMAD.MOV.U32 R160, RZ, RZ, R24 ;  /* 0x000000ffffa08224 */ /* 0x001fc400078e0018 */
[----:B------:R-:W-:Y:S01]  /*1ae90*/  @!P0 IMAD.MOV.U32 R161, RZ, RZ, R32 ;  /* 0x000000ffffa18224 */ /* 0x000fe200078e0020 */
[----:B------:R-:W4:Y:S04]  /*1aea0*/  LDL R24, [R1+0x1c48] ;  /* 0x001c480001187983 */ /* 0x000f280000100800 */
[----:B------:R0:W3:Y:S02]  /*1aeb0*/  @!P0 LDG.E.U16 R54, desc[UR60][R160.64] ;  /* 0x0000003ca0368981 */ /* 0x0000e4000c1e1500 */
[----:B0-----:R-:W-:Y:S02]  /*1aec0*/  @!P0 IMAD.MOV.U32 R161, RZ, RZ, R27 ;  /* 0x000000ffffa18224 */ /* 0x001fe400078e001b */
[----:B------:R-:W-:Y:S01]  /*1aed0*/  @!P0 IMAD.MOV.U32 R160, RZ, RZ, R2 ;  /* 0x000000ffffa08224 */ /* 0x000fe200078e0002 */
[----:B------:R-:W3:Y:S04]  /*1aee0*/  LDL R27, [R1+0x1428] ;  /* 0x00142800011b7983 */ /* 0x000ee80000100800 */
[----:B------:R-:W4:Y:S01]  /*1aef0*/  LDL.LU R2, [R1+0x1c5c] ;  /* 0x001c5c0001027983 */ /* 0x000f220000300800 */
[----:B------:R-:W-:-:S02]  /*1af00*/  PRMT R53, RZ, 0x7610, R53 ;  /* 0x00007610ff357816 */ /* 0x000fc40000000035 */
[----:B------:R-:W-:Y:S01]  /*1af10*/  PRMT R52, RZ, 0x7610, R52 ;  /* 0x00007610ff347816 */ /* 0x000fe20000000034 */
[----:B------:R-:W3:Y:S04]  /*1af20*/  LDL R32, [R1+0x1404] ;  /* 0x0014040001207983 */ /* 0x000ee80000100800 */
[----:B------:R2:W3:Y:S01]  /*1af30*/  @!P0 LDG.E.U16 R53, desc[UR60][R160.64] ;  /* 0x0000003ca0358981 */ /* 0x0004e2000c1e1500 */
[----:B------:R-:W-:Y:S01]  /*1af40*/  PRMT R51, RZ, 0x7610, R51 ;  /* 0x00007610ff337816 */ /* 0x000fe20000000033 */
[----:B--2---:R-:W-:Y:S02]  /*1af50*/  @!P0 IMAD.MOV.U32 R160, RZ, RZ, R31 ;  /* 0x000000ffffa08224 */ /* 0x004fe400078e001f */
[----:B------:R-:W2:Y:S01]  /*1af60*/  LDL R31, [R1+0x1408] ;  /* 0x00140800011f7983 */ /* 0x000ea20000100800 */
[----:B------:R-:W-:-:S03]  /*1af70*/  @!P0 IMAD.MOV.U32 R161, RZ, RZ, R12 ;  /* 0x000000ffffa18224 */ /* 0x000fc600078e000c */
[----:B------:R0:W-:Y:S04]  /*1af80*/  STL [R1+0x1cc8], R12 ;  /* 0x001cc80c01007387 */ /* 0x0001e80000100800 */
[----:B------:R1:W2:Y:S04]  /*1af90*/  @!P0 LDG.E.U16 R52, desc[UR60][R160.64] ;  /* 0x0000003ca0348981 */ /* 0x0002a8000c1e1500 */
[----:B0-----:R-:W2:Y:S01]  /*1afa0*/  LDL.LU R12, [R1+0x10b8] ;  /* 0x0010b800010c7983 */ /* 0x001ea20000300800 */
[----:B-1----:R-:W-:Y:S02]  /*1afb0*/  @!P0 IMAD.MOV.U32 R160, RZ, RZ, R9 ;  /* 0x000000ffffa08224 */ /* 0x002fe400078e0009 */
[----:B------:R-:W-:Y:S01]  /*1afc0*/  @!P0 IMAD.MOV.U32 R161, RZ, RZ, R17 ;  /* 0x000000ffffa18224 */ /* 0x000fe200078e0011 */
[----:B------:R0:W-:Y:S04]  /*1afd0*/  STL [R1+0x1cd4], R9 ;  /* 0x001cd40901007387 */ /* 0x0001e80000100800 */
[----:B------:R1:W2:Y:S04]  /*1afe0*/  @!P0 LDG.E.U16 R51, desc[UR60][R160.64] ;  /* 0x0000003ca0338981 */ /* 0x0002a8000c1e1500 */
[----:B0-----:R-:W2:Y:S04]  /*1aff0*/  LDL.LU R9, [R1+0x10c8] ;  /* 0x0010c80001097983 */ /* 0x001ea80000300800 */
[----:B------:R0:W-:Y:S01]  /*1b000*/  STL [R1+0x1ccc], R17 ;  /* 0x001ccc1101007387 */ /* 0x0001e20000100800 */
[----:B-1----:R-:W-:Y:S01]  /*1b010*/  @!P0 IMAD.MOV.U32 R160, RZ, RZ, R25 ;  /* 0x000000ffffa08224 */ /* 0x002fe200078e0019 */
[----:B------:R-:W-:Y:S01]  /*1b020*/  PRMT R50, RZ, 0x7610, R50 ;  /* 0x00007610ff327816 */ /* 0x000fe20000000032 */
[----:B------:R-:W-:-:S05]  /*1b030*/  @!P0 IMAD.MOV.U32 R161, RZ, RZ, R29 ;  /* 0x000000ffffa18224 */ /* 0x000fca00078e001d */
[----:B------:R4:W2:Y:S04]  /*1b040*/  @!P0 LDG.E.U16 R50, desc[UR60][R160.64] ;  /* 0x0000003ca0328981 */ /* 0x0008a8000c1e1500 */
[----:B0-----:R-:W2:Y:S04]  /*1b050*/  LDL.LU R17, [R1+0x10e4] ;  /* 0x0010e40001117983 */ /* 0x001ea80000300800 */
[----:B------:R-:W2:Y:S04]  /*1b060*/  LDL R25, [R1+0x13e8] ;  /* 0x0013e80001197983 */ /* 0x000ea80000100800 */
[----:B------:R-:W2:Y:S01]  /*1b070*/  LDL R29, [R1+0x13e4] ;  /* 0x0013e400011d7983 */ /* 0x000ea20000100800 */
[----:B----4-:R-:W-:-:S03]  /*1b080*/  @!P0 IMAD.MOV.U32 R160, RZ, RZ, R2 ;  /* 0x000000ffffa08224 */ /* 0x010fc600078e0002 */
[----:B------:R0:W-:Y:S04]  /*1b090*/  STL [R1+0x1d50], R2 ;  /* 0x001d500201007387 */ /* 0x0001e80000100800 */
[----:B0-----:R-:W4:Y:S01]  /*1b0a0*/  LDL R2, [R1+0x13c8] ;  /* 0x0013c80001027983 */ /* 0x001f220000100800 */
[----:B------:R-:W-:Y:S01]  /*1b0b0*/  PRMT R49, RZ, 0x7610, R49 ;  /* 0x00007610ff317816 */ /* 0x000fe20000000031 */
[----:B------:R-:W-:Y:S01]  /*1b0c0*/  @!P0 IMAD.MOV.U32 R161, RZ, RZ, R37 ;  /* 0x000000ffffa18224 */ /* 0x000fe200078e0025 */
[----:B------:R-:W-:Y:S01]  /*1b0d0*/  PRMT R252, RZ, 0x7610, R252 ;  /* 0x00007610fffc7816 */ /* 0x000fe200000000fc */
[----:B------:R-:W4:Y:S04]  /*1b0e0*/  LDL R37, [R1+0x13a4] ;  /* 0x0013a40001257983 */ /* 0x000f280000100800 */
[----:B------:R0:W4:Y:S02]  /*1b0f0*/  @!P0 LDG.E.U16 R49, desc[UR60][R160.64] ;  /* 0x0000003ca0318981 */ /* 0x000124000c1e1500 */
[----:B0-----:R-:W-:-:S02]  /*1b100*/  @!P0 IMAD.MOV.U32 R160, RZ, RZ, R24 ;  /* 0x000000ffffa08224 */ /* 0x001fc400078e0018 */
[----:B------:R-:W-:Y:S01]  /*1b110*/  @!P0 IMAD.MOV.U32 R161, RZ, RZ, R36 ;  /* 0x000000ffffa18224 */ /* 0x000fe200078e0024 */
[----:B------:R-:W4:Y:S04]  /*1b120*/  LDL R24, [R1+0x13c4] ;  /* 0x0013c40001187983 */ /* 0x000f280000100800 */
[----:B------:R3:W4:Y:S01]  /*1b130*/  @!P0 LDG.E.U16 R252, desc[UR60][R160.64] ;  /* 0x0000003ca0fc8981 */ /* 0x000722000c1e1500 */
[----:B------:R-:W-:-:S03]  /*1b140*/  PRMT R251, RZ, 0x7610, R251 ;  /* 0x00007610fffb7816 */ /* 0x000fc600000000fb */
[----:B------:R-:W4:Y:S01]  /*1b150*/  LDL R36, [R1+0x1384] ;  /* 0x0013840001247983 */ /* 0x000f220000100800 */
[----:B---3--:R-:W-:-:S03]  /*1b160*/  @!P0 IMAD.MOV.U32 R160, RZ, RZ, R27 ;  /* 0x000000ffffa08224 */ /* 0x008fc600078e001b */
[----:B------:R-:W3:Y:S01]  /*1b170*/  LDL R27, [R1+0x13a8] ;  /* 0x0013a800011b7983 */ /* 0x000ee20000100800 */
[----:B------:R-:W-:-:S03]  /*1b180*/  @!P0 IMAD.MOV.U32 R161, RZ, RZ, R34 ;  /* 0x000000ffffa18224 */ /* 0x000fc600078e0022 */
[----:B------:R-:W3:Y:S04]  /*1b190*/  LDL R34, [R1+0x1388] ;  /* 0x0013880001227983 */ /* 0x000ee80000100800 */
[----:B------:R2:W3:Y:S02]  /*1b1a0*/  @!P0 LDG.E.U16 R251, desc[UR60][R160.64] ;  /* 0x0000003ca0fb8981 */ /* 0x0004e4000c1e1500 */
[----:B--2---:R-:W-:Y:S02]  /*1b1b0*/  @!P0 IMAD.MOV.U32 R160, RZ, RZ, R31 ;  /* 0x000000ffffa08224 */ /* 0x004fe400078e001f */
[----:B------:R-:W2:Y:S01]  /*1b1c0*/  LDL R31, [R1+0x1368] ;  /* 0x00136800011f7983 */ /* 0x000ea20000100800 */
[----:B------:R-:W-:Y:S01]  /*1b1d0*/  PRMT R250, RZ, 0x7610, R250 ;  /* 0x00007610fffa7816 */ /* 0x000fe200000000fa */
[----:B------:R-:W-:-:S02]  /*1b1e0*/  @!P0 IMAD.MOV.U32 R161, RZ, RZ, R32 ;  /* 0x000000ffffa18224 */ /* 0x000fc400078e0020 */
[----:B------:R-:W2:Y:S04]  /*1b1f0*/  LDL R32, [R1+0x1364] ;  /* 0x0013640001207983 */ /* 0x000ea80000100800 */
[----:B------:R0:W2:Y:S01]  /*1b200*/  @!P0 LDG.E.U16 R250, desc[UR60][R160.64] ;  /* 0x0000003ca0fa8981 */ /* 0x0000a2000c1e1500 */
[----:B------:R-:W-:Y:S01]  /*1b210*/  PRMT R249, RZ, 0x7610, R249 ;  /* 0x00007610fff97816 */ /* 0x000fe200000000f9 */
[----:B0-----:R-:W-:Y:S02]  /*1b220*/  @!P0 IMAD.MOV.U32 R160, RZ, RZ, R25 ;  /* 0x000000ffffa08224 */ /* 0x001fe400078e0019 */
[----:B------:R-:W2:Y:S01]  /*1b230*/  LDL R25, [R1+0x1348] ;  /* 0x0013480001197983 */ /* 0x000ea20000100800 */
[----:B------:R-:W-:-:S03]  /*1b240*/  @!P0 IMAD.MOV.U32 R161, RZ, RZ, R29 ;  /* 0x000000ffffa18224 */ /* 0x000fc600078e001d */
[----:B------:R-:W2:Y:S04]  /*1b250*/  LDL R29, [R1+0x1344] ;  /* 0x00134400011d7983 */ /* 0x000ea80000100800 */
[----:B------:R4:W2:Y:S02]  /*1b260*/  @!P0 LDG.E.U16 R249, desc[UR60][R160.64] ;  /* 0x0000003ca0f98981 */ /* 0x0008a4000c1e1500 */
[----:B----4-:R-:W-:Y:S02]  /*1b270*/  @!P0 IMAD.MOV.U32 R160, RZ, RZ, R2 ;  /* 0x000000ffffa08224 */ /* 0x010fe400078e0002 */
[----:B------:R-:W4:Y:S01]  /*1b280*/  LDL R2, [R1+0x1328] ;  /* 0x0013280001027983 */ /* 0x000f220000100800 */
[----:B------:R-:W-:Y:S02]  /*1b290*/  PRMT R248, RZ, 0x7610, R248 ;  /* 0x00007610fff87816 */ /* 0x000fe400000000f8 */
[----:B------:R-:W-:-:S02]  /*1b2a0*/  PRMT R247, RZ, 0x7610, R247 ;  /* 0x00007610fff77816 */ /* 0x000fc400000000f7 */
[----:B------:R-:W-:Y:S01]  /*1b2b0*/  PRMT R246, RZ, 0x7610, R246 ;  /* 0x00007610fff67816 */ /* 0x000fe200000000f6 */
[----:B------:R-:W-:Y:S02]  /*1b2c0*/  @!P0 IMAD.MOV.U32 R161, RZ, RZ, R24 ;  /* 0x000000ffffa18224 */ /* 0x000fe400078e0018 */
[----:B------:R-:W4:Y:S04]  /*1b2d0*/  LDL R24, [R1+0x1324] ;  /* 0x0013240001187983 */ /* 0x000f280000100800 */
[----:B------:R3:W4:Y:S02]  /*1b2e0*/  @!P0 LDG.E.U16 R248, desc[UR60][R160.64] ;  /* 0x0000003ca0f88981 */ /* 0x000724000c1e1500 */
[----:B---3--:R-:W-:Y:S02]  /*1b2f0*/  @!P0 IMAD.MOV.U32 R160, RZ, RZ, R27 ;  /* 0x000000ffffa08224 */ /* 0x008fe400078e001b */
[----:B------:R-:W-:Y:S01]  /*1b300*/  @!P0 IMAD.MOV.U32 R161, RZ, RZ, R37 ;  /* 0x000000ffffa18224 */ /* 0x000fe200078e0025 */
[----:B------:R-:W3:Y:S04]  /*1b310*/  LDL R27, [R1+0x1308] ;  /* 0x00130800011b7983 */ /* 0x000ee80000100800 */
[----:B------:R0:W3:Y:S01]  /*1b320*/  @!P0 LDG.E.U16 R247, desc[UR60][R160.64] ;  /* 0x0000003ca0f78981 */ /* 0x0000e2000c1e1500 */
[----:B------:R-:W-:-:S02]  /*1b330*/  PRMT R245, RZ, 0x7610, R245 ;  /* 0x00007610fff57816 */ /* 0x000fc400000000f5 */
[----:B------:R-:W-:Y:S01]  /*1b340*/  PRMT R244, RZ, 0x7610, R244 ;  /* 0x00007610fff47816 */ /* 0x000fe200000000f4 */
[----:B------:R-:W3:Y:S01]  /*1b350*/  LDL R37, [R1+0x12a4] ;  /* 0x0012a40001257983 */ /* 0x000ee20000100800 */
[----:B0-----:R-:W-:Y:S02]  /*1b360*/  @!P0 IMAD.MOV.U32 R160, RZ, RZ, R34 ;  /* 0x000000ffffa08224 */ /* 0x001fe400078e0022 */
[----:B------:R-:W-:Y:S01]  /*1b370*/  @!P0 IMAD.MOV.U32 R161, RZ, RZ, R36 ;  /* 0x000000ffffa18224 */ /* 0x000fe200078e0024 */
[----:B------:R-:W3:Y:S04]  /*1b380*/  LDL R34, [R1+0x1304] ;  /* 0x0013040001227983 */ /* 0x000ee80000100800 */
[----:B------:R2:W3:Y:S01]  /*1b390*/  @!P0 LDG.E.U16 R246, desc[UR60][R160.64] ;  /* 0x0000003ca0f68981 */ /* 0x0004e2000c1e1500 */
[----:B------:R-:W-:-:S03]  /*1b3a0*/  PRMT R243, RZ, 0x7610, R243 ;  /* 0x00007610fff37816 */ /* 0x000fc600000000f3 */
[----:B------:R-:W3:Y:S01]  /*1b3b0*/  LDL R36, [R1+0x1284] ;  /* 0x0012840001247983 */ /* 0x000ee20000100800 */
[----:B--2---:R-:W-:-:S03]  /*1b3c0*/  @!P0 IMAD.MOV.U32 R160, RZ, RZ, R31 ;  /* 0x000000ffffa08224 */ /* 0x004fc600078e001f */
[----:B------:R-:W2:Y:S01]  /*1b3d0*/  LDL R31, [R1+0x12e8] ;  /* 0x0012e800011f7983 */ /* 0x000ea20000100800 */
[----:B------:R-:W-:-:S03]  /*1b3e0*/  @!P0 IMAD.MOV.U32 R161, RZ, RZ, R32 ;  /* 0x000000ffffa18224 */ /* 0x000fc600078e0020 */
[----:B------:R-:W2:Y:S04]  /*1b3f0*/  LDL R32, [R1+0x12e4] ;  /* 0x0012e40001207983 */ /* 0x000ea80000100800 */
[----:B------:R0:W2:Y:S02]  /*1b400*/  @!P0 LDG.E.U16 R245, desc[UR60][R160.64] ;  /* 0x0000003ca0f58981 */ /* 0x0000a4000c1e1500 */
[----:B0-----:R-:W-:Y:S02]  /*1b410*/  @!P0 IMAD.MOV.U32 R160, RZ, RZ, R25 ;  /* 0x000000ffffa08224 */ /* 0x001fe400078e0019 */
[----:B------:R-:W2:Y:S01]  /*1b420*/  LDL R25, [R1+0x12c8] ;  /* 0x0012c80001197983 */ /* 0x000ea20000100800 */
[----:B------:R-:W-:-:S03]  /*1b430*/  @!P0 IMAD.MOV.U32 R161, RZ, RZ, R29 ;  /* 0x000000ffffa18224 */ /* 0x000fc600078e001d */
[----:B------:R-:W2:Y:S04]  /*1b440*/  LDL R29, [R1+0x12c4] ;  /* 0x0012c400011d7983 */ /* 0x000ea80000100800 */
[----:B------:R4:W2:Y:S02]  /*1b450*/  @!P0 LDG.E.U16 R244, desc[UR60][R160.64] ;  /* 0x0000003ca0f48981 */ /* 0x0008a4000c1e1500 */
[----:B----4-:R-:W-:Y:S02]  /*1b460*/  @!P0 IMAD.MOV.U32 R160, RZ, RZ, R2 ;  /* 0x000000ffffa08224 */ /* 0x010fe400078e0002 */
[----:B------:R-:W4:Y:S01]  /*1b470*/  LDL R2, [R1+0x12a8] ;  /* 0x0012a80001027983 */ /* 0x000f220000100800 */
[----:B------:R-:W-:Y:S01]  /*1b480*/  PRMT R242, RZ, 0x7610, R242 ;  /* 0x00007610fff27816 */ /* 0x000fe200000000f2 */
[----:B------:R-:W-:-:S02]  /*1b490*/  @!P0 IMAD.MOV.U32 R161, RZ, RZ, R24 ;  /* 0x000000ffffa18224 */ /* 0x000fc400078e0018 */
[----:B------:R-:W4:Y:S04]  /*1b4a0*/  LDL R24, [R1+0x1288] ;  /* 0x0012880001187983 */ /* 0x000f280000100800 */
[----:B------:R3:W4:Y:S02]  /*1b4b0*/  @!P0 LDG.E.U16 R243, desc[UR60][R160.64] ;  /* 0x0000003ca0f38981 */ /* 0x000724000c1e1500 */
[----:B---3--:R-:W-:Y:S02]  /*1b4c0*/  @!P0 IMAD.MOV.U32 R160, RZ, RZ, R27 ;  /* 0x000000ffffa08224 */ /* 0x008fe400078e001b */
        /* <DEDUP_REMOVED lines=19> */
[----:B------:R-:W-:Y:S01]  /*1b600*/  @!P0 IMAD.MOV.U32 R161, RZ, RZ, R37 ;  /* 0x000000ffffa18224 */ /* 0x000fe200078e0025 */
[----:B------:R-:W-:Y:S01]  /*1b610*/  PRMT R238, RZ, 0x7610, R238 ;  /* 0x00007610ffee7816 */ /* 0x000fe200000000ee */
[----:B------:R-:W4:Y:S04]  /*1b620*/  LDL R37, [R1+0x11e4] ;  /* 0x0011e40001257983 */ /* 0x000f280000100800 */
[----:B------:R0:W4:Y:S01]  /*1b630*/  @!P0 LDG.E.U16 R239, desc[UR60][R160.64] ;  /* 0x0000003ca0ef8981 */ /* 0x000122000c1e1500 */
[----:B------:R-:W-:Y:S01]  /*1b640*/  PRMT R237, RZ, 0x7610, R237 ;  /* 0x00007610ffed7816 */ /* 0x000fe200000000ed */
[----:B0-----:R-:W-:-:S02]  /*1b650*/  @!P0 IMAD.MOV.U32 R161, RZ, RZ, R36 ;  /* 0x000000ffffa18224 */ /* 0x001fc400078e0024 */
[----:B------:R-:W-:Y:S02]  /*1b660*/  @!P0 IMAD.MOV.U32 R160, RZ, RZ, R24 ;  /* 0x000000ffffa08224 */ /* 0x000fe400078e0018 */
[----:B------:R-:W4:Y:S04]  /*1b670*/  LDL R24, [R1+0x1204] ;  /* 0x0012040001187983 */ /* 0x000f280000100800 */
[----:B------:R3:W4:Y:S02]  /*1b680*/  @!P0 LDG.E.U16 R238, desc[UR60][R160.64] ;  /* 0x0000003ca0ee8981 */ /* 0x000724000c1e1500 */
[----:B---3--:R-:W-:Y:S02]  /*1b690*/  @!P0 IMAD.MOV.U32 R160, RZ, RZ, R27 ;  /* 0x000000ffffa08224 */ /* 0x008fe400078e001b */
[----:B------:R-:W3:Y:S01]  /*1b6a0*/  LDL R27, [R1+0x11e8] ;  /* 0x0011e800011b7983 */ /* 0x000ee20000100800 */
[----:B------:R-:W-:-:S05]  /*1b6b0*/  @!P0 IMAD.MOV.U32 R161, RZ, RZ, R34 ;  /* 0x000000ffffa18224 */ /* 0x000fca00078e0022 */
[----:B------:R2:W3:Y:S02]  /*1b6c0*/  @!P0 LDG.E.U16 R237, desc[UR60][R160.64] ;  /* 0x0000003ca0ed8981 */ /* 0x0004e4000c1e1500 */
[----:B--2---:R-:W-:Y:S02]  /*1b6d0*/  @!P0 IMAD.MOV.U32 R160, RZ, RZ, R31 ;  /* 0x000000ffffa08224 */ /* 0x004fe400078e001f */
[----:B------:R-:W2:Y:S01]  /*1b6e0*/  LDL R31, [R1+0x11c8] ;  /* 0x0011c800011f7983 */ /* 0x000ea20000100800 */
[----:B------:R-:W-:Y:S01]  /*1b6f0*/  PRMT R236, RZ, 0x7610, R236 ;  /* 0x00007610ffec7816 */ /* 0x000fe200000000ec */
[----:B------:R-:W-:Y:S02]  /*1b700*/  @!P0 IMAD.MOV.U32 R161, RZ, RZ, R32 ;  /* 0x000000ffffa18224 */ /* 0x000fe400078e0020 */
[----:B------:R-:W2:Y:S04]  /*1b710*/  LDL.LU R34, [R1+0x11a8] ;  /* 0x0011a80001227983 */ /* 0x000ea80000300800 */
[----:B------:R-:W2:Y:S04]  /*1b720*/  LDL R32, [R1+0x11c4] ;  /* 0x0011c40001207983 */ /* 0x000ea80000100800 */
[----:B------:R0:W2:Y:S04]  /*1b730*/  @!P0 LDG.E.U16 R236, desc[UR60][R160.64] ;  /* 0x0000003ca0ec8981 */ /* 0x0000a8000c1e1500 */
[----:B------:R-:W2:Y:S01]  /*1b740*/  LDL.LU R47, [R1+0x1184] ;  /* 0x00118400012f7983 */ /* 0x000ea20000300800 */
[----:B------:R-:W-:Y:S01]  /*1b750*/  PRMT R235, RZ, 0x7610, R235 ;  /* 0x00007610ffeb7816 */ /* 0x000fe200000000eb */
[----:B0-----:R-:W-:-:S02]  /*1b760*/  @!P0 IMAD.MOV.U32 R160, RZ, RZ, R25 ;  /* 0x000000ffffa08224 */ /* 0x001fc400078e0019 */
[----:B------:R-:W2:Y:S01]  /*1b770*/  LDL.LU R25, [R1+0x1188] ;  /* 0x0011880001197983 */ /* 0x000ea20000300800 */
[----:B------:R-:W-:-:S03]  /*1b780*/  @!P0 IMAD.MOV.U32 R161, RZ, RZ, R29 ;  /* 0x000000ffffa18224 */ /* 0x000fc600078e001d */
[----:B------:R-:W2:Y:S04]  /*1b790*/  LDL R38, [R1+0x11a4] ;  /* 0x0011a40001267983 */ /* 0x000ea80000100800 */
[----:B------:R4:W2:Y:S04]  /*1b7a0*/  @!P0 LDG.E.U16 R235, desc[UR60][R160.64] ;  /* 0x0000003ca0eb8981 */ /* 0x0008a8000c1e1500 */
[----:B------:R-:W2:Y:S01]  /*1b7b0*/  LDL R36, [R1+0x1128] ;  /* 0x0011280001247983 */ /* 0x000ea20000100800 */
[----:B----4-:R-:W-:-:S03]  /*1b7c0*/  @!P0 IMAD.MOV.U32 R160, RZ, RZ, R2 ;  /* 0x000000ffffa08224 */ /* 0x010fc600078e0002 */
[----:B------:R-:W4:Y:S04]  /*1b7d0*/  LDL R2, [R1+0x1144] ;  /* 0x0011440001027983 */ /* 0x000f280000100800 */
[----:B------:R-:W4:Y:S04]  /*1b7e0*/  LDL.LU R41, [R1+0x1164] ;  /* 0x0011640001297983 */ /* 0x000f280000300800 */
[----:B------:R-:W4:Y:S01]  /*1b7f0*/  LDL.LU R29, [R1+0x1168] ;  /* 0x00116800011d7983 */ /* 0x000f220000300800 */
[----:B------:R-:W-:Y:S02]  /*1b800*/  PRMT R234, RZ, 0x7610, R234 ;  /* 0x00007610ffea7816 */ /* 0x000fe400000000ea */
[----:B------:R-:W-:Y:S01]  /*1b810*/  PRMT R233, RZ, 0x7610, R233 ;  /* 0x00007610ffe97816 */ /* 0x000fe200000000e9 */
[----:B------:R-:W-:-:S02]  /*1b820*/  @!P0 IMAD.MOV.U32 R161, RZ, RZ, R24 ;  /* 0x000000ffffa18224 */ /* 0x000fc400078e0018 */
[----:B------:R-:W4:Y:S04]  /*1b830*/  LDL.LU R24, [R1+0x1148] ;  /* 0x0011480001187983 */ /* 0x000f280000300800 */
[----:B------:R3:W4:Y:S01]  /*1b840*/  @!P0 LDG.E.U16 R234, desc[UR60][R160.64] ;  /* 0x0000003ca0ea8981 */ /* 0x000722000c1e1500 */
[----:B------:R-:W-:Y:S02]  /*1b850*/  PRMT R232, RZ, 0x7610, R232 ;  /* 0x00007610ffe87816 */ /* 0x000fe400000000e8 */
[----:B------:R-:W-:Y:S01]  /*1b860*/  PRMT R231, RZ, 0x7610, R231 ;  /* 0x00007610ffe77816 */ /* 0x000fe200000000e7 */
[----:B------:R-:W4:Y:S01]  /*1b870*/  LDL R39, [R1+0x1c40] ;  /* 0x001c400001277983 */ /* 0x000f220000100800 */
[----:B---3--:R-:W-:Y:S02]  /*1b880*/  @!P0 IMAD.MOV.U32 R160, RZ, RZ, R27 ;  /* 0x000000ffffa08224 */ /* 0x008fe400078e001b */
[----:B------:R-:W-:Y:S01]  /*1b890*/  @!P0 IMAD.MOV.U32 R161, RZ, RZ, R37 ;  /* 0x000000ffffa18224 */ /* 0x000fe200078e0025 */
[----:B------:R-:W3:Y:S04]  /*1b8a0*/  LDL R27, [R1+0x1108] ;  /* 0x00110800011b7983 */ /* 0x000ee80000100800 */
[----:B------:R-:W3:Y:S04]  /*1b8b0*/  LDL R37, [R1+0x1124] ;  /* 0x0011240001257983 */ /* 0x000ee80000100800 */
[----:B------:R2:W3:Y:S02]  /*1b8c0*/  @!P0 LDG.E.U16 R233, desc[UR60][R160.64] ;  /* 0x0000003ca0e98981 */ /* 0x0004e4000c1e1500 */
[----:B--2---:R-:W-:-:S02]  /*1b8d0*/  @!P0 IMAD.MOV.U32 R160, RZ, RZ, R31 ;  /* 0x000000ffffa08224 */ /* 0x004fc400078e001f */
[----:B------:R-:W2:Y:S01]  /*1b8e0*/  LDL R31, [R1+0x1104] ;  /* 0x00110400011f7983 */ /* 0x000ea20000100800 */
[----:B------:R-:W-:-:S03]  /*1b8f0*/  @!P0 IMAD.MOV.U32 R161, RZ, RZ, R32 ;  /* 0x000000ffffa18224 */ /* 0x000fc600078e0020 */
[----:B------:R-:W2:Y:S04]  /*1b900*/  LDL R32, [R1+0x10e8] ;  /* 0x0010e80001207983 */ /* 0x000ea80000100800 */
[----:B------:R0:W2:Y:S01]  /*1b910*/  @!P0 LDG.E.U16 R232, desc[UR60][R160.64] ;  /* 0x0000003ca0e88981 */ /* 0x0000a2000c1e1500 */
[----:B------:R-:W-:Y:S01]  /*1b920*/  PRMT R230, RZ, 0x7610, R230 ;  /* 0x00007610ffe67816 */ /* 0x000fe200000000e6 */
[----:B0-----:R-:W-:Y:S02]  /*1b930*/  @!P0 IMAD.MOV.U32 R160, RZ, RZ, R34 ;  /* 0x000000ffffa08224 */ /* 0x001fe400078e0022 */
[----:B------:R-:W-:Y:S01]  /*1b940*/  @!P0 IMAD.MOV.U32 R161, RZ, RZ, R38 ;  /* 0x000000ffffa18224 */ /* 0x000fe200078e0026 */
[----:B------:R-:W-:Y:S01]  /*1b950*/  PRMT R229, RZ, 0x7610, R229 ;  /* 0x00007610ffe57816 */ /* 0x000fe200000000e5 */
[----:B------:R-:W2:Y:S04]  /*1b960*/  LDL R38, [R1+0x141c] ;  /* 0x00141c0001267983 */ /* 0x000ea80000100800 */
[----:B------:R0:W2:Y:S02]  /*1b970*/  @!P0 LDG.E.U16 R231, desc[UR60][R160.64] ;  /* 0x0000003ca0e78981 */ /* 0x0000a4000c1e1500 */
[----:B0-----:R-:W-:-:S02]  /*1b980*/  @!P0 IMAD.MOV.U32 R160, RZ, RZ, R25 ;  /* 0x000000ffffa08224 */ /* 0x001fc400078e0019 */
[----:B------:R-:W-:-:S05]  /*1b990*/  @!P0 IMAD.MOV.U32 R161, RZ, RZ, R47 ;  /* 0x000000ffffa18224 */ /* 0x000fca00078e002f */
[----:B------:R4:W2:Y:S02]  /*1b9a0*/  @!P0 LDG.E.U16 R230, desc[UR60][R160.64] ;  /* 0x0000003ca0e68981 */ /* 0x0008a4000c1e1500 */
[----:B----4-:R-:W-:Y:S02]  /*1b9b0*/  @!P0 IMAD.MOV.U32 R161, RZ, RZ, R41 ;  /* 0x000000ffffa18224 */ /* 0x010fe400078e0029 */
[----:B------:R-:W-:-:S05]  /*1b9c0*/  @!P0 IMAD.MOV.U32 R160, RZ, RZ, R29 ;  /* 0x000000ffffa08224 */ /* 0x000fca00078e001d */
[----:B------:R0:W4:Y:S02]  /*1b9d0*/  @!P0 LDG.E.U16 R229, desc[UR60][R160.64] ;  /* 0x0000003ca0e58981 */ /* 0x000124000c1e1500 */
[----:B0-----:R-:W-:Y:S02]  /*1b9e0*/  @!P0 IMAD.MOV.U32 R161, RZ, RZ, R2 ;  /* 0x000000ffffa18224 */ /* 0x001fe400078e0002 */
[----:B------:R-:W4:Y:S01]  /*1b9f0*/  LDL R2, [R1+0x1c68] ;  /* 0x001c680001027983 */ /* 0x000f220000100800 */
[----:B------:R-:W-:Y:S01]  /*1ba00*/  PRMT R228, RZ, 0x7610, R228 ;  /* 0x00007610ffe47816 */ /* 0x000fe200000000e4 */
[----:B------:R-:W-:Y:S01]  /*1ba10*/  @!P0 IMAD.MOV.U32 R160, RZ, RZ, R24 ;  /* 0x000000ffffa08224 */ /* 0x000fe200078e0018 */
[----:B------:R-:W-:-:S04]  /*1ba20*/  PRMT R227, RZ, 0x7610, R227 ;  /* 0x00007610ffe37816 */ /* 0x000fc800000000e3 */
[----:B------:R0:W4:Y:S02]  /*1ba30*/  @!P0 LDG.E.U16 R228, desc[UR60][R160.64] ;  /* 0x0000003ca0e48981 */ /* 0x000124000c1e1500 */
[----:B0-----:R-:W-:Y:S02]  /*1ba40*/  @!P0 IMAD.MOV.U32 R160, RZ, RZ, R36 ;  /* 0x000000ffffa08224 */ /* 0x001fe400078e0024 */
[----:B---3--:R-:W-:Y:S01]  /*1ba50*/  @!P0 IMAD.MOV.U32 R161, RZ, RZ, R37 ;  /* 0x000000ffffa18224 */ /* 0x008fe200078e0025 */
[----:B------:R-:W3:Y:S04]  /*1ba60*/  LDL R36, [R1+0x1c58] ;  /* 0x001c580001247983 */ /* 0x000ee80000100800 */
[----:B------:R-:W3:Y:S04]  /*1ba70*/  LDL R37, [R1+0x1c30] ;  /* 0x001c300001257983 */ /* 0x000ee80000100800 */
[----:B------:R0:W3:Y:S02]  /*1ba80*/  @!P0 LDG.E.U16 R227, desc[UR60][R160.64] ;  /* 0x0000003ca0e38981 */ /* 0x0000e4000c1e1500 */
[----:B0-----:R-:W-:-:S02]  /*1ba90*/  @!P0 IMAD.MOV.U32 R160, RZ, RZ, R27 ;  /* 0x000000ffffa08224 */ /* 0x001fc400078e001b */
[----:B------:R-:W3:Y:S01]  /*1baa0*/  LDL R27, [R1+0x1440] ;  /* 0x00144000011b7983 */ /* 0x000ee20000100800 */
[----:B--2---:R-:W-:-:S03]  /*1bab0*/  @!P0 IMAD.MOV.U32 R161, RZ, RZ, R31 ;  /* 0x000000ffffa18224 */ /* 0x004fc600078e001f */
[----:B------:R-:W2:Y:S01]  /*1bac0*/  LDL R31, [R1+0x143c] ;  /* 0x00143c00011f7983 */ /* 0x000ea20000100800 */
[----:B------:R-:W-:Y:S02]  /*1bad0*/  PRMT R226, RZ, 0x7610, R226 ;  /* 0x00007610ffe27816 */ /* 0x000fe400000000e2 */
[----:B------:R-:W-:-:S04]  /*1bae0*/  PRMT R225, RZ, 0x7610, R225 ;  /* 0x00007610ffe17816 */ /* 0x000fc800000000e1 */
[----:B------:R0:W2:Y:S01]  /*1baf0*/  @!P0 LDG.E.U16 R226, desc[UR60][R160.64] ;  /* 0x0000003ca0e28981 */ /* 0x0000a2000c1e1500 */
[----:B------:R-:W-:Y:S01]  /*1bb00*/  PRMT R224, RZ, 0x7610, R224 ;  /* 0x00007610ffe07816 */ /* 0x000fe200000000e0 */
[----:B0-----:R-:W-:Y:S02]  /*1bb10*/  @!P0 IMAD.MOV.U32 R160, RZ, RZ, R32 ;  /* 0x000000ffffa08224 */ /* 0x001fe400078e0020 */
[----:B------:R-:W-:Y:S01]  /*1bb20*/  @!P0 IMAD.MOV.U32 R161, RZ, RZ, R17 ;  /* 0x000000ffffa18224 */ /* 0x000fe200078e0011 */
[----:B------:R-:W2:Y:S04]  /*1bb30*/  LDL R32, [R1+0x1420] ;  /* 0x0014200001207983 */ /* 0x000ea80000100800 */
[----:B------:R0:W2:Y:S01]  /*1bb40*/  @!P0 LDG.E.U16 R225, desc[UR60][R160.64] ;  /* 0x0000003ca0e18981 */ /* 0x0000a2000c1e1500 */
[----:B------:R-:W-:-:S03]  /*1bb50*/  PRMT R223, RZ, 0x7610, R223 ;  /* 0x00007610ffdf7816 */ /* 0x000fc600000000df */
[----:B------:R-:W-:Y:S01]  /*1bb60*/  STL [R1+0x1cdc], R17 ;  /* 0x001cdc1101007387 */ /* 0x000fe20000100800 */
[----:B0-----:R-:W-:Y:S02]  /*1bb70*/  @!P0 IMAD.MOV.U32 R160, RZ, RZ, R9 ;  /* 0x000000ffffa08224 */ /* 0x001fe400078e0009 */
[----:B------:R-:W-:Y:S01]  /*1bb80*/  @!P0 IMAD.MOV.U32 R161, RZ, RZ, R14 ;  /* 0x000000ffffa18224 */ /* 0x000fe200078e000e */
[----:B------:R0:W-:Y:S04]  /*1bb90*/  STL [R1+0x1ce0], R9 ;  /* 0x001ce00901007387 */ /* 0x0001e80000100800 */
[----:B------:R1:W2:Y:S04]  /*1bba0*/  @!P0 LDG.E.U16 R224, desc[UR60][R160.64] ;  /* 0x0000003ca0e08981 */ /* 0x0002a8000c1e1500 */
[----:B0-----:R-:W2:Y:S01]  /*1bbb0*/  LDL.LU R9, [R1+0x10e0] ;  /* 0x0010e00001097983 */ /* 0x001ea20000300800 */
[----:B-1----:R-:W-:-:S02]  /*1bbc0*/  @!P0 IMAD.MOV.U32 R160, RZ, RZ, R11 ;  /* 0x000000ffffa08224 */ /* 0x002fc400078e000b */
[----:B------:R-:W-:Y:S01]  /*1bbd0*/  @!P0 IMAD.MOV.U32 R161, RZ, RZ, R16 ;  /* 0x000000ffffa18224 */ /* 0x000fe200078e0010 */
[----:B------:R0:W-:Y:S04]  /*1bbe0*/  STL [R1+0x1cd0], R14 ;  /* 0x001cd00e01007387 */ /* 0x0001e80000100800 */
[----:B------:R1:W2:Y:S04]  /*1bbf0*/  @!P0 LDG.E.U16 R223, desc[UR60][R160.64] ;  /* 0x0000003ca0df8981 */ /* 0x0002a8000c1e1500 */
[----:B0-----:R-:W2:Y:S04]  /*1bc00*/  LDL.LU R14, [R1+0x10c0] ;  /* 0x0010c000010e7983 */ /* 0x001ea80000300800 */
[----:B------:R-:W-:Y:S04]  /*1bc10*/  STL [R1+0x1ce4], R11 ;  /* 0x001ce40b01007387 */ /* 0x000fe80000100800 */
[----:B------:R0:W-:Y:S04]  /*1bc20*/  STL [R1+0x1cd8], R16 ;  /* 0x001cd81001007387 */ /* 0x0001e80000100800 */
[----:B0-----:R-:W2:Y:S01]  /*1bc30*/  LDL.LU R16, [R1+0x10f4] ;  /* 0x0010f40001107983 */ /* 0x001ea20000300800 */
[----:B------:R-:W-:Y:S01]  /*1bc40*/  PRMT R222, RZ, 0x7610, R222 ;  /* 0x00007610ffde7816 */ /* 0x000fe200000000de */
[----:B-1----:R-:W-:-:S02]  /*1bc50*/  @!P0 IMAD.MOV.U32 R161, RZ, RZ, R39 ;  /* 0x000000ffffa18224 */ /* 0x002fc400078e0027 */
[----:B------:R-:W2:Y:S01]  /*1bc60*/  LDL R11, [R1+0x13fc] ;  /* 0x0013fc00010b7983 */ /* 0x000ea20000100800 */
[----:B------:R-:W-:Y:S02]  /*1bc70*/  PRMT R221, RZ, 0x7610, R221 ;  /* 0x00007610ffdd7816 */ /* 0x000fe400000000dd */
[----:B------:R-:W-:Y:S01]  /*1bc80*/  PRMT R220, RZ, 0x7610, R220 ;  /* 0x00007610ffdc7816 */ /* 0x000fe200000000dc */
[----:B------:R-:W2:Y:S01]  /*1bc90*/  LDL R17, [R1+0x13a0] ;  /* 0x0013a00001117983 */ /* 0x000ea20000100800 */
[----:B------:R-:W-:Y:S02]  /*1bca0*/  PRMT R219, RZ, 0x7610, R219 ;  /* 0x00007610ffdb7816 */ /* 0x000fe400000000db */
[----:B------:R-:W-:Y:S01]  /*1bcb0*/  PRMT R218, RZ, 0x7610, R218 ;  /* 0x00007610ffda7816 */ /* 0x000fe200000000da */
[----:B------:R-:W2:Y:S01]  /*1bcc0*/  LDL R39, [R1+0x12dc] ;  /* 0x0012dc0001277983 */ /* 0x000ea20000100800 */
[----:B----4-:R-:W-:-:S03]  /*1bcd0*/  @!P0 IMAD.MOV.U32 R160, RZ, RZ, R2 ;  /* 0x000000ffffa08224 */ /* 0x010fc600078e0002 */
[----:B------:R-:W4:Y:S04]  /*1bce0*/  LDL R2, [R1+0x1400] ;  /* 0x0014000001027983 */ /* 0x000f280000100800 */
[----:B------:R3:W4:Y:S02]  /*1bcf0*/  @!P0 LDG.E.U16 R222, desc[UR60][R160.64] ;  /* 0x0000003ca0de8981 */ /* 0x000724000c1e1500 */
[----:B---3--:R-:W-:Y:S02]  /*1bd00*/  @!P0 IMAD.MOV.U32 R160, RZ, RZ, R36 ;  /* 0x000000ffffa08224 */ /* 0x008fe400078e0024 */
[----:B------:R-:W3:Y:S01]  /*1bd10*/  LDL R36, [R1+0x13e0] ;  /* 0x0013e00001247983 */ /* 0x000ee20000100800 */
[----:B------:R-:W-:-:S03]  /*1bd20*/  @!P0 IMAD.MOV.U32 R161, RZ, RZ, R37 ;  /* 0x000000ffffa18224 */ /* 0x000fc600078e0025 */
[----:B------:R-:W3:Y:S04]  /*1bd30*/  LDL R37, [R1+0x13dc] ;  /* 0x0013dc0001257983 */ /* 0x000ee80000100800 */
[----:B------:R0:W3:Y:S02]  /*1bd40*/  @!P0 LDG.E.U16 R221, desc[UR60][R160.64] ;  /* 0x0000003ca0dd8981 */ /* 0x0000e4000c1e1500 */
[----:B0-----:R-:W-:Y:S02]  /*1bd50*/  @!P0 IMAD.MOV.U32 R160, RZ, RZ, R27 ;  /* 0x000000ffffa08224 */ /* 0x001fe400078e001b */
[----:B------:R-:W3:Y:S01]  /*1bd60*/  LDL R27, [R1+0x13c0] ;  /* 0x0013c000011b7983 */ /* 0x000ee20000100800 */
[----:B--2---:R-:W-:-:S03]  /*1bd70*/  @!P0 IMAD.MOV.U32 R161, RZ, RZ, R31 ;  /* 0x000000ffffa18224 */ /* 0x004fc600078e001f */
[----:B------:R-:W2:Y:S04]  /*1bd80*/  LDL R31, [R1+0x13bc] ;  /* 0x0013bc00011f7983 */ /* 0x000ea80000100800 */
[----:B------:R0:W2:Y:S02]  /*1bd90*/  @!P0 LDG.E.U16 R220, desc[UR60][R160.64] ;  /* 0x0000003ca0dc8981 */ /* 0x0000a4000c1e1500 */
[----:B0-----:R-:W-:Y:S01]  /*1bda0*/  @!P0 IMAD.MOV.U32 R161, RZ, RZ, R38 ;  /* 0x000000ffffa18224 */ /* 0x001fe200078e0026 */
[----:B------:R-:W-:Y:S01]  /*1bdb0*/  PRMT R217, RZ, 0x7610, R217 ;  /* 0x00007610ffd97816 */ /* 0x000fe200000000d9 */
[----:B------:R-:W2:Y:S01]  /*1bdc0*/  LDL R38, [R1+0x12e0] ;  /* 0x0012e00001267983 */ /* 0x000ea20000100800 */
[----:B------:R-:W-:-:S03]  /*1bdd0*/  @!P0 IMAD.MOV.U32 R160, RZ, RZ, R32 ;  /* 0x000000ffffa08224 */ /* 0x000fc600078e0020 */
[----:B------:R-:W2:Y:S04]  /*1bde0*/  LDL R32, [R1+0x139c] ;  /* 0x00139c0001207983 */ /* 0x000ea80000100800 */
[----:B------:R4:W2:Y:S02]  /*1bdf0*/  @!P0 LDG.E.U16 R219, desc[UR60][R160.64] ;  /* 0x0000003ca0db8981 */ /* 0x0008a4000c1e1500 */
[----:B----4-:R-:W-:Y:S02]  /*1be00*/  @!P0 IMAD.MOV.U32 R160, RZ, RZ, R2 ;  /* 0x000000ffffa08224 */ /* 0x010fe400078e0002 */
[----:B------:R-:W4:Y:S01]  /*1be10*/  LDL R2, [R1+0x1380] ;  /* 0x0013800001027983 */ /* 0x000f220000100800 */
[----:B------:R-:W-:-:S03]  /*1be20*/  @!P0 IMAD.MOV.U32 R161, RZ, RZ, R11 ;  /* 0x000000ffffa18224 */ /* 0x000fc600078e000b */
        /* <DEDUP_REMOVED lines=10> */
[----:B------:R-:W2:Y:S01]  /*1bed0*/  LDL R31, [R1+0x133c] ;  /* 0x00133c00011f7983 */ /* 0x000ea20000100800 */
[----:B------:R-:W-:-:S06]  /*1bee0*/  PRMT R216, RZ, 0x7610, R216 ;  /* 0x00007610ffd87816 */ /* 0x000fcc00000000d8 */
        /* <DEDUP_REMOVED lines=11> */
[----:B------:R-:W4:Y:S01]  /*1bfa0*/  LDL R11, [R1+0x12fc] ;  /* 0x0012fc00010b7983 */ /* 0x000f220000100800 */
[----:B------:R-:W-:-:S03]  /*1bfb0*/  PRMT R213, RZ, 0x7610, R213 ;  /* 0x00007610ffd57816 */ /* 0x000fc600000000d5 */
[----:B------:R3:W4:Y:S02]  /*1bfc0*/  @!P0 LDG.E.U16 R214, desc[UR60][R160.64] ;  /* 0x0000003ca0d68981 */ /* 0x000724000c1e1500 */
[----:B---3--:R-:W-:Y:S01]  /*1bfd0*/  @!P0 IMAD.MOV.U32 R160, RZ, RZ, R36 ;  /* 0x000000ffffa08224 */ /* 0x008fe200078e0024 */
[----:B------:R-:W-:Y:S01]  /*1bfe0*/  PRMT R212, RZ, 0x7610, R212 ;  /* 0x00007610ffd47816 */ /* 0x000fe200000000d4 */
[----:B------:R-:W3:Y:S01]  /*1bff0*/  LDL R36, [R1+0x129c] ;  /* 0x00129c0001247983 */ /* 0x000ee20000100800 */
[----:B------:R-:W-:Y:S01]  /*1c000*/  @!P0 IMAD.MOV.U32 R161, RZ, RZ, R37 ;  /* 0x000000ffffa18224 */ /* 0x000fe200078e0025 */
[----:B------:R-:W-:Y:S02]  /*1c010*/  PRMT R211, RZ, 0x7610, R211 ;  /* 0x00007610ffd37816 */ /* 0x000fe400000000d3 */
[----:B------:R-:W3:Y:S04]  /*1c020*/  LDL R37, [R1+0x127c] ;  /* 0x00127c0001257983 */ /* 0x000ee80000100800 */
[----:B------:R0:W3:Y:S02]  /*1c030*/  @!P0 LDG.E.U16 R213, desc[UR60][R160.64] ;  /* 0x0000003ca0d58981 */ /* 0x0000e4000c1e1500 */
[----:B0-----:R-:W-:-:S02]  /*1c040*/  @!P0 IMAD.MOV.U32 R160, RZ, RZ, R27 ;  /* 0x000000ffffa08224 */ /* 0x001fc400078e001b */
[----:B------:R-:W3:Y:S01]  /*1c050*/  LDL R27, [R1+0x12c0] ;  /* 0x0012c000011b7983 */ /* 0x000ee20000100800 */
[----:B--2---:R-:W-:-:S03]  /*1c060*/  @!P0 IMAD.MOV.U32 R161, RZ, RZ, R31 ;  /* 0x000000ffffa18224 */ /* 0x004fc600078e001f */
        /* <DEDUP_REMOVED lines=13> */
[----:B------:R0:W4:Y:S02]  /*1c140*/  @!P0 LDG.E.U16 R210, desc[UR60][R160.64] ;  /* 0x0000003ca0d28981 */ /* 0x000124000c1e1500 */
[----:B0-----:R-:W-:-:S02]  /*1c150*/  @!P0 IMAD.MOV.U32 R160, RZ, RZ, R38 ;  /* 0x000000ffffa08224 */ /* 0x001fc400078e0026 */
[----:B------:R-:W-:-:S05]  /*1c160*/  @!P0 IMAD.MOV.U32 R161, RZ, RZ, R39 ;  /* 0x000000ffffa18224 */ /* 0x000fca00078e0027 */
[----:B------:R3:W4:Y:S02]  /*1c170*/  @!P0 LDG.E.U16 R209, desc[UR60][R160.64] ;  /* 0x0000003ca0d18981 */ /* 0x000724000c1e1500 */
[----:B---3--:R-:W-:Y:S02]  /*1c180*/  @!P0 IMAD.MOV.U32 R160, RZ, RZ, R27 ;  /* 0x000000ffffa08224 */ /* 0x008fe400078e001b */
        /* <DEDUP_REMOVED lines=10> */
[----:B------:R0:W2:Y:S04]  /*1c230*/  @!P0 LDG.E.U16 R207, desc[UR60][R160.64] ;  /* 0x0000003ca0cf8981 */ /* 0x0000a8000c1e1500 */
[----:B------:R-:W2:Y:S01]  /*1c240*/  LDL R36, [R1+0x121c] ;  /* 0x00121c0001247983 */ /* 0x000ea20000100800 */
[----:B0-----:R-:W-:-:S02]  /*1c250*/  @!P0 IMAD.MOV.U32 R160, RZ, RZ, R32 ;  /* 0x000000ffffa08224 */ /* 0x001fc400078e0020 */
[----:B------:R-:W-:-:S05]  /*1c260*/  @!P0 IMAD.MOV.U32 R161, RZ, RZ, R37 ;  /* 0x000000ffffa18224 */ /* 0x000fca00078e0025 */
[----:B------:R4:W2:Y:S02]  /*1c270*/  @!P0 LDG.E.U16 R206, desc[UR60][R160.64] ;  /* 0x0000003ca0ce8981 */ /* 0x0008a4000c1e1500 */
[----:B----4-:R-:W-:Y:S02]  /*1c280*/  @!P0 IMAD.MOV.U32 R160, RZ, RZ, R2 ;  /* 0x000000ffffa08224 */ /* 0x010fe400078e0002 */
[----:B------:R-:W4:Y:S01]  /*1c290*/  LDL R2, [R1+0x1200] ;  /* 0x0012000001027983 */ /* 0x000f220000100800 */
[----:B------:R-:W-:Y:S01]  /*1c2a0*/  PRMT R205, RZ, 0x7610, R205 ;  /* 0x00007610ffcd7816 */ /* 0x000fe200000000cd */
[----:B------:R-:W-:Y:S02]  /*1c2b0*/  @!P0 IMAD.MOV.U32 R161, RZ, RZ, R11 ;  /* 0x000000ffffa18224 */ /* 0x000fe400078e000b */
[----:B------:R-:W4:Y:S04]  /*1c2c0*/  LDL R11, [R1+0x11fc] ;  /* 0x0011fc00010b7983 */ /* 0x000f280000100800 */
[----:B------:R-:W4:Y:S04]  /*1c2d0*/  LDL.LU R44, [R1+0x11e0] ;  /* 0x0011e000012c7983 */ /* 0x000f280000300800 */
[----:B------:R3:W4:Y:S04]  /*1c2e0*/  @!P0 LDG.E.U16 R205, desc[UR60][R160.64] ;  /* 0x0000003ca0cd8981 */ /* 0x000728000c1e1500 */
[----:B------:R-:W4:Y:S01]  /*1c2f0*/  LDL.LU R32, [R1+0x11c0] ;  /* 0x0011c00001207983 */ /* 0x000f220000300800 */
[----:B---3--:R-:W-:-:S02]  /*1c300*/  @!P0 IMAD.MOV.U32 R160, RZ, RZ, R27 ;  /* 0x000000ffffa08224 */ /* 0x008fc400078e001b */
[----:B--2---:R-:W-:Y:S02]  /*1c310*/  @!P0 IMAD.MOV.U32 R161, RZ, RZ, R31 ;  /* 0x000000ffffa18224 */ /* 0x004fe400078e001f */
[----:B------:R-:W2:Y:S04]  /*1c320*/  LDL.LU R31, [R1+0x11a0] ;  /* 0x0011a000011f7983 */ /* 0x000ea80000300800 */
[----:B------:R-:W3:Y:S04]  /*1c330*/  LDL.LU R27, [R1+0x117c] ;  /* 0x00117c00011b7983 */ /* 0x000ee80000300800 */
[----:B------:R-:W2:Y:S04]  /*1c340*/  LDL R142, [R1+0x11dc] ;  /* 0x0011dc00018e7983 */ /* 0x000ea80000100800 */
[----:B------:R-:W3:Y:S04]  /*1c350*/  LDL R141, [R1+0x11bc] ;  /* 0x0011bc00018d7983 */ /* 0x000ee80000100800 */
[----:B------:R-:W3:Y:S04]  /*1c360*/  LDL R140, [R1+0x119c] ;  /* 0x00119c00018c7983 */ /* 0x000ee80000100800 */
[----:B------:R-:W3:Y:S04]  /*1c370*/  LDL.LU R46, [R1+0x1160] ;  /* 0x00116000012e7983 */ /* 0x000ee80000300800 */
[----:B------:R-:W3:Y:S04]  /*1c380*/  LDL.LU R37, [R1+0x115c] ;  /* 0x00115c0001257983 */ /* 0x000ee80000300800 */
[----:B------:R-:W3:Y:S01]  /*1c390*/  LDL R139, [R1+0x1180] ;  /* 0x00118000018b7983 */ /* 0x000ee20000100800 */
[----:B------:R-:W-:-:S03]  /*1c3a0*/  PRMT R204, RZ, 0x7610, R204 ;  /* 0x00007610ffcc7816 */ /* 0x000fc600000000cc */
[----:B------:R-:W3:Y:S04]  /*1c3b0*/  LDL R39, [R1+0x113c] ;  /* 0x00113c0001277983 */ /* 0x000ee80000100800 */
[----:B------:R-:W3:Y:S01]  /*1c3c0*/  LDL R38, [R1+0x1140] ;  /* 0x0011400001267983 */ /* 0x000ee20000100800 */
[----:B------:R-:W-:-:S03]  /*1c3d0*/  PRMT R203, RZ, 0x7610, R203 ;  /* 0x00007610ffcb7816 */ /* 0x000fc600000000cb */
[----:B------:R0:W3:Y:S01]  /*1c3e0*/  @!P0 LDG.E.U16 R204, desc[UR60][R160.64] ;  /* 0x0000003ca0cc8981 */ /* 0x0000e2000c1e1500 */
[----:B------:R-:W-:Y:S02]  /*1c3f0*/  PRMT R202, RZ, 0x7610, R202 ;  /* 0x00007610ffca7816 */ /* 0x000fe400000000ca */
[----:B------:R-:W-:Y:S01]  /*1c400*/  PRMT R201, RZ, 0x7610, R201 ;  /* 0x00007610ffc97816 */ /* 0x000fe200000000c9 */
[----:B------:R-:W3:Y:S01]  /*1c410*/  LDL R145, [R1+0x109c] ;  /* 0x00109c0001917983 */ /* 0x000ee20000100800 */
[----:B------:R-:W-:Y:S02]  /*1c420*/  PRMT R200, RZ, 0x7610, R200 ;  /* 0x00007610ffc87816 */ /* 0x000fe400000000c8 */
[----:B------:R-:W-:Y:S01]  /*1c430*/  PRMT R199, RZ, 0x7610, R199 ;  /* 0x00007610ffc77816 */ /* 0x000fe200000000c7 */
[----:B------:R-:W3:Y:S01]  /*1c440*/  LDL R144, [R1+0x1c3c] ;  /* 0x001c3c0001907983 */ /* 0x000ee20000100800 */
[----:B0-----:R-:W-:Y:S02]  /*1c450*/  @!P0 IMAD.MOV.U32 R160, RZ, RZ, R17 ;  /* 0x000000ffffa08224 */ /* 0x001fe400078e0011 */
[----:B------:R-:W-:Y:S01]  /*1c460*/  @!P0 IMAD.MOV.U32 R161, RZ, RZ, R36 ;  /* 0x000000ffffa18224 */ /* 0x000fe200078e0024 */
[----:B------:R-:W3:Y:S04]  /*1c470*/  LDL R17, [R1+0x1120] ;  /* 0x0011200001117983 */ /* 0x000ee80000100800 */
[----:B------:R-:W3:Y:S04]  /*1c480*/  LDL R36, [R1+0x111c] ;  /* 0x00111c0001247983 */ /* 0x000ee80000100800 */
[----:B------:R4:W3:Y:S01]  /*1c490*/  @!P0 LDG.E.U16 R203, desc[UR60][R160.64] ;  /* 0x0000003ca0cb8981 */ /* 0x0008e2000c1e1500 */
[----:B------:R-:W-:-:S02]  /*1c4a0*/  PRMT R198, RZ, 0x7610, R198 ;  /* 0x00007610ffc67816 */ /* 0x000fc400000000c6 */
[----:B------:R-:W-:Y:S01]  /*1c4b0*/  PRMT R197, RZ, 0x7610, R197 ;  /* 0x00007610ffc57816 */ /* 0x000fe200000000c5 */
[----:B------:R-:W3:Y:S01]  /*1c4c0*/  LDL R143, [R1+0x1448] ;  /* 0x00144800018f7983 */ /* 0x000ee20000100800 */
[----:B----4-:R-:W-:-:S03]  /*1c4d0*/  @!P0 IMAD.MOV.U32 R160, RZ, RZ, R2 ;  /* 0x000000ffffa08224 */ /* 0x010fc600078e0002 */
[----:B------:R-:W4:Y:S01]  /*1c4e0*/  LDL R2, [R1+0x1100] ;  /* 0x0011000001027983 */ /* 0x000f220000100800 */
[----:B------:R-:W-:Y:S01]  /*1c4f0*/  @!P0 IMAD.MOV.U32 R161, RZ, RZ, R11 ;  /* 0x000000ffffa18224 */ /* 0x000fe200078e000b */
[----:B------:R-:W-:Y:S02]  /*1c500*/  PRMT R196, RZ, 0x7610, R196 ;  /* 0x00007610ffc47816 */ /* 0x000fe400000000c4 */
[----:B------:R-:W4:Y:S04]  /*1c510*/  LDL R11, [R1+0x10fc] ;  /* 0x0010fc00010b7983 */ /* 0x000f280000100800 */
[----:B------:R0:W4:Y:S02]  /*1c520*/  @!P0 LDG.E.U16 R202, desc[UR60][R160.64] ;  /* 0x0000003ca0ca8981 */ /* 0x000124000c1e1500 */
[----:B0-----:R-:W-:Y:S01]  /*1c530*/  @!P0 IMAD.MOV.U32 R160, RZ, RZ, R44 ;  /* 0x000000ffffa08224 */ /* 0x001fe200078e002c */
[----:B------:R-:W-:Y:S01]  /*1c540*/  PRMT R195, RZ, 0x7610, R195 ;  /* 0x00007610ffc37816 */ /* 0x000fe200000000c3 */
[----:B--2---:R-:W-:-:S02]  /*1c550*/  @!P0 IMAD.MOV.U32 R161, RZ, RZ, R142 ;  /* 0x000000ffffa18224 */ /* 0x004fc400078e008e */
[----:B------:R-:W2:Y:S04]  /*1c560*/  LDL R142, [R1+0x1c54] ;  /* 0x001c5400018e7983 */ /* 0x000ea80000100800 */
[----:B------:R0:W2:Y:S02]  /*1c570*/  @!P0 LDG.E.U16 R201, desc[UR60][R160.64] ;  /* 0x0000003ca0c98981 */ /* 0x0000a4000c1e1500 */
[----:B0-----:R-:W-:Y:S02]  /*1c580*/  @!P0 IMAD.MOV.U32 R160, RZ, RZ, R32 ;  /* 0x000000ffffa08224 */ /* 0x001fe400078e0020 */
[----:B---3--:R-:W-:Y:S02]  /*1c590*/  @!P0 IMAD.MOV.U32 R161, RZ, RZ, R141 ;  /* 0x000000ffffa18224 */ /* 0x008fe400078e008d */
[----:B------:R-:W3:Y:S04]  /*1c5a0*/  LDL R141, [R1+0x1434] ;  /* 0x00143400018d7983 */ /* 0x000ee80000100800 */
[----:B------:R0:W3:Y:S02]  /*1c5b0*/  @!P0 LDG.E.U16 R200, desc[UR60][R160.64] ;  /* 0x0000003ca0c88981 */ /* 0x0000e4000c1e1500 */
[----:B0-----:R-:W-:-:S02]  /*1c5c0*/  @!P0 IMAD.MOV.U32 R160, RZ, RZ, R31 ;  /* 0x000000ffffa08224 */ /* 0x001fc400078e001f */
[----:B------:R-:W-:Y:S02]  /*1c5d0*/  @!P0 IMAD.MOV.U32 R161, RZ, RZ, R140 ;  /* 0x000000ffffa18224 */ /* 0x000fe400078e008c */
[----:B------:R-:W3:Y:S04]  /*1c5e0*/  LDL R140, [R1+0x1438] ;  /* 0x00143800018c7983 */ /* 0x000ee80000100800 */
[----:B------:R0:W3:Y:S02]  /*1c5f0*/  @!P0 LDG.E.U16 R199, desc[UR60][R160.64] ;  /* 0x0000003ca0c78981 */ /* 0x0000e4000c1e1500 */
[----:B0-----:R-:W-:Y:S02]  /*1c600*/  @!P0 IMAD.MOV.U32 R160, RZ, RZ, R139 ;  /* 0x000000ffffa08224 */ /* 0x001fe400078e008b */
[----:B------:R-:W-:Y:S01]  /*1c610*/  @!P0 IMAD.MOV.U32 R161, RZ, RZ, R27 ;  /* 0x000000ffffa18224 */ /* 0x000fe200078e001b */
[----:B------:R-:W3:Y:S04]  /*1c620*/  LDL R139, [R1+0x1414] ;  /* 0x00141400018b7983 */ /* 0x000ee80000100800 */
[----:B------:R0:W3:Y:S02]  /*1c630*/  @!P0 LDG.E.U16 R198, desc[UR60][R160.64] ;  /* 0x0000003ca0c68981 */ /* 0x0000e4000c1e1500 */
[----:B0-----:R-:W-:-:S02]  /*1c640*/  @!P0 IMAD.MOV.U32 R160, RZ, RZ, R46 ;  /* 0x000000ffffa08224 */ /* 0x001fc400078e002e */
[----:B------:R-:W-:-:S05]  /*1c650*/  @!P0 IMAD.MOV.U32 R161, RZ, RZ, R37 ;  /* 0x000000ffffa18224 */ /* 0x000fca00078e0025 */
[----:B------:R0:W3:Y:S02]  /*1c660*/  @!P0 LDG.E.U16 R197, desc[UR60][R160.64] ;  /* 0x0000003ca0c58981 */ /* 0x0000e4000c1e1500 */
[----:B0-----:R-:W-:Y:S02]  /*1c670*/  @!P0 IMAD.MOV.U32 R160, RZ, RZ, R38 ;  /* 0x000000ffffa08224 */ /* 0x001fe400078e0026 */
[----:B------:R-:W-:Y:S01]  /*1c680*/  @!P0 IMAD.MOV.U32 R161, RZ, RZ, R39 ;  /* 0x000000ffffa18224 */ /* 0x000fe200078e0027 */
[----:B------:R-:W3:Y:S04]  /*1c690*/  LDL R38, [R1+0x13f8] ;  /* 0x0013f80001267983 */ /* 0x000ee80000100800 */
[----:B------:R0:W3:Y:S04]  /*1c6a0*/  @!P0 LDG.E.U16 R196, desc[UR60][R160.64] ;  /* 0x0000003ca0c48981 */ /* 0x0000e8000c1e1500 */
[----:B------:R-:W3:Y:S01]  /*1c6b0*/  LDL R39, [R1+0x13f4] ;  /* 0x0013f40001277983 */ /* 0x000ee20000100800 */
[----:B0-----:R-:W-:-:S02]  /*1c6c0*/  @!P0 IMAD.MOV.U32 R160, RZ, RZ, R17 ;  /* 0x000000ffffa08224 */ /* 0x001fc400078e0011 */
[----:B------:R-:W-:Y:S02]  /*1c6d0*/  @!P0 IMAD.MOV.U32 R161, RZ, RZ, R36 ;  /* 0x000000ffffa18224 */ /* 0x000fe400078e0024 */
[----:B------:R-:W3:Y:S04]  /*1c6e0*/  LDL R36, [R1+0x1418] ;  /* 0x0014180001247983 */ /* 0x000ee80000100800 */
[----:B------:R4:W3:Y:S02]  /*1c6f0*/  @!P0 LDG.E.U16 R195, desc[UR60][R160.64] ;  /* 0x0000003ca0c38981 */ /* 0x0008e4000c1e1500 */
[----:B----4-:R-:W-:Y:S02]  /*1c700*/  @!P0 IMAD.MOV.U32 R160, RZ, RZ, R2 ;  /* 0x000000ffffa08224 */ /* 0x010fe400078e0002 */
[----:B------:R-:W4:Y:S01]  /*1c710*/  LDL.LU R2, [R1+0x1c64] ;  /* 0x001c640001027983 */ /* 0x000f220000300800 */
[----:B------:R-:W-:Y:S01]  /*1c720*/  PRMT R194, RZ, 0x7610, R194 ;  /* 0x00007610ffc27816 */ /* 0x000fe200000000c2 */
[----:B------:R-:W-:-:S02]  /*1c730*/  @!P0 IMAD.MOV.U32 R161, RZ, RZ, R11 ;  /* 0x000000ffffa18224 */ /* 0x000fc400078e000b */
[----:B------:R-:W3:Y:S04]  /*1c740*/  LDL.LU R11, [R1+0x1174] ;  /* 0x00117400010b7983 */ /* 0x000ee80000300800 */
[----:B------:R-:W3:Y:S04]  /*1c750*/  LDL.LU R17, [R1+0x10d8] ;  /* 0x0010d80001117983 */ /* 0x000ee80000300800 */
[----:B------:R0:W3:Y:S04]  /*1c760*/  @!P0 LDG.E.U16 R194, desc[UR60][R160.64] ;  /* 0x0000003ca0c28981 */ /* 0x0000e8000c1e1500 */
[----:B------:R1:W-:Y:S01]  /*1c770*/  STL [R1+0x1cec], R9 ;  /* 0x001cec0901007387 */ /* 0x0003e20000100800 */
[----:B0-----:R-:W-:-:S03]  /*1c780*/  @!P0 IMAD.MOV.U32 R160, RZ, RZ, R9 ;  /* 0x000000ffffa08224 */ /* 0x001fc600078e0009 */
[----:B-1----:R-:W3:Y:S04]  /*1c790*/  LDL.LU R9, [R1+0x10f8] ;  /* 0x0010f80001097983 */ /* 0x002ee80000300800 */
[----:B------:R0:W-:Y:S01]  /*1c7a0*/  STL [R1+0x1ce8], R22 ;  /* 0x001ce81601007387 */ /* 0x0001e20000100800 */
[----:B------:R-:W-:-:S03]  /*1c7b0*/  @!P0 IMAD.MOV.U32 R161, RZ, RZ, R22 ;  /* 0x000000ffffa18224 */ /* 0x000fc600078e0016 */
[----:B------:R-:W-:Y:S04]  /*1c7c0*/  STL [R1+0x1cf4], R14 ;  /* 0x001cf40e01007387 */ /* 0x000fe80000100800 */
[----:B------:R1:W-:Y:S04]  /*1c7d0*/  STL [R1+0x1cf0], R21 ;  /* 0x001cf01501007387 */ /* 0x0003e80000100800 */
[----:B------:R-:W-:Y:S01]  /*1c7e0*/  STL [R1+0x1cf8], R13 ;  /* 0x001cf80d01007387 */ /* 0x000fe20000100800 */
[----:B------:R-:W-:Y:S02]  /*1c7f0*/  PRMT R193, RZ, 0x7610, R193 ;  /* 0x00007610ffc17816 */ /* 0x000fe400000000c1 */
[----:B------:R-:W-:-:S04]  /*1c800*/  PRMT R192, RZ, 0x7610, R192 ;  /* 0x00007610ffc07816 */ /* 0x000fc800000000c0 */
[----:B------:R0:W3:Y:S01]  /*1c810*/  @!P0 LDG.E.U16 R193, desc[UR60][R160.64] ;  /* 0x0000003ca0c18981 */ /* 0x0000e2000c1e1500 */
[----:B------:R-:W-:Y:S01]  /*1c820*/  PRMT R191, RZ, 0x7610, R191 ;  /* 0x00007610ffbf7816 */ /* 0x000fe200000000bf */
[----:B0-----:R-:W-:Y:S02]  /*1c830*/  @!P0 IMAD.MOV.U32 R160, RZ, RZ, R14 ;  /* 0x000000ffffa08224 */ /* 0x001fe400078e000e */
[----:B------:R-:W-:-:S05]  /*1c840*/  @!P0 IMAD.MOV.U32 R161, RZ, RZ, R21 ;  /* 0x000000ffffa18224 */ /* 0x000fca00078e0015 */
[----:B------:R0:W3:Y:S02]  /*1c850*/  @!P0 LDG.E.U16 R192, desc[UR60][R160.64] ;  /* 0x0000003ca0c08981 */ /* 0x0000e4000c1e1500 */
[----:B0-----:R-:W-:Y:S02]  /*1c860*/  @!P0 IMAD.MOV.U32 R160, RZ, RZ, R13 ;  /* 0x000000ffffa08224 */ /* 0x001fe400078e000d */
[----:B------:R-:W-:-:S05]  /*1c870*/  @!P0 IMAD.MOV.U32 R161, RZ, RZ, R145 ;  /* 0x000000ffffa18224 */ /* 0x000fca00078e0091 */
[----:B------:R0:W3:Y:S04]  /*1c880*/  @!P0 LDG.E.U16 R191, desc[UR60][R160.64] ;  /* 0x0000003ca0bf8981 */ /* 0x0000e8000c1e1500 */
[----:B----4-:R4:W-:Y:S04]  /*1c890*/  STL [R1+0x1d60], R2 ;  /* 0x001d600201007387 */ /* 0x0109e80000100800 */
[----:B------:R-:W3:Y:S04]  /*1c8a0*/  LDL R22, [R1+0x13d4] ;  /* 0x0013d40001167983 */ /* 0x000ee80000100800 */
[----:B-1----:R-:W3:Y:S01]  /*1c8b0*/  LDL R21, [R1+0x13d8] ;  /* 0x0013d80001157983 */ /* 0x002ee20000100800 */
[----:B0-----:R-:W-:-:S03]  /*1c8c0*/  @!P0 IMAD.MOV.U32 R160, RZ, RZ, R2 ;  /* 0x000000ffffa08224 */ /* 0x001fc600078e0002 */
[----:B----4-:R-:W4:Y:S01]  /*1c8d0*/  LDL R2, [R1+0x13b8] ;  /* 0x0013b80001027983 */ /* 0x010f220000100800 */
[----:B------:R-:W-:Y:S01]  /*1c8e0*/  PRMT R190, RZ, 0x7610, R190 ;  /* 0x00007610ffbe7816 */ /* 0x000fe200000000be */
[----:B------:R-:W-:Y:S01]  /*1c8f0*/  @!P0 IMAD.MOV.U32 R161, RZ, RZ, R144 ;  /* 0x000000ffffa18224 */ /* 0x000fe200078e0090 */
[----:B------:R-:W-:Y:S01]  /*1c900*/  PRMT R189, RZ, 0x7610, R189 ;  /* 0x00007610ffbd7816 */ /* 0x000fe200000000bd */
[----:B------:R-:W4:Y:S04]  /*1c910*/  LDL R13, [R1+0x13b4] ;  /* 0x0013b400010d7983 */ /* 0x000f280000100800 */
[----:B------:R2:W4:Y:S01]  /*1c920*/  @!P0 LDG.E.U16 R190, desc[UR60][R160.64] ;  /* 0x0000003ca0be8981 */ /* 0x000522000c1e1500 */
[----:B------:R-:W-:Y:S02]  /*1c930*/  PRMT R188, RZ, 0x7610, R188 ;  /* 0x00007610ffbc7816 */ /* 0x000fe400000000bc */
[----:B------:R-:W-:Y:S01]  /*1c940*/  PRMT R187, RZ, 0x7610, R187 ;  /* 0x00007610ffbb7816 */ /* 0x000fe200000000bb */
[----:B------:R-:W4:Y:S01]  /*1c950*/  LDL R14, [R1+0x1398] ;  /* 0x00139800010e7983 */ /* 0x000f220000100800 */
[----:B--2---:R-:W-:-:S02]  /*1c960*/  @!P0 IMAD.MOV.U32 R160, RZ, RZ, R142 ;  /* 0x000000ffffa08224 */ /* 0x004fc400078e008e */
[----:B------:R-:W-:-:S05]  /*1c970*/  @!P0 IMAD.MOV.U32 R161, RZ, RZ, R143 ;  /* 0x000000ffffa18224 */ /* 0x000fca00078e008f */
[----:B------:R3:W2:Y:S02]  /*1c980*/  @!P0 LDG.E.U16 R189, desc[UR60][R160.64] ;  /* 0x0000003ca0bd8981 */ /* 0x0006a4000c1e1500 */
[----:B---3--:R-:W-:Y:S02]  /*1c990*/  @!P0 IMAD.MOV.U32 R160, RZ, RZ, R140 ;  /* 0x000000ffffa08224 */ /* 0x008fe400078e008c */
[----:B------:R-:W-:-:S05]  /*1c9a0*/  @!P0 IMAD.MOV.U32 R161, RZ, RZ, R141 ;  /* 0x000000ffffa18224 */ /* 0x000fca00078e008d */
[----:B------:R0:W3:Y:S01]  /*1c9b0*/  @!P0 LDG.E.U16 R188, desc[UR60][R160.64] ;  /* 0x0000003ca0bc8981 */ /* 0x0000e2000c1e1500 */
[----:B------:R-:W-:Y:S01]  /*1c9c0*/  PRMT R186, RZ, 0x7610, R186 ;  /* 0x00007610ffba7816 */ /* 0x000fe200000000ba */
[----:B0-----:R-:W-:Y:S02]  /*1c9d0*/  @!P0 IMAD.MOV.U32 R160, RZ, RZ, R36 ;  /* 0x000000ffffa08224 */ /* 0x001fe400078e0024 */
[----:B------:R-:W-:Y:S01]  /*1c9e0*/  @!P0 IMAD.MOV.U32 R161, RZ, RZ, R139 ;  /* 0x000000ffffa18224 */ /* 0x000fe200078e008b */
[----:B------:R-:W2:Y:S04]  /*1c9f0*/  LDL R36, [R1+0x1394] ;  /* 0x0013940001247983 */ /* 0x000ea80000100800 */
[----:B------:R0:W3:Y:S01]  /*1ca00*/  @!P0 LDG.E.U16 R187, desc[UR60][R160.64] ;  /* 0x0000003ca0bb8981 */ /* 0x0000e2000c1e1500 */
[----:B------:R-:W-:-:S02]  /*1ca10*/  PRMT R185, RZ, 0x7610, R185 ;  /* 0x00007610ffb97816 */ /* 0x000fc400000000b9 */
[----:B------:R-:W-:Y:S01]  /*1ca20*/  PRMT R184, RZ, 0x7610, R184 ;  /* 0x00007610ffb87816 */ /* 0x000fe200000000b8 */
[----:B------:R-:W3:Y:S01]  /*1ca30*/  LDL R139, [R1+0x1214] ;  /* 0x00121400018b7983 */ /* 0x000ee20000100800 */
[----:B0-----:R-:W-:Y:S02]  /*1ca40*/  @!P0 IMAD.MOV.U32 R160, RZ, RZ, R38 ;  /* 0x000000ffffa08224 */ /* 0x001fe400078e0026 */
[----:B------:R-:W-:Y:S01]  /*1ca50*/  @!P0 IMAD.MOV.U32 R161, RZ, RZ, R39 ;  /* 0x000000ffffa18224 */ /* 0x000fe200078e0027 */
[----:B------:R-:W3:Y:S04]  /*1ca60*/  LDL R38, [R1+0x1378] ;  /* 0x0013780001267983 */ /* 0x000ee80000100800 */
[----:B------:R-:W3:Y:S04]  /*1ca70*/  LDL R39, [R1+0x1374] ;  /* 0x0013740001277983 */ /* 0x000ee80000100800 */
[----:B------:R0:W3:Y:S02]  /*1ca80*/  @!P0 LDG.E.U16 R186, desc[UR60][R160.64] ;  /* 0x0000003ca0ba8981 */ /* 0x0000e4000c1e1500 */
[----:B0-----:R-:W-:-:S02]  /*1ca90*/  @!P0 IMAD.MOV.U32 R161, RZ, RZ, R22 ;  /* 0x000000ffffa18224 */ /* 0x001fc400078e0016 */
[----:B------:R-:W3:Y:S01]  /*1caa0*/  LDL R22, [R1+0x1354] ;  /* 0x0013540001167983 */ /* 0x000ee20000100800 */
[----:B------:R-:W-:-:S03]  /*1cab0*/  @!P0 IMAD.MOV.U32 R160, RZ, RZ, R21 ;  /* 0x000000ffffa08224 */ /* 0x000fc600078e0015 */
[----:B------:R-:W3:Y:S04]  /*1cac0*/  LDL R21, [R1+0x1358] ;  /* 0x0013580001157983 */ /* 0x000ee80000100800 */
[----:B------:R4:W3:Y:S02]  /*1cad0*/  @!P0 LDG.E.U16 R185, desc[UR60][R160.64] ;  /* 0x0000003ca0b98981 */ /* 0x0008e4000c1e1500 */
[----:B----4-:R-:W-:Y:S02]  /*1cae0*/  @!P0 IMAD.MOV.U32 R160, RZ, RZ, R2 ;  /* 0x000000ffffa08224 */ /* 0x010fe400078e0002 */
[----:B------:R-:W4:Y:S01]  /*1caf0*/  LDL R2, [R1+0x1338] ;  /* 0x0013380001027983 */ /* 0x000f220000100800 */
[----:B------:R-:W-:-:S03]  /*1cb00*/  @!P0 IMAD.MOV.U32 R161, RZ, RZ, R13 ;  /* 0x000000ffffa18224 */ /* 0x000fc600078e000d */
[----:B------:R-:W4:Y:S01]  /*1cb10*/  LDL R13, [R1+0x1334] ;  /* 0x00133400010d7983 */ /* 0x000f220000100800 */
[----:B------:R-:W-:-:S03]  /*1cb20*/  PRMT R183, RZ, 0x7610, R183 ;  /* 0x00007610ffb77816 */ /* 0x000fc600000000b7 */
[----:B------:R0:W4:Y:S01]  /*1cb30*/  @!P0 LDG.E.U16 R184, desc[UR60][R160.64] ;  /* 0x0000003ca0b88981 */ /* 0x000122000c1e1500 */
[----:B------:R-:W-:Y:S01]  /*1cb40*/  PRMT R182, RZ, 0x7610, R182 ;  /* 0x00007610ffb67816 */ /* 0x000fe200000000b6 */
[----:B0-----:R-:W-:Y:S02]  /*1cb50*/  @!P0 IMAD.MOV.U32 R160, RZ, RZ, R14 ;  /* 0x000000ffffa08224 */ /* 0x001fe400078e000e */
[----:B------:R-:W4:Y:S01]  /*1cb60*/  LDL R14, [R1+0x1318] ;  /* 0x00131800010e7983 */ /* 0x000f220000100800 */
[----:B--2---:R-:W-:-:S03]  /*1cb70*/  @!P0 IMAD.MOV.U32 R161, RZ, RZ, R36 ;  /* 0x000000ffffa18224 */ /* 0x004fc600078e0024 */
[----:B------:R-:W2:Y:S04]  /*1cb80*/  LDL R36, [R1+0x1314] ;  /* 0x0013140001247983 */ /* 0x000ea80000100800 */
[----:B------:R3:W2:Y:S02]  /*1cb90*/  @!P0 LDG.E.U16 R183, desc[UR60][R160.64] ;  /* 0x0000003ca0b78981 */ /* 0x0006a4000c1e1500 */
[----:B---3--:R-:W-:Y:S02]  /*1cba0*/  @!P0 IMAD.MOV.U32 R160, RZ, RZ, R38 ;  /* 0x000000ffffa08224 */ /* 0x008fe400078e0026 */
[----:B------:R-:W3:Y:S01]  /*1cbb0*/  LDL R38, [R1+0x12f8] ;  /* 0x0012f80001267983 */ /* 0x000ee20000100800 */
[----:B------:R-:W-:-:S03]  /*1cbc0*/  @!P0 IMAD.MOV.U32 R161, RZ, RZ, R39 ;  /* 0x000000ffffa18224 */ /* 0x000fc600078e0027 */
[----:B------:R-:W3:Y:S04]  /*1cbd0*/  LDL R39, [R1+0x12f4] ;  /* 0x0012f40001277983 */ /* 0x000ee80000100800 */
[----:B------:R0:W3:Y:S01]  /*1cbe0*/  @!P0 LDG.E.U16 R182, desc[UR60][R160.64] ;  /* 0x0000003ca0b68981 */ /* 0x0000e2000c1e1500 */
[----:B------:R-:W-:Y:S01]  /*1cbf0*/  PRMT R181, RZ, 0x7610, R181 ;  /* 0x00007610ffb57816 */ /* 0x000fe200000000b5 */
[----:B0-----:R-:W-:Y:S02]  /*1cc00*/  @!P0 IMAD.MOV.U32 R161, RZ, RZ, R22 ;  /* 0x000000ffffa18224 */ /* 0x001fe400078e0016 */
[----:B------:R-:W3:Y:S01]  /*1cc10*/  LDL R22, [R1+0x12d4] ;  /* 0x0012d40001167983 */ /* 0x000ee20000100800 */
[----:B------:R-:W-:-:S03]  /*1cc20*/  @!P0 IMAD.MOV.U32 R160, RZ, RZ, R21 ;  /* 0x000000ffffa08224 */ /* 0x000fc600078e0015 */
[----:B------:R-:W3:Y:S04]  /*1cc30*/  LDL R21, [R1+0x12d8] ;  /* 0x0012d80001157983 */ /* 0x000ee80000100800 */
[----:B------:R4:W3:Y:S02]  /*1cc40*/  @!P0 LDG.E.U16 R181, desc[UR60][R160.64] ;  /* 0x0000003ca0b58981 */ /* 0x0008e4000c1e1500 */
[----:B----4-:R-:W-:Y:S02]  /*1cc50*/  @!P0 IMAD.MOV.U32 R160, RZ, RZ, R2 ;  /* 0x000000ffffa08224 */ /* 0x010fe400078e0002 */
[----:B------:R-:W4:Y:S01]  /*1cc60*/  LDL R2, [R1+0x12b8] ;  /* 0x0012b80001027983 */ /* 0x000f220000100800 */
[----:B------:R-:W-:Y:S01]  /*1cc70*/  PRMT R180, RZ, 0x7610, R180 ;  /* 0x00007610ffb47816 */ /* 0x000fe200000000b4 */
[----:B------:R-:W-:-:S02]  /*1cc80*/  @!P0 IMAD.MOV.U32 R161, RZ, RZ, R13 ;  /* 0x000000ffffa18224 */ /* 0x000fc400078e000d */
        /* <DEDUP_REMOVED lines=29> */
[----:B--2---:R-:W-:Y:S02]  /*1ce60*/  @!P0 IMAD.MOV.U32 R161, RZ, RZ, R36 ;  /* 0x000000ffffa18224 */ /* 0x004fe400078e0024 */
[----:B------:R-:W2:Y:S04]  /*1ce70*/  LDL R36, [R1+0x1218] ;  /* 0x0012180001247983 */ /* 0x000ea80000100800 */
[----:B------:R3:W2:Y:S04]  /*1ce80*/  @!P0 LDG.E.U16 R175, desc[UR60][R160.64] ;  /* 0x0000003ca0af8981 */ /* 0x0006a8000c1e1500 */
[----:B------:R-:W2:Y:S01]  /*1ce90*/  LDL.LU R14, [R1+0x11f4] ;  /* 0x0011f400010e7983 */ /* 0x000ea20000300800 */
[----:B---3--:R-:W-:-:S02]  /*1cea0*/  @!P0 IMAD.MOV.U32 R160, RZ, RZ, R38 ;  /* 0x000000ffffa08224 */ /* 0x008fc400078e0026 */
[----:B------:R-:W-:Y:S02]  /*1ceb0*/  @!P0 IMAD.MOV.U32 R161, RZ, RZ, R39 ;  /* 0x000000ffffa18224 */ /* 0x000fe400078e0027 */
[----:B------:R-:W3:Y:S04]  /*1cec0*/  LDL.LU R39, [R1+0x11d4] ;  /* 0x0011d40001277983 */ /* 0x000ee80000300800 */
[----:B------:R0:W3:Y:S04]  /*1ced0*/  @!P0 LDG.E.U16 R174, desc[UR60][R160.64] ;  /* 0x0000003ca0ae8981 */ /* 0x0000e8000c1e1500 */
[----:B------:R-:W3:Y:S01]  /*1cee0*/  LDL R38, [R1+0x11d8] ;  /* 0x0011d80001267983 */ /* 0x000ee20000100800 */
[----:B------:R-:W-:Y:S01]  /*1cef0*/  PRMT R173, RZ, 0x7610, R173 ;  /* 0x00007610ffad7816 */ /* 0x000fe200000000ad */
[----:B0-----:R-:W-:-:S02]  /*1cf00*/  @!P0 IMAD.MOV.U32 R161, RZ, RZ, R22 ;  /* 0x000000ffffa18224 */ /* 0x001fc400078e0016 */
        /* <DEDUP_REMOVED lines=9> */
[----:B------:R-:W4:Y:S04]  /*1cfa0*/  LDL.LU R13, [R1+0x1194] ;  /* 0x00119400010d7983 */ /* 0x000f280000300800 */
[----:B------:R0:W4:Y:S01]  /*1cfb0*/  @!P0 LDG.E.U16 R172, desc[UR60][R160.64] ;  /* 0x0000003ca0ac8981 */ /* 0x000122000c1e1500 */
[----:B------:R-:W-:-:S03]  /*1cfc0*/  PRMT R170, RZ, 0x7610, R170 ;  /* 0x00007610ffaa7816 */ /* 0x000fc600000000aa */
[----:B------:R-:W4:Y:S04]  /*1cfd0*/  LDL R141, [R1+0x1198] ;  /* 0x00119800018d7983 */ /* 0x000f280000100800 */
[----:B------:R-:W4:Y:S01]  /*1cfe0*/  LDL R140, [R1+0x1154] ;  /* 0x00115400018c7983 */ /* 0x000f220000100800 */
[----:B0-----:R-:W-:-:S03]  /*1cff0*/  @!P0 IMAD.MOV.U32 R161, RZ, RZ, R139 ;  /* 0x000000ffffa18224 */ /* 0x001fc600078e008b */
[----:B------:R-:W4:Y:S01]  /*1d000*/  LDL R139, [R1+0x1134] ;  /* 0x00113400018b7983 */ /* 0x000f220000100800 */
[----:B--2---:R-:W-:-:S03]  /*1d010*/  @!P0 IMAD.MOV.U32 R160, RZ, RZ, R36 ;  /* 0x000000ffffa08224 */ /* 0x004fc600078e0024 */
[----:B------:R-:W2:Y:S04]  /*1d020*/  LDL.LU R36, [R1+0x1178] ;  /* 0x0011780001247983 */ /* 0x000ea80000300800 */
[----:B------:R0:W2:Y:S02]  /*1d030*/  @!P0 LDG.E.U16 R171, desc[UR60][R160.64] ;  /* 0x0000003ca0ab8981 */ /* 0x0000a4000c1e1500 */
[----:B0-----:R-:W-:Y:S01]  /*1d040*/  @!P0 IMAD.MOV.U32 R161, RZ, RZ, R14 ;  /* 0x000000ffffa18224 */ /* 0x001fe200078e000e */
[----:B------:R-:W-:Y:S01]  /*1d050*/  PRMT R169, RZ, 0x7610, R169 ;  /* 0x00007610ffa97816 */ /* 0x000fe200000000a9 */
[----:B---3--:R-:W-:Y:S02]  /*1d060*/  @!P0 IMAD.MOV.U32 R160, RZ, RZ, R22 ;  /* 0x000000ffffa08224 */ /* 0x008fe400078e0016 */
[----:B------:R-:W3:Y:S04]  /*1d070*/  LDL.LU R22, [R1+0x1158] ;  /* 0x0011580001167983 */ /* 0x000ee80000300800 */
[----:B------:R0:W3:Y:S02]  /*1d080*/  @!P0 LDG.E.U16 R170, desc[UR60][R160.64] ;  /* 0x0000003ca0aa8981 */ /* 0x0000e4000c1e1500 */
[----:B0-----:R-:W-:-:S02]  /*1d090*/  @!P0 IMAD.MOV.U32 R160, RZ, RZ, R38 ;  /* 0x000000ffffa08224 */ /* 0x001fc400078e0026 */
[----:B------:R-:W3:Y:S01]  /*1d0a0*/  LDL.LU R38, [R1+0x1138] ;  /* 0x0011380001267983 */ /* 0x000ee20000300800 */
[----:B------:R-:W-:-:S05]  /*1d0b0*/  @!P0 IMAD.MOV.U32 R161, RZ, RZ, R39 ;  /* 0x000000ffffa18224 */ /* 0x000fca00078e0027 */
[----:B------:R4:W3:Y:S02]  /*1d0c0*/  @!P0 LDG.E.U16 R169, desc[UR60][R160.64] ;  /* 0x0000003ca0a98981 */ /* 0x0008e4000c1e1500 */
[----:B----4-:R-:W-:Y:S02]  /*1d0d0*/  @!P0 IMAD.MOV.U32 R160, RZ, RZ, R2 ;  /* 0x000000ffffa08224 */ /* 0x010fe400078e0002 */
[----:B------:R-:W-:Y:S01]  /*1d0e0*/  @!P0 IMAD.MOV.U32 R161, RZ, RZ, R21 ;  /* 0x000000ffffa18224 */ /* 0x000fe200078e0015 */
[----:B------:R-:W4:Y:S04]  /*1d0f0*/  LDL R2, [R1+0x1118] ;  /* 0x0011180001027983 */ /* 0x000f280000100800 */
[----:B------:R-:W4:Y:S04]  /*1d100*/  LDL R21, [R1+0x1114] ;  /* 0x0011140001157983 */ /* 0x000f280000100800 */
[----:B------:R-:W-:Y:S04]  /*1d110*/  STL [R1+0x1d14], R11 ;  /* 0x001d140b01007387 */ /* 0x000fe80000100800 */
[----:B------:R-:W-:Y:S04]  /*1d120*/  STL.64 [R1+0x1fc0], R46 ;  /* 0x001fc02e01007387 */ /* 0x000fe80000100a00 */
[----:B------:R-:W-:Y:S04]  /*1d130*/  STL.64 [R1+0x1fb8], R44 ;  /* 0x001fb82c01007387 */ /* 0x000fe80000100a00 */
[----:B------:R-:W-:Y:S04]  /*1d140*/  STL.64 [R1+0x1fb0], R42 ;  /* 0x001fb02a01007387 */ /* 0x000fe80000100a00 */
[----:B------:R-:W-:Y:S01]  /*1d150*/  STL.64 [R1+0x1fa8], R40 ;  /* 0x001fa82801007387 */ /* 0x000fe20000100a00 */
[----:B------:R-:W-:-:S02]  /*1d160*/  PRMT R168, RZ, 0x7610, R168 ;  /* 0x00007610ffa87816 */ /* 0x000fc400000000a8 */
[----:B------:R-:W-:-:S04]  /*1d170*/  PRMT R167, RZ, 0x7610, R167 ;  /* 0x00007610ffa77816 */ /* 0x000fc800000000a7 */
[----:B------:R0:W4:Y:S01]  /*1d180*/  @!P0 LDG.E.U16 R168, desc[UR60][R160.64] ;  /* 0x0000003ca0a88981 */ /* 0x000122000c1e1500 */
[----:B------:R-:W-:Y:S01]  /*1d190*/  PRMT R166, RZ, 0x7610, R166 ;  /* 0x00007610ffa67816 */ /* 0x000fe200000000a6 */
[----:B0-----:R-:W-:Y:S02]  /*1d1a0*/  @!P0 IMAD.MOV.U32 R160, RZ, RZ, R141 ;  /* 0x000000ffffa08224 */ /* 0x001fe400078e008d */
[----:B------:R-:W-:-:S05]  /*1d1b0*/  @!P0 IMAD.MOV.U32 R161, RZ, RZ, R13 ;  /* 0x000000ffffa18224 */ /* 0x000fca00078e000d */
[----:B------:R2:W4:Y:S01]  /*1d1c0*/  @!P0 LDG.E.U16 R167, desc[UR60][R160.64] ;  /* 0x0000003ca0a78981 */ /* 0x000522000c1e1500 */
[----:B------:R-:W-:Y:S01]  /*1d1d0*/  PRMT R165, RZ, 0x7610, R165 ;  /* 0x00007610ffa57816 */ /* 0x000fe200000000a5 */
[----:B--2---:R-:W-:Y:S02]  /*1d1e0*/  @!P0 IMAD.MOV.U32 R160, RZ, RZ, R36 ;  /* 0x000000ffffa08224 */ /* 0x004fe400078e0024 */
[----:B------:R-:W-:-:S05]  /*1d1f0*/  @!P0 IMAD.MOV.U32 R161, RZ, RZ, R11 ;  /* 0x000000ffffa18224 */ /* 0x000fca00078e000b */
[----:B------:R0:W2:Y:S04]  /*1d200*/  @!P0 LDG.E.U16 R166, desc[UR60][R160.64] ;  /* 0x0000003ca0a68981 */ /* 0x0000a8000c1e1500 */
[----:B------:R-:W-:Y:S01]  /*1d210*/  STS.U16 [R8+0xb00], R138 ;  /* 0x000b008a08007388 */ /* 0x000fe20000000400 */
[----:B0-----:R-:W-:-:S03]  /*1d220*/  @!P0 IMAD.MOV.U32 R161, RZ, RZ, R140 ;  /* 0x000000ffffa18224 */ /* 0x001fc600078e008c */
        /* <DEDUP_REMOVED lines=44> */
[----:B---3--:R-:W-:Y:S04]  /*1d4f0*/  STL.64 [R1+0x1fa0], R38 ;  /* 0x001fa02601007387 */ /* 0x008fe80000100a00 */
        /* <DEDUP_REMOVED lines=11> */
[----:B------:R0:W-:Y:S04]  /*1d5b0*/  STL.64 [R1+0x1f68], R24 ;  /* 0x001f681801007387 */ /* 0x0001e80000100a00 */
        /* <DEDUP_REMOVED lines=8> */
[----:B------:R-:W-:Y:S01]  /*1d640*/  STL [R1+0x1d20], R6 ;  /* 0x001d200601007387 */ /* 0x000fe20000100800 */
[----:B------:R-:W-:-:S03]  /*1d650*/  @!P0 IMAD.MOV.U32 R160, RZ, RZ, R22 ;  /* 0x000000ffffa08224 */ /* 0x000fc600078e0016 */
[----:B------:R-:W-:Y:S04]  /*1d660*/  STL [R1+0x1d24], R5 ;  /* 0x001d240501007387 */ /* 0x000fe80000100800 */
[----:B------:R-:W-:Y:S04]  /*1d670*/  STL [R1+0x1d28], R4 ;  /* 0x001d280401007387 */ /* 0x000fe80000100800 */
[----:B------:R-:W-:Y:S04]  /*1d680*/  STL [R1+0x1d2c], R3 ;  /* 0x001d2c0301007387 */ /* 0x000fe80000100800 */
[----:B0-----:R-:W3:Y:S04]  /*1d690*/  LDL.LU.64 R24, [R1+0xa00] ;  /* 0x000a000001187983 */ /* 0x001ee80000300a00 */
[----:B------:R-:W2:Y:S04]  /*1d6a0*/  LDL.LU.64 R26, [R1+0xa08] ;  /* 0x000a0800011a7983 */ /* 0x000ea80000300a00 */
[----:B------:R-:W3:Y:S04]  /*1d6b0*/  LDL.LU.64 R28, [R1+0xa10] ;  /* 0x000a1000011c7983 */ /* 0x000ee80000300a00 */
[----:B------:R-:W2:Y:S04]  /*1d6c0*/  LDL.LU.64 R30, [R1+0xa18] ;  /* 0x000a1800011e7983 */ /* 0x000ea80000300a00 */
[----:B------:R-:W3:Y:S04]  /*1d6d0*/  LDL.LU.64 R32, [R1+0xa20] ;  /* 0x000a200001207983 */ /* 0x000ee80000300a00 */
[----:B------:R0:W2:Y:S04]  /*1d6e0*/  @!P0 LDG.E.U16 R165, desc[UR60][R160.64] ;  /* 0x0000003ca0a58981 */ /* 0x0000a8000c1e1500 */
[----:B------:R-:W3:Y:S04]  /*1d6f0*/  LDL.LU.64 R34, [R1+0xa28] ;  /* 0x000a280001227983 */ /* 0x000ee80000300a00 */
[----:B------:R-:W2:Y:S01]  /*1d700*/  LDL.LU.64 R36, [R1+0xa30] ;  /* 0x000a300001247983 */ /* 0x000ea20000300a00 */
        /* <DEDUP_REMOVED lines=12> */
[----:B------:R-:W3:Y:S04]  /*1d7d0*/  LDL.LU.64 R38, [R1+0xa38] ;  /* 0x000a380001267983 */ /* 0x000ee80000300a00 */
        /* <DEDUP_REMOVED lines=32> */
[----:B------:R-:W2:Y:S04]  /*1d9e0*/  LDL.LU.64 R40, [R1+0xa40] ;  /* 0x000a400001287983 */ /* 0x000ea80000300a00 */
        /* <DEDUP_REMOVED lines=66> */
[----:B------:R0:W-:Y:S04]  /*1de10*/  STS.U16 [R3+0x17f00], R48 ;  /* 0x017f003003007388 */ /* 0x0001e80000000400 */
[----:B------:R-:W3:Y:S04]  /*1de20*/  LDL.LU.64 R46, [R1+0xa58] ;  /* 0x000a5800012e7983 */ /* 0x000ee80000300a00 */
[----:B0-----:R-:W2:Y:S04]  /*1de30*/  LDL.LU.64 R48, [R1+0xa60] ;  /* 0x000a600001307983 */ /* 0x001ea80000300a00 */
[----:B------:R-:W3:Y:S04]  /*1de40*/  LDL.LU.64 R50, [R1+0xa68] ;  /* 0x000a680001327983 */ /* 0x000ee80000300a00 */
[----:B------:R-:W2:Y:S04]  /*1de50*/  LDL.LU.64 R52, [R1+0xa70] ;  /* 0x000a700001347983 */ /* 0x000ea80000300a00 */
        /* <DEDUP_REMOVED lines=38> */
[----:B------:R-:W3:Y:S01]  /*1e0c0*/  LDL.LU.64 R130, [R1+0xba8] ;  /* 0x000ba80001827983 */ /* 0x000ee20000300a00 */
[----:B------:R-:W-:Y:S01]  /*1e0d0*/  PRMT R164, RZ, 0x7610, R164 ;  /* 0x00007610ffa47816 */ /* 0x000fe200000000a4 */
[----:B------:R-:W-:Y:S01]  /*1e0e0*/  @!P0 IMAD.MOV.U32 R161, RZ, RZ, R139 ;  /* 0x000000ffffa18224 */ /* 0x000fe200078e008b */
[----:B------:R-:W-:-:S04]  /*1e0f0*/  PRMT R163, RZ, 0x7610, R163 ;  /* 0x00007610ffa37816 */ /* 0x000fc800000000a3 */
[----:B------:R4:W2:Y:S01]  /*1e100*/  @!P0 LDG.E.U16 R164, desc[UR60][R160.64] ;  /* 0x0000003ca0a48981 */ /* 0x0008a2000c1e1500 */
[----:B------:R-:W-:Y:S01]  /*1e110*/  PRMT R162, RZ, 0x7610, R162 ;  /* 0x00007610ffa27816 */ /* 0x000fe200000000a2 */
[----:B----4-:R-:W-:Y:S02]  /*1e120*/  @!P0 IMAD.MOV.U32 R160, RZ, RZ, R2 ;  /* 0x000000ffffa08224 */ /* 0x010fe400078e0002 */
[----:B------:R-:W-:-:S05]  /*1e130*/  @!P0 IMAD.MOV.U32 R161, RZ, RZ, R21 ;  /* 0x000000ffffa18224 */ /* 0x000fca00078e0015 */
[----:B------:R0:W4:Y:S01]  /*1e140*/  @!P0 LDG.E.U16 R163, desc[UR60][R160.64] ;  /* 0x0000003ca0a38981 */ /* 0x000122000c1e1500 */
[----:B------:R-:W-:Y:S01]  /*1e150*/  PRMT R159, RZ, 0x7610, R159 ;  /* 0x00007610ff9f7816 */ /* 0x000fe2000000009f */
[----:B0-----:R-:W-:Y:S02]  /*1e160*/  @!P0 IMAD.MOV.U32 R160, RZ, RZ, R9 ;  /* 0x000000ffffa08224 */ /* 0x001fe400078e0009 */
[----:B------:R-:W-:-:S05]  /*1e170*/  @!P0 IMAD.MOV.U32 R161, RZ, RZ, R16 ;  /* 0x000000ffffa18224 */ /* 0x000fca00078e0010 */
[----:B------:R0:W4:Y:S01]  /*1e180*/  @!P0 LDG.E.U16 R162, desc[UR60][R160.64] ;  /* 0x0000003ca0a28981 */ /* 0x000122000c1e1500 */
[----:B------:R-:W-:Y:S01]  /*1e190*/  PRMT R23, RZ, 0x7610, R23 ;  /* 0x00007610ff177816 */ /* 0x000fe20000000017 */
[----:B0-----:R-:W-:Y:S02]  /*1e1a0*/  @!P0 IMAD.MOV.U32 R160, RZ, RZ, R17 ;  /* 0x000000ffffa08224 */ /* 0x001fe400078e0011 */
[----:B------:R-:W-:-:S05]  /*1e1b0*/  @!P0 IMAD.MOV.U32 R161, RZ, RZ, R10 ;  /* 0x000000ffffa18224 */ /* 0x000fca00078e000a */
[----:B------:R0:W4:Y:S02]  /*1e1c0*/  @!P0 LDG.E.U16 R159, desc[UR60][R160.64] ;  /* 0x0000003ca09f8981 */ /* 0x000124000c1e1500 */
[----:B0-----:R-:W-:Y:S02]  /*1e1d0*/  @!P0 IMAD.MOV.U32 R160, RZ, RZ, R12 ;  /* 0x000000ffffa08224 */ /* 0x001fe400078e000c */
[----:B------:R-:W-:-:S05]  /*1e1e0*/  @!P0 IMAD.MOV.U32 R161, RZ, RZ, R20 ;  /* 0x000000ffffa18224 */ /* 0x000fca00078e0014 */
[----:B------:R-:W4:Y:S01]  /*1e1f0*/  @!P0 LDG.E.U16 R23, desc[UR60][R160.64] ;  /* 0x0000003ca0178981 */ /* 0x000f22000c1e1500 */
[----:B------:R-:W0:Y:S01]  /*1e200*/  S2R R4, SR_CgaCtaId ;  /* 0x0000000000047919 */ /* 0x000e220000008800 */
[----:B------:R-:W-:Y:S01]  /*1e210*/  IMAD.SHL.U32 R15, R15, 0x40, RZ ;  /* 0x000000400f0f7824 */ /* 0x000fe200078e00ff */
[----:B------:R-:W-:-:S03]  /*1e220*/  MOV R2, 0x400 ;  /* 0x0000040000027802 */ /* 0x000fc60000000f00 */
[----:B------:R-:W-:Y:S01]  /*1e230*/  IMAD.SHL.U32 R15, R15, 0x2, RZ ;  /* 0x000000020f0f7824 */ /* 0x000fe200078e00ff */
[----:B0-----:R-:W-:Y:S01]  /*1e240*/  LEA R2, R4, R2, 0x18 ;  /* 0x0000000204027211 */ /* 0x001fe200078ec0ff */
[----:B---3--:R-:W-:Y:S04]  /*1e250*/  STL.64 [R1+0x2568], R130 ;  /* 0x0025688201007387 */ /* 0x008fe80000100a00 */
[----:B--2---:R-:W-:Y:S04]  /*1e260*/  STL.64 [R1+0x2560], R128 ;  /* 0x0025608001007387 */ /* 0x004fe80000100a00 */
        /* <DEDUP_REMOVED lines=54> */
[----:B------:R-:W-:Y:S04]  /*1e5d0*/  STL.64 [R1+0x23a8], R14 ;  /* 0x0023a80e01007387 */ /* 0x000fe80000100a00 */
[----:B------:R0:W-:Y:S04]  /*1e5e0*/  STL [R1+0x23a0], R13 ;  /* 0x0023a00d01007387 */ /* 0x0001e80000100800 */
[----:B------:R-:W2:Y:S04]  /*1e5f0*/  LDL.LU.64 R4, [R1+0xc00] ;  /* 0x000c000001047983 */ /* 0x000ea80000300a00 */
[----:B------:R-:W2:Y:S04]  /*1e600*/  LDL.LU.64 R6, [R1+0xc08] ;  /* 0x000c080001067983 */ /* 0x000ea80000300a00 */
[----:B------:R-:W2:Y:S04]  /*1e610*/  LDL.LU.64 R8, [R1+0xc10] ;  /* 0x000c100001087983 */ /* 0x000ea80000300a00 */
[----:B------:R-:W2:Y:S04]  /*1e620*/  LDL.LU.64 R10, [R1+0xc18] ;  /* 0x000c1800010a7983 */ /* 0x000ea80000300a00 */
[----:B0-----:R-:W2:Y:S04]  /*1e630*/  LDL.LU.64 R12, [R1+0xc20] ;  /* 0x000c2000010c7983 */ /* 0x001ea80000300a00 */
[----:B------:R-:W2:Y:S04]  /*1e640*/  LDL.LU.64 R14, [R1+0xc28] ;  /* 0x000c2800010e7983 */ /* 0x000ea80000300a00 */
[----:B------:R-:W2:Y:S04]  /*1e650*/  LDL.LU.64 R16, [R1+0xc30] ;  /* 0x000c300001107983 */ /* 0x000ea80000300a00 */
[----:B------:R-:W2:Y:S04]  /*1e660*/  LDL.LU.64 R18, [R1+0xc38] ;  /* 0x000c380001127983 */ /* 0x000ea80000300a00 */
[----:B----4-:R0:W-:Y:S04]  /*1e670*/  STS.U16 [R3+0x17b00], R23 ;  /* 0x017b001703007388 */ /* 0x0101e80000000400 */
[----:B------:R-:W2:Y:S04]  /*1e680*/  LDL.LU.64 R20, [R1+0xc40] ;  /* 0x000c400001147983 */ /* 0x000ea80000300a00 */
[----:B0-----:R-:W2:Y:S04]  /*1e690*/  LDL.LU.64 R22, [R1+0xc48] ;  /* 0x000c480001167983 */ /* 0x001ea80000300a00 */
[----:B------:R-:W2:Y:S04]  /*1e6a0*/  LDL.LU.64 R24, [R1+0xc50] ;  /* 0x000c500001187983 */ /* 0x000ea80000300a00 */
        /* <DEDUP_REMOVED lines=82> */
[----:B------:R-:W-:Y:S01]  /*1ebd0*/  STS.U16 [R3+0x17700], R159 ;  /* 0x0177009f03007388 */ /* 0x000fe20000000400 */
[----:B------:R0:W-:Y:S06]  /*1ebe0*/  MEMBAR.ALL.CTA ;  /* 0x0000000000007992 */ /* 0x0001ec0000008000 */
[----:B0-----:R-:W0:Y:S01]  /*1ebf0*/  FENCE.VIEW.ASYNC.S ;  /* 0x00000000000073c6 */ /* 0x001e220000000000 */
[----:B------:R-:W-:Y:S01]  /*1ec00*/  SHF.R.U32.HI R2, RZ, 0x4, R2 ;  /* 0x00000004ff027819 */ /* 0x000fe20000011602 */
[----:B------:R-:W-:-:S02]  /*1ec10*/  UMOV UR17, 0x40000040 ;  /* 0x4000004000117882 */ /* 0x000fc40000000000 */
[----:B------:R-:W3:Y:S01]  /*1ec20*/  LDL.LU.64 R132, [R1+0xbb0] ;  /* 0x000bb00001847983 */ /* 0x000ee20000300a00 */
[----:B------:R-:W-:-:S03]  /*1ec30*/  SGXT.U32 R2, R2, 0xe ;  /* 0x0000000e0202781a */ /* 0x000fc60000000000 */
[----:B------:R-:W3:Y:S01]  /*1ec40*/  LDL.LU.64 R134, [R1+0xbb8] ;  /* 0x000bb80001867983 */ /* 0x000ee20000300a00 */
[----:B0-----:R-:W-:Y:S01]  /*1ec50*/  BAR.SYNC.DEFER_BLOCKING 0x0 ;  /* 0x0000000000007b1d */ /* 0x001fe20000010000 */
[----:B------:R-:W-:-:S05]  /*1ec60*/  R2UR UR16, R2 ;  /* 0x00000000021072ca */ /* 0x000fca00000e0000 */
[----:B------:R-:W3:Y:S04]  /*1ec70*/  LDL.LU.64 R136, [R1+0xbc0] ;  /* 0x000bc00001887983 */ /* 0x000ee80000300a00 */
[----:B------:R-:W3:Y:S04]  /*1ec80*/  LDL.LU.64 R138, [R1+0xbc8] ;  /* 0x000bc800018a7983 */ /* 0x000ee80000300a00 */
[----:B------:R-:W3:Y:S04]  /*1ec90*/  LDL.LU.64 R140, [R1+0xbd0] ;  /* 0x000bd000018c7983 */ /* 0x000ee80000300a00 */
[----:B------:R-:W3:Y:S04]  /*1eca0*/  LDL.LU.64 R142, [R1+0xbd8] ;  /* 0x000bd800018e7983 */ /* 0x000ee80000300a00 */
[----:B------:R-:W3:Y:S04]  /*1ecb0*/  LDL.LU.64 R144, [R1+0xbe0] ;  /* 0x000be00001907983 */ /* 0x000ee80000300a00 */
[----:B------:R-:W3:Y:S04]  /*1ecc0*/  LDL.LU.64 R146, [R1+0xbe8] ;  /* 0x000be80001927983 */ /* 0x000ee80000300a00 */
[----:B------:R-:W3:Y:S04]  /*1ecd0*/  LDL.LU.64 R148, [R1+0xbf0] ;  /* 0x000bf00001947983 */ /* 0x000ee80000300a00 */
[----:B------:R-:W3:Y:S01]  /*1ece0*/  LDL.LU.64 R150, [R1+0xbf8] ;  /* 0x000bf80001967983 */ /* 0x000ee20000300a00 */
[----:B--2---:R-:W-:-:S06]  /*1ecf0*/  WARPGROUP.ARRIVE ;  /* 0x00000000000079c5 */ /* 0x004fcc0000000000 */
[----:B------:R-:W-:Y:S03]  /*1ed00*/  HGMMA.64x256x16.F32 R4, gdesc[UR16].tnspA, R4, gsb0 ;  /* 0x23e00000100479f0 */ /* 0x000fe60008000804 */
[----:B------:R-:W-:Y:S02]  /*1ed10*/  WARPGROUP.DEPBAR.LE gsb0, 0x0 ;  /* 0x00008000000079c5 */ /* 0x000fe40000010000 */
[----:B------:R-:W-:-:S15]  /*1ed20*/  WARPGROUP.ARRIVE ;  /* 0x00000000000079c5 */ /* 0x000fde0000000000 */
[----:B------:R-:W-:-:S08]  /*1ed30*/  NOP ;  /* 0x0000000000007918 */ /* 0x000fd00000000000 */
        /* <DEDUP_REMOVED lines=74> */
[----:B0-----:R-:W3:Y:S04]  /*1f1e0*/  LDL.LU.64 R130, [R1+0x2568] ;  /* 0x0025680001827983 */ /* 0x001ee80000300a00 */
[----:B------:R-:W3:Y:S04]  /*1f1f0*/  LDL.LU.64 R128, [R1+0x2560] ;  /* 0x0025600001807983 */ /* 0x000ee80000300a00 */
        /* <DEDUP_REMOVED lines=28> */
[----:B------:R-:W-:-:S03]  /*1f3c0*/  IMAD.MOV.U32 R245, RZ, RZ, R62 ;  /* 0x000000fffff57224 */ /* 0x000fc600078e003e */
        /* <DEDUP_REMOVED lines=11> */
[----:B------:R-:W-:Y:S02]  /*1f480*/  IMAD.MOV.U32 R213, RZ, RZ, R55 ;  /* 0x000000ffffd57224 */ /* 0x000fe400078e0037 */
[----:B------:R-:W-:Y:S01]  /*1f490*/  IMAD.MOV.U32 R189, RZ, RZ, R54 ;  /* 0x000000ffffbd7224 */ /* 0x000fe200078e0036 */
[----:B------:R-:W3:Y:S01]  /*1f4a0*/  LDL.LU.64 R58, [R1+0x2448] ;  /* 0x00244800013a7983 */ /* 0x000ee20000300a00 */
[----:B------:R-:W-:Y:S02]  /*1f4b0*/  IMAD.MOV.U32 R212, RZ, RZ, R53 ;  /* 0x000000ffffd47224 */ /* 0x000fe400078e0035 */
[----:B------:R-:W-:Y:S01]  /*1f4c0*/  IMAD.MOV.U32 R188, RZ, RZ, R52 ;  /* 0x000000ffffbc7224 */ /* 0x000fe200078e0034 */
[----:B------:R-:W3:Y:S01]  /*1f4d0*/  LDL.LU.64 R56, [R1+0x2440] ;  /* 0x0024400001387983 */ /* 0x000ee20000300a00 */
[----:B------:R-:W-:-:S03]  /*1f4e0*/  IMAD.MOV.U32 R185, RZ, RZ, R51 ;  /* 0x000000ffffb97224 */ /* 0x000fc600078e0033 */
[----:B------:R-:W3:Y:S01]  /*1f4f0*/  LDL.LU.64 R54, [R1+0x2438] ;  /* 0x0024380001367983 */ /* 0x000ee20000300a00 */
[----:B------:R-:W-:-:S03]  /*1f500*/  IMAD.MOV.U32 R184, RZ, RZ, R49 ;  /* 0x000000ffffb87224 */ /* 0x000fc600078e0031 */
        /* <DEDUP_REMOVED lines=15> */
[----:B------:R-:W-:Y:S01]  /*1f600*/  UIADD3.64 UR52, UR4, 0x180, URZ ;  /* 0x0000018004347897 */ /* 0x000fe2000fffe03f */
[----:B------:R-:W-:Y:S01]  /*1f610*/  UMOV UR54, UR18 ;  /* 0x0000001200367c82 */ /* 0x000fe20008000000 */
[----:B------:R-:W-:Y:S01]  /*1f620*/  UMOV UR55, UR19 ;  /* 0x0000001300377c82 */ /* 0x000fe20008000000 */
[----:B------:R-:W-:Y:S01]  /*1f630*/  UIADD3.64 UR48, UR4, 0x200, URZ ;  /* 0x0000020004307897 */ /* 0x000fe2000fffe03f */
[----:B------:R-:W2:Y:S01]  /*1f640*/  LDL.LU R22, [R1+0x23b8] ;  /* 0x0023b80001167983 */ /* 0x000ea20000300800 */
[----:B------:R-:W-:Y:S01]  /*1f650*/  UMOV UR50, UR6 ;  /* 0x0000000600327c82 */ /* 0x000fe20008000000 */
[----:B------:R-:W-:Y:S01]  /*1f660*/  UMOV UR51, UR7 ;  /* 0x0000000700337c82 */ /* 0x000fe20008000000 */
[----:B------:R-:W-:Y:S01]  /*1f670*/  IMAD.MOV.U32 R169, RZ, RZ, R14 ;  /* 0x000000ffffa97224 */ /* 0x000fe200078e000e */
[----:B------:R-:W4:Y:S04]  /*1f680*/  LDL.LU.64 R18, [R1+0x23b0] ;  /* 0x0023b00001127983 */ /* 0x000f280000300a00 */
[----:B------:R-:W4:Y:S04]  /*1f690*/  LDL.LU.64 R14, [R1+0x23a8] ;  /* 0x0023a800010e7983 */ /* 0x000f280000300a00 */
[----:B------:R-:W4:Y:S01]  /*1f6a0*/  LDL.LU R13, [R1+0x23a0] ;  /* 0x0023a000010d7983 */ /* 0x000f220000300800 */
[----:B---3--:R-:W-:-:S06]  /*1f6b0*/  WARPGROUP.ARRIVE ;  /* 0x00000000000079c5 */ /* 0x008fcc0000000000 */
[----:B------:R-:W-:Y:S01]  /*1f6c0*/  HGMMA.64x256x16.F32 R24, gdesc[UR52].tnspA, R24, gsb0 ;  /* 0x23e00000341879f0 */ /* 0x000fe20008000818 */
[----:B------:R-:W-:Y:S01]  /*1f6d0*/  UIADD3.64 UR52, UR4, 0x280, URZ ;  /* 0x0000028004347897 */ /* 0x000fe2000fffe03f */
[----:B------:R-:W-:Y:S01]  /*1f6e0*/  UMOV UR54, UR10 ;  /* 0x0000000a00367c82 */ /* 0x000fe20008000000 */
[----:B------:R-:W-:Y:S01]  /*1f6f0*/  UMOV UR55, UR11 ;  /* 0x0000000b00377c82 */ /* 0x000fe20008000000 */
[----:B------:R-:W-:Y:S02]  /*1f700*/  WARPGROUP.DEPBAR.LE gsb0, 0x0 ;  /* 0x00008000000079c5 */ /* 0x000fe40000010000 */
[----:B------:R-:W-:-:S15]  /*1f710*/  WARPGROUP.ARRIVE ;  /* 0x00000000000079c5 */ /* 0x000fde0000000000 */
[----:B------:R-:W-:-:S07]  /*1f720*/  NOP ;  /* 0x0000000000007918 */ /* 0x000fce0000000000 */
        /* <DEDUP_REMOVED lines=8> */
[----:B------:R-:W-:Y:S04]  /*1f7b0*/  STL [R1+0x1d48], R213 ;  /* 0x001d48d501007387 */ /* 0x000fe80000100800 */
[----:B------:R-:W-:Y:S04]  /*1f7c0*/  STL [R1+0x1d44], R216 ;  /* 0x001d44d801007387 */ /* 0x000fe80000100800 */
[----:B------:R-:W-:Y:S04]  /*1f7d0*/  STL [R1+0x1d40], R217 ;  /* 0x001d40d901007387 */ /* 0x000fe80000100800 */
[----:B------:R-:W-:Y:S04]  /*1f7e0*/  STL [R1+0x1d3c], R232 ;  /* 0x001d3ce801007387 */ /* 0x000fe80000100800 */
[----:B------:R-:W-:Y:S04]  /*1f7f0*/  STL [R1+0x1d38], R233 ;  /* 0x001d38e901007387 */ /* 0x000fe80000100800 */
[----:B------:R-:W-:Y:S04]  /*1f800*/  STL [R1+0x1d34], R244 ;  /* 0x001d34f401007387 */ /* 0x000fe80000100800 */
[----:B------:R-:W-:Y:S01]  /*1f810*/  STL [R1+0x1d30], R245 ;  /* 0x001d30f501007387 */ /* 0x000fe20000100800 */
[----:B------:R-:W-:-:S02]  /*1f820*/  WARPGROUP.DEPBAR.LE gsb0, 0x0 ;  /* 0x00008000000079c5 */ /* 0x000fc40000010000 */
[----:B------:R-:W-:-:S06]  /*1f830*/  WARPGROUP.ARRIVE ;  /* 0x00000000000079c5 */ /* 0x000fcc0000000000 */
[----:B------:R-:W-:Y:S03]  /*1f840*/  HGMMA.64x256x16.F32 R24, gdesc[UR48].tnspA, R24, gsb0 ;  /* 0x23e00000301879f0 */ /* 0x000fe60008000818 */
[----:B------:R-:W-:Y:S02]  /*1f850*/  WARPGROUP.DEPBAR.LE gsb0, 0x0 ;  /* 0x00008000000079c5 */ /* 0x000fe40000010000 */
[----:B------:R0:W-:Y:S04]  /*1f860*/  STL.64 [R1+0xa00], R24 ;  /* 0x000a001801007387 */ /* 0x0001e80000100a00 */
        /* <DEDUP_REMOVED lines=53> */
[----:B------:R-:W-:Y:S04]  /*1fbc0*/  STL.64 [R1+0xbb0], R132 ;  /* 0x000bb08401007387 */ /* 0x000fe80000100a00 */
[----:B------:R-:W-:Y:S04]  /*1fbd0*/  STL.64 [R1+0xbb8], R134 ;  /* 0x000bb88601007387 */ /* 0x000fe80000100a00 */
[----:B------:R-:W-:Y:S04]  /*1fbe0*/  STL.64 [R1+0xbc0], R136 ;  /* 0x000bc08801007387 */ /* 0x000fe80000100a00 */
[----:B------:R-:W-:Y:S04]  /*1fbf0*/  STL.64 [R1+0xbc8], R138 ;  /* 0x000bc88a01007387 */ /* 0x000fe80000100a00 */
[----:B------:R-:W-:Y:S04]  /*1fc00*/  STL.64 [R1+0xbd0], R140 ;  /* 0x000bd08c01007387 */ /* 0x000fe80000100a00 */
[----:B------:R-:W-:Y:S01]  /*1fc10*/  STL.64 [R1+0xbd8], R142 ;  /* 0x000bd88e01007387 */ /* 0x000fe20000100a00 */
[----:B------:R-:W-:-:S03]  /*1fc20*/  IMAD.MOV.U32 R202, RZ, RZ, R25 ;  /* 0x000000ffffca7224 */ /* 0x000fc600078e0019 */
[----:B------:R-:W-:Y:S01]  /*1fc30*/  STL.64 [R1+0xbe0], R144 ;  /* 0x000be09001007387 */ /* 0x000fe20000100a00 */
[----:B------:R-:W-:-:S03]  /*1fc40*/  IMAD.MOV.U32 R226, RZ, RZ, R24 ;  /* 0x000000ffffe27224 */ /* 0x000fc600078e0018 */
[----:B------:R-:W-:Y:S01]  /*1fc50*/  STL.64 [R1+0xbe8], R146 ;  /* 0x000be89201007387 */ /* 0x000fe20000100a00 */
[----:B------:R-:W-:-:S03]  /*1fc60*/  IMAD.MOV.U32 R203, RZ, RZ, R27 ;  /* 0x000000ffffcb7224 */ /* 0x000fc600078e001b */
[----:B------:R-:W-:Y:S01]  /*1fc70*/  STL.64 [R1+0xbf0], R148 ;  /* 0x000bf09401007387 */ /* 0x000fe20000100a00 */
[----:B------:R-:W-:-:S03]  /*1fc80*/  IMAD.MOV.U32 R227, RZ, RZ, R26 ;  /* 0x000000ffffe37224 */ /* 0x000fc600078e001a */
[----:B------:R-:W-:Y:S01]  /*1fc90*/  STL.64 [R1+0xbf8], R150 ;  /* 0x000bf89601007387 */ /* 0x000fe20000100a00 */
[----:B------:R-:W-:Y:S02]  /*1fca0*/  IMAD.MOV.U32 R178, RZ, RZ, R29 ;  /* 0x000000ffffb27224 */ /* 0x000fe400078e001d */
[----:B------:R-:W-:Y:S01]  /*1fcb0*/  IMAD.MOV.U32 R194, RZ, RZ, R28 ;  /* 0x000000ffffc27224 */ /* 0x000fe200078e001c */
[----:B0-----:R-:W4:Y:S01]  /*1fcc0*/  LDL.LU.64 R24, [R1+0x600] ;  /* 0x0006000001187983 */ /* 0x001f220000300a00 */
[----:B------:R-:W-:Y:S02]  /*1fcd0*/  IMAD.MOV.U32 R179, RZ, RZ, R31 ;  /* 0x000000ffffb37224 */ /* 0x000fe400078e001f */
[----:B------:R-:W-:Y:S01]  /*1fce0*/  IMAD.MOV.U32 R195, RZ, RZ, R30 ;  /* 0x000000ffffc37224 */ /* 0x000fe200078e001e */
[----:B-1----:R-:W4:Y:S01]  /*1fcf0*/  LDL.LU.64 R26, [R1+0x608] ;  /* 0x00060800011a7983 */ /* 0x002f220000300a00 */
[----:B------:R-:W-:-:S03]  /*1fd00*/  IMAD.MOV.U32 R170, RZ, RZ, R32 ;  /* 0x000000ffffaa7224 */ /* 0x000fc600078e0020 */
[----:B---3--:R-:W3:Y:S01]  /*1fd10*/  LDL.LU.64 R28, [R1+0x610] ;  /* 0x00061000011c7983 */ /* 0x008ee20000300a00 */
[----:B------:R-:W-:-:S03]  /*1fd20*/  IMAD.MOV.U32 R171, RZ, RZ, R34 ;  /* 0x000000ffffab7224 */ /* 0x000fc600078e0022 */
[----:B--2---:R-:W2:Y:S04]  /*1fd30*/  LDL.LU.64 R30, [R1+0x618] ;  /* 0x00061800011e7983 */ /* 0x004ea80000300a00 */
[----:B----4-:R-:W4:Y:S04]  /*1fd40*/  LDL.LU.64 R32, [R1+0x620] ;  /* 0x0006200001207983 */ /* 0x010f280000300a00 */
[----:B------:R-:W3:Y:S04]  /*1fd50*/  LDL.LU.64 R34, [R1+0x628] ;  /* 0x0006280001227983 */ /* 0x000ee80000300a00 */
[----:B------:R-:W2:Y:S04]  /*1fd60*/  LDL.LU.64 R36, [R1+0x630] ;  /* 0x0006300001247983 */ /* 0x000ea80000300a00 */
[----:B------:R-:W4:Y:S04]  /*1fd70*/  LDL.LU.64 R38, [R1+0x638] ;  /* 0x0006380001267983 */ /* 0x000f280000300a00 */
        /* <DEDUP_REMOVED lines=9> */
[----:B------:R-:W3:Y:S01]  /*1fe10*/  LDL.LU.64 R58, [R1+0x688] ;  /* 0x00068800013a7983 */ /* 0x000ee20000300a00 */
[----:B------:R-:W-:-:S03]  /*1fe20*/  IMAD.MOV.U32 R186, RZ, RZ, R69 ;  /* 0x000000ffffba7224 */ /* 0x000fc600078e0045 */
[----:B------:R-:W2:Y:S01]  /*1fe30*/  LDL.LU.64 R60, [R1+0x690] ;  /* 0x00069000013c7983 */ /* 0x000ea20000300a00 */
[----:B------:R-:W-:-:S03]  /*1fe40*/  IMAD.MOV.U32 R162, RZ, RZ, R68 ;  /* 0x000000ffffa27224 */ /* 0x000fc600078e0044 */
[----:B------:R-:W4:Y:S01]  /*1fe50*/  LDL.LU.64 R62, [R1+0x698] ;  /* 0x00069800013e7983 */ /* 0x000f220000300a00 */
[----:B------:R-:W-:-:S03]  /*1fe60*/  IMAD.MOV.U32 R187, RZ, RZ, R71 ;  /* 0x000000ffffbb7224 */ /* 0x000fc600078e0047 */
[----:B------:R-:W3:Y:S01]  /*1fe70*/  LDL.LU.64 R64, [R1+0x6a0] ;  /* 0x0006a00001407983 */ /* 0x000ee20000300a00 */
[----:B------:R-:W-:-:S03]  /*1fe80*/  IMAD.MOV.U32 R163, RZ, RZ, R70 ;  /* 0x000000ffffa37224 */ /* 0x000fc600078e0046 */
[----:B------:R-:W2:Y:S01]  /*1fe90*/  LDL.LU.64 R66, [R1+0x6a8] ;  /* 0x0006a80001427983 */ /* 0x000ea20000300a00 */
[----:B------:R-:W-:Y:S02]  /*1fea0*/  IMAD.MOV.U32 R214, RZ, RZ, R73 ;  /* 0x000000ffffd67224 */ /* 0x000fe400078e0049 */
[----:B------:R-:W-:Y:S01]  /*1feb0*/  IMAD.MOV.U32 R190, RZ, RZ, R72 ;  /* 0x000000ffffbe7224 */ /* 0x000fe200078e0048 */
[----:B------:R-:W4:Y:S01]  /*1fec0*/  LDL.LU.64 R68, [R1+0x6b0] ;  /* 0x0006b00001447983 */ /* 0x000f220000300a00 */
[----:B------:R-:W-:Y:S02]  /*1fed0*/  IMAD.MOV.U32 R215, RZ, RZ, R75 ;  /* 0x000000ffffd77224 */ /* 0x000fe400078e004b */
[----:B------:R-:W-:Y:S01]  /*1fee0*/  IMAD.MOV.U32 R191, RZ, RZ, R74 ;  /* 0x000000ffffbf7224 */ /* 0x000fe200078e004a */
[----:B------:R-:W3:Y:S01]  /*1fef0*/  LDL.LU.64 R70, [R1+0x6b8] ;  /* 0x0006b80001467983 */ /* 0x000ee20000300a00 */
[----:B------:R-:W-:Y:S02]  /*1ff00*/  IMAD.MOV.U32 R234, RZ, RZ, R77 ;  /* 0x000000ffffea7224 */ /* 0x000fe400078e004d */
[----:B------:R-:W-:Y:S01]  /*1ff10*/  IMAD.MOV.U32 R218, RZ, RZ, R76 ;  /* 0x000000ffffda7224 */ /* 0x000fe200078e004c */
[----:B------:R-:W2:Y:S01]  /*1ff20*/  LDL.LU.64 R72, [R1+0x6c0] ;  /* 0x0006c00001487983 */ /* 0x000ea20000300a00 */
[----:B------:R-:W-:-:S02]  /*1ff30*/  IMAD.MOV.U32 R235, RZ, RZ, R79 ;  /* 0x000000ffffeb7224 */ /* 0x000fc400078e004f */
[----:B------:R-:W-:Y:S01]  /*1ff40*/  IMAD.MOV.U32 R219, RZ, RZ, R78 ;  /* 0x000000ffffdb7224 */ /* 0x000fe200078e004e */
[----:B------:R-:W4:Y:S01]  /*1ff50*/  LDL.LU.64 R74, [R1+0x6c8] ;  /* 0x0006c800014a7983 */ /* 0x000f220000300a00 */
[----:B------:R-:W-:-:S03]  /*1ff60*/  IMAD.MOV.U32 R246, RZ, RZ, R80 ;  /* 0x000000fffff67224 */ /* 0x000fc600078e0050 */
[----:B------:R-:W3:Y:S01]  /*1ff70*/  LDL.LU.64 R76, [R1+0x6d0] ;  /* 0x0006d000014c7983 */ /* 0x000ee20000300a00 */
[----:B------:R-:W-:-:S03]  /*1ff80*/  IMAD.MOV.U32 R247, RZ, RZ, R82 ;  /* 0x000000fffff77224 */ /* 0x000fc600078e0052 */
        /* <DEDUP_REMOVED lines=27> */
[----:B------:R-:W-:-:S02]  /*20140*/  IMAD.MOV.U32 R200, RZ, RZ, R5 ;  /* 0x000000ffffc87224 */ /* 0x000fc400078e0005 */
[----:B------:R-:W-:Y:S02]  /*20150*/  IMAD.MOV.U32 R224, RZ, RZ, R4 ;  /* 0x000000ffffe07224 */ /* 0x000fe400078e0004 */
[----:B------:R-:W-:Y:S02]  /*20160*/  IMAD.MOV.U32 R201, RZ, RZ, R7 ;  /* 0x000000ffffc97224 */ /* 0x000fe400078e0007 */
[----:B------:R-:W-:Y:S02]  /*20170*/  IMAD.MOV.U32 R225, RZ, RZ, R6 ;  /* 0x000000ffffe17224 */ /* 0x000fe400078e0006 */
[----:B------:R-:W-:Y:S02]  /*20180*/  IMAD.MOV.U32 R176, RZ, RZ, R9 ;  /* 0x000000ffffb07224 */ /* 0x000fe400078e0009 */
[----:B------:R-:W-:Y:S02]  /*20190*/  IMAD.MOV.U32 R192, RZ, RZ, R8 ;  /* 0x000000ffffc07224 */ /* 0x000fe400078e0008 */
[----:B------:R-:W-:-:S02]  /*201a0*/  IMAD.MOV.U32 R177, RZ, RZ, R11 ;  /* 0x000000ffffb17224 */ /* 0x000fc400078e000b */
[----:B------:R-:W-:Y:S02]  /*201b0*/  IMAD.MOV.U32 R193, RZ, RZ, R10 ;  /* 0x000000ffffc17224 */ /* 0x000fe400078e000a */
[----:B------:R-:W-:Y:S01]  /*201c0*/  IMAD.MOV.U32 R168, RZ, RZ, R12 ;  /* 0x000000ffffa87224 */ /* 0x000fe200078e000c */
[----:B---3--:R-:W-:Y:S04]  /*201d0*/  STL.64 [R1+0x2398], R130 ;  /* 0x0023988201007387 */ /* 0x008fe80000100a00 */
[----:B----4-:R-:W-:Y:S04]  /*201e0*/  STL.64 [R1+0x2390], R128 ;  /* 0x0023908001007387 */ /* 0x010fe80000100a00 */
        /* <DEDUP_REMOVED lines=119> */
[----:B------:R-:W2:Y:S01]  /*20960*/  LDL.LU.64 R130, [R1+0x9f8] ;  /* 0x0009f80001827983 */ /* 0x000ea20000300a00 */
[----:B------:R-:W-:Y:S01]  /*20970*/  UIADD3.64 UR52, UR4, 0x380, URZ ;  /* 0x0000038004347897 */ /* 0x000fe2000fffe03f */
[----:B------:R-:W-:Y:S01]  /*20980*/  UMOV UR54, UR18 ;  /* 0x0000001200367c82 */ /* 0x000fe20008000000 */
[----:B------:R-:W-:Y:S01]  /*20990*/  UMOV UR55, UR19 ;  /* 0x0000001300377c82 */ /* 0x000fe20008000000 */
[----:B------:R-:W-:Y:S01]  /*209a0*/  UIADD3.64 UR48, UR4, 0x400, URZ ;  /* 0x0000040004307897 */ /* 0x000fe2000fffe03f */
[----:B------:R-:W3:Y:S01]  /*209b0*/  LDL.LU.64 R132, [R1+0x7b0] ;  /* 0x0007b00001847983 */ /* 0x000ee20000300a00 */
[----:B------:R-:W-:Y:S01]  /*209c0*/  UMOV UR50, UR6 ;  /* 0x0000000600327c82 */ /* 0x000fe20008000000 */
[----:B------:R-:W-:-:S02]  /*209d0*/  UMOV UR51, UR7 ;  /* 0x0000000700337c82 */ /* 0x000fc40008000000 */
        /* <DEDUP_REMOVED lines=154> */
[----:B------:R-:W-:-:S02]  /*21380*/  UMOV UR51, UR7 ;  /* 0x0000000700337c82 */ /* 0x000fc40008000000 */
        /* <DEDUP_REMOVED lines=88> */
[----:B------:R-:W3:Y:S01]  /*21910*/  LDL.LU.64 R154, [R1+0x21c8] ;  /* 0x0021c800019a7983 */ /* 0x000ee20000300a00 */
[----:B------:R-:W-:-:S03]  /*21920*/  IMAD.MOV.U32 R252, RZ, RZ, R25 ;  /* 0x000000fffffc7224 */ /* 0x000fc600078e0019 */
[----:B------:R-:W3:Y:S01]  /*21930*/  LDL.LU.64 R152, [R1+0x21c0] ;  /* 0x0021c00001987983 */ /* 0x000ee20000300a00 */
[----:B------:R-:W-:-:S03]  /*21940*/  IMAD.MOV.U32 R238, RZ, RZ, R24 ;  /* 0x000000ffffee7224 */ /* 0x000fc600078e0018 */
[----:B0-----:R-:W2:Y:S01]  /*21950*/  LDL.LU.64 R150, [R1+0x21b8] ;  /* 0x0021b80001967983 */ /* 0x001ea20000300a00 */
[----:B------:R-:W-:-:S03]  /*21960*/  IMAD.MOV.U32 R239, RZ, RZ, R26 ;  /* 0x000000ffffef7224 */ /* 0x000fc600078e001a */
[----:B------:R-:W4:Y:S04]  /*21970*/  LDL.LU.64 R148, [R1+0x21b0] ;  /* 0x0021b00001947983 */ /* 0x000f280000300a00 */
[----:B------:R-:W3:Y:S04]  /*21980*/  LDL.LU.64 R146, [R1+0x21a8] ;  /* 0x0021a80001927983 */ /* 0x000ee80000300a00 */
[----:B------:R-:W4:Y:S04]  /*21990*/  LDL.LU.64 R24, [R1+0x200] ;  /* 0x0002000001187983 */ /* 0x000f280000300a00 */
        /* <DEDUP_REMOVED lines=52> */
[----:B------:R-:W4:Y:S01]  /*21ce0*/  LDL.LU.64 R130, [R1+0x3a8] ;  /* 0x0003a80001827983 */ /* 0x000f220000300a00 */
[----:B------:R-:W-:-:S02]  /*21cf0*/  IMAD.MOV.U32 R250, RZ, RZ, R5 ;  /* 0x000000fffffa7224 */ /* 0x000fc400078e0005 */
[----:B------:R-:W-:Y:S02]  /*21d00*/  IMAD.MOV.U32 R236, RZ, RZ, R4 ;  /* 0x000000ffffec7224 */ /* 0x000fe400078e0004 */
[----:B------:R-:W-:Y:S02]  /*21d10*/  IMAD.MOV.U32 R251, RZ, RZ, R7 ;  /* 0x000000fffffb7224 */ /* 0x000fe400078e0007 */
[----:B------:R-:W-:Y:S02]  /*21d20*/  IMAD.MOV.U32 R237, RZ, RZ, R6 ;  /* 0x000000ffffed7224 */ /* 0x000fe400078e0006 */
[----:B--2---:R-:W-:Y:S02]  /*21d30*/  IMAD.MOV.U32 R16, RZ, RZ, R151 ;  /* 0x000000ffff107224 */ /* 0x004fe400078e0097 */
[----:B------:R-:W-:Y:S02]  /*21d40*/  IMAD.MOV.U32 R9, RZ, RZ, R150 ;  /* 0x000000ffff097224 */ /* 0x000fe400078e0096 */
[----:B---3--:R-:W-:-:S02]  /*21d50*/  IMAD.MOV.U32 R21, RZ, RZ, R147 ;  /* 0x000000ffff157224 */ /* 0x008fc400078e0093 */
[----:B----4-:R-:W-:Y:S01]  /*21d60*/  IMAD.MOV.U32 R11, RZ, RZ, R149 ;  /* 0x000000ffff0b7224 */ /* 0x010fe200078e0095 */
        /* <DEDUP_REMOVED lines=55> */
[----:B------:R-:W-:Y:S04]  /*220e0*/  STL [R1+0x1ff0], R21 ;  /* 0x001ff01501007387 */ /* 0x000fe80000100800 */
[----:B------:R-:W-:Y:S04]  /*220f0*/  STL.64 [R1+0x1fe8], R18 ;  /* 0x001fe81201007387 */ /* 0x000fe80000100a00 */
[----:B------:R-:W-:Y:S04]  /*22100*/  STL [R1+0x1fe0], R16 ;  /* 0x001fe01001007387 */ /* 0x000fe80000100800 */
[----:B------:R-:W-:Y:S04]  /*22110*/  STL.64 [R1+0x1fd8], R14 ;  /* 0x001fd80e01007387 */ /* 0x000fe80000100a00 */
[----:B------:R-:W-:Y:S04]  /*22120*/  STL [R1+0x1fd0], R13 ;  /* 0x001fd00d01007387 */ /* 0x000fe80000100800 */
[----:B------:R-:W-:Y:S04]  /*22130*/  STL [R1+0x1fcc], R11 ;  /* 0x001fcc0b01007387 */ /* 0x000fe80000100800 */
[----:B------:R0:W-:Y:S04]  /*22140*/  STL [R1+0x1fc8], R9 ;  /* 0x001fc80901007387 */ /* 0x0001e80000100800 */
        /* <DEDUP_REMOVED lines=213> */
[----:B------:R-:W-:Y:S02]  /*22ea0*/  IMAD.MOV.U32 R181, RZ, RZ, R51 ;  /* 0x000000ffffb57224 */ /* 0x000fe400078e0033 */
[----:B------:R-:W-:Y:S01]  /*22eb0*/  IMAD.MOV.U32 R165, RZ, RZ, R50 ;  /* 0x000000ffffa57224 */ /* 0x000fe200078e0032 */
[----:B------:R-:W3:Y:S01]  /*22ec0*/  LDL.LU.64 R54, [R1+0x2070] ;  /* 0x0020700001367983 */ /* 0x000ee20000300a00 */
[----:B------:R-:W-:-:S02]  /*22ed0*/  IMAD.MOV.U32 R180, RZ, RZ, R49 ;  /* 0x000000ffffb47224 */ /* 0x000fc400078e0031 */
[----:B------:R-:W-:Y:S01]  /*22ee0*/  IMAD.MOV.U32 R164, RZ, RZ, R48 ;  /* 0x000000ffffa47224 */ /* 0x000fe200078e0030 */
        /* <DEDUP_REMOVED lines=22> */
[----:B------:R-:W-:Y:S01]  /*23050*/  UMOV UR22, UR10 ;  /* 0x0000000a00167c82 */ /* 0x000fe20008000000 */
[----:B------:R-:W-:Y:S01]  /*23060*/  UMOV UR23, UR11 ;  /* 0x0000000b00177c82 */ /* 0x000fe20008000000 */
[----:B------:R-:W-:Y:S01]  /*23070*/  UMOV UR26, UR14 ;  /* 0x0000000e001a7c82 */ /* 0x000fe20008000000 */
[----:B------:R-:W-:Y:S01]  /*23080*/  UMOV UR27, UR15 ;  /* 0x0000000f001b7c82 */ /* 0x000fe20008000000 */
[----:B------:R-:W4:Y:S01]  /*23090*/  LDL.LU R21, [R1+0x1ff0] ;  /* 0x001ff00001157983 */ /* 0x000f220000300800 */
[----:B------:R-:W-:-:S03]  /*230a0*/  IMAD.MOV.U32 R173, RZ, RZ, R11 ;  /* 0x000000ffffad7224 */ /* 0x000fc600078e000b */
[----:B------:R-:W4:Y:S01]  /*230b0*/  LDL.LU.64 R18, [R1+0x1fe8] ;  /* 0x001fe80001127983 */ /* 0x000f220000300a00 */
[----:B------:R-:W-:-:S03]  /*230c0*/  IMAD.MOV.U32 R172, RZ, RZ, R9 ;  /* 0x000000ffffac7224 */ /* 0x000fc600078e0009 */
[----:B------:R-:W4:Y:S04]  /*230d0*/  LDL.LU R16, [R1+0x1fe0] ;  /* 0x001fe00001107983 */ /* 0x000f280000300800 */
[----:B------:R-:W4:Y:S04]  /*230e0*/  LDL.LU.64 R14, [R1+0x1fd8] ;  /* 0x001fd800010e7983 */ /* 0x000f280000300a00 */
[----:B------:R-:W4:Y:S04]  /*230f0*/  LDL.LU R13, [R1+0x1fd0] ;  /* 0x001fd000010d7983 */ /* 0x000f280000300800 */
[----:B------:R-:W2:Y:S04]  /*23100*/  LDL.LU R11, [R1+0x1fcc] ;  /* 0x001fcc00010b7983 */ /* 0x000ea80000300800 */
[----:B------:R-:W4:Y:S01]  /*23110*/  LDL.LU R9, [R1+0x1fc8] ;  /* 0x001fc80001097983 */ /* 0x000f220000300800 */
[----:B---3--:R-:W-:-:S06]  /*23120*/  WARPGROUP.ARRIVE ;  /* 0x00000000000079c5 */ /* 0x008fcc0000000000 */
        /* <DEDUP_REMOVED lines=78> */
[----:B0-----:R-:W3:Y:S04]  /*23610*/  LDL.LU.64 R46, [R1+0x1fc0] ;  /* 0x001fc000012e7983 */ /* 0x001ee80000300a00 */
        /* <DEDUP_REMOVED lines=14> */
[----:B------:R-:W3:Y:S04]  /*23700*/  LDL.LU.64 R28, [R1+0x1f78] ;  /* 0x001f7800011c7983 */ /* 0x000ee80000300a00 */
[----:B------:R-:W3:Y:S04]  /*23710*/  LDL.LU.64 R26, [R1+0x1f70] ;  /* 0x001f7000011a7983 */ /* 0x000ee80000300a00 */
[----:B------:R-:W3:Y:S01]  /*23720*/  LDL.LU.64 R24, [R1+0x1f68] ;  /* 0x001f680001187983 */ /* 0x000ee20000300a00 */
[----:B--2---:R-:W-:Y:S01]  /*23730*/  R2UR UR53, R11 ;  /* 0x000000000b3572ca */ /* 0x004fe200000e0000 */
[----:B------:R-:W-:Y:S01]  /*23740*/  IMAD.MOV.U32 R8, RZ, RZ, R22 ;  /* 0x000000ffff087224 */ /* 0x000fe200078e0016 */
[----:B----4-:R-:W-:Y:S01]  /*23750*/  R2UR UR49, R16 ;  /* 0x00000000103172ca */ /* 0x010fe200000e0000 */
[----:B------:R-:W-:-:S02]  /*23760*/  IMAD.MOV.U32 R240, RZ, RZ, R4 ;  /* 0x000000fffff07224 */ /* 0x000fc400078e0004 */
[----:B------:R-:W-:Y:S01]  /*23770*/  IMAD.MOV.U32 R161, RZ, RZ, R14 ;  /* 0x000000ffffa17224 */ /* 0x000fe200078e000e */
[----:B------:R-:W-:Y:S01]  /*23780*/  R2UR UR48, R9 ;  /* 0x00000000093072ca */ /* 0x000fe200000e0000 */
[----:B------:R-:W-:Y:S02]  /*23790*/  IMAD.MOV.U32 R16, RZ, RZ, R13 ;  /* 0x000000ffff107224 */ /* 0x000fe400078e000d */
[----:B------:R-:W-:Y:S01]  /*237a0*/  IMAD.MOV.U32 R242, RZ, RZ, R6 ;  /* 0x000000fffff27224 */ /* 0x000fe200078e0006 */
[----:B------:R-:W-:Y:S01]  /*237b0*/  R2UR UR56, R158 ;  /* 0x000000009e3872ca */ /* 0x000fe200000e0000 */
[----:B------:R-:W-:Y:S01]  /*237c0*/  IMAD.MOV.U32 R196, RZ, RZ, R5 ;  /* 0x000000ffffc47224 */ /* 0x000fe200078e0005 */
[----:B------:R-:W-:Y:S01]  /*237d0*/  R2UR UR52, R2 ;  /* 0x00000000023472ca */ /* 0x000fe200000e0000 */
[----:B------:R-:W-:Y:S01]  /*237e0*/  IMAD.MOV.U32 R197, RZ, RZ, R7 ;  /* 0x000000ffffc57224 */ /* 0x000fe200078e0007 */
[----:B------:R-:W-:Y:S01]  /*237f0*/  R2UR UR57, R21 ;  /* 0x00000000153972ca */ /* 0x000fe200000e0000 */
        /* <DEDUP_REMOVED lines=8> */
[----:B------:R-:W-:Y:S02]  /*23880*/  IMAD.MOV.U32 R230, RZ, RZ, R77 ;  /* 0x000000ffffe67224 */ /* 0x000fe400078e004d */
[----:B------:R-:W-:Y:S02]  /*23890*/  IMAD.MOV.U32 R222, RZ, RZ, R76 ;  /* 0x000000ffffde7224 */ /* 0x000fe400078e004c */
[----:B------:R-:W-:Y:S02]  /*238a0*/  IMAD.MOV.U32 R231, RZ, RZ, R79 ;  /* 0x000000ffffe77224 */ /* 0x000fe400078e004f */
[----:B------:R-:W-:Y:S02]  /*238b0*/  IMAD.MOV.U32 R223, RZ, RZ, R78 ;  /* 0x000000ffffdf7224 */ /* 0x000fe400078e004e */
[----:B---3--:R-:W-:-:S02]  /*238c0*/  IMAD.MOV.U32 R21, RZ, RZ, R47 ;  /* 0x000000ffff157224 */ /* 0x008fc400078e002f */
        /* <DEDUP_REMOVED lines=23> */
[----:B------:R-:W2:Y:S04]  /*23a40*/  LDL.LU.64 R24, [R1] ;  /* 0x0000000001187983 */ /* 0x000ea80000300a00 */
        /* <DEDUP_REMOVED lines=11> */
[----:B-1----:R-:W2:Y:S04]  /*23b00*/  LDL.LU.64 R48, [R1+0x60] ;  /* 0x0000600001307983 */ /* 0x002ea80000300a00 */
        /* <DEDUP_REMOVED lines=51> */
[----:B------:R-:W-:Y:S01]  /*23e40*/  UMOV UR30, UR18 ;  /* 0x00000012001e7c82 */ /* 0x000fe20008000000 */
[----:B------:R-:W-:Y:S01]  /*23e50*/  UMOV UR31, UR19 ;  /* 0x00000013001f7c82 */ /* 0x000fe20008000000 */
[----:B------:R-:W-:Y:S01]  /*23e60*/  UMOV UR34, UR6 ;  /* 0x0000000600227c82 */ /* 0x000fe20008000000 */
[----:B------:R-:W-:Y:S01]  /*23e70*/  UMOV UR35, UR7 ;  /* 0x0000000700237c82 */ /* 0x000fe20008000000 */
[----:B--2---:R-:W-:-:S06]  /*23e80*/  WARPGROUP.ARRIVE ;  /* 0x00000000000079c5 */ /* 0x004fcc0000000000 */
[----:B------:R-:W-:Y:S01]  /*23e90*/  HGMMA.64x256x16.F32 R24, gdesc[UR28].tnspA, R24, gsb0 ;  /* 0x23e000001c1879f0 */ /* 0x000fe20008000818 */
[----:B------:R-:W-:Y:S01]  /*23ea0*/  UMOV UR38, UR10 ;  /* 0x0000000a00267c82 */ /* 0x000fe20008000000 */
[----:B------:R-:W-:Y:S01]  /*23eb0*/  UMOV UR39, UR11 ;  /* 0x0000000b00277c82 */ /* 0x000fe20008000000 */
[----:B------:R-:W-:Y:S02]  /*23ec0*/  WARPGROUP.DEPBAR.LE gsb0, 0x0 ;  /* 0x00008000000079c5 */ /* 0x000fe40000010000 */
[----:B------:R-:W-:-:S15]  /*23ed0*/  WARPGROUP.ARRIVE ;  /* 0x00000000000079c5 */ /* 0x000fde0000000000 */
[----:B------:R-:W-:-:S08]  /*23ee0*/  NOP ;  /* 0x0000000000007918 */ /* 0x000fd00000000000 */
[----:B------:R-:W-:Y:S01]  /*23ef0*/  HGMMA.64x256x16.F32 R24, gdesc[UR32].tnspA, R24, gsb0 ;  /* 0x23e00000201879f0 */ /* 0x000fe20008000818 */
[----:B------:R-:W-:Y:S01]  /*23f00*/  UMOV UR42, UR14 ;  /* 0x0000000e002a7c82 */ /* 0x000fe20008000000 */
[----:B------:R-:W-:Y:S01]  /*23f10*/  UMOV UR43, UR15 ;  /* 0x0000000f002b7c82 */ /* 0x000fe20008000000 */
[----:B------:R-:W-:Y:S02]  /*23f20*/  WARPGROUP.DEPBAR.LE gsb0, 0x0 ;  /* 0x00008000000079c5 */ /* 0x000fe40000010000 */
[----:B------:R-:W-:-:S15]  /*23f30*/  WARPGROUP.ARRIVE ;  /* 0x00000000000079c5 */ /* 0x000fde0000000000 */
[----:B------:R-:W-:-:S08]  /*23f40*/  NOP ;  /* 0x0000000000007918 */ /* 0x000fd00000000000 */
[----:B------:R-:W-:Y:S03]  /*23f50*/  HGMMA.64x256x16.F32 R24, gdesc[UR36].tnspA, R24, gsb0 ;  /* 0x23e00000241879f0 */ /* 0x000fe60008000818 */
[----:B------:R-:W-:Y:S02]  /*23f60*/  WARPGROUP.DEPBAR.LE gsb0, 0x0 ;  /* 0x00008000000079c5 */ /* 0x000fe40000010000 */
[----:B------:R-:W-:-:S15]  /*23f70*/  WARPGROUP.ARRIVE ;  /* 0x00000000000079c5 */ /* 0x000fde0000000000 */
[----:B------:R-:W-:-:S08]  /*23f80*/  NOP ;  /* 0x0000000000007918 */ /* 0x000fd00000000000 */
[----:B------:R-:W-:Y:S01]  /*23f90*/  HGMMA.64x256x16.F32 R24, gdesc[UR40].tnspA, R24, gsb0 ;  /* 0x23e00000281879f0 */ /* 0x000fe20008000818 */
[----:B------:R-:W-:Y:S02]  /*23fa0*/  IMAD.MOV.U32 R217, RZ, RZ, R213 ;  /* 0x000000ffffd97224 */ /* 0x000fe400078e00d5 */
[----:B------:R-:W-:Y:S02]  /*23fb0*/  IMAD.MOV.U32 R213, RZ, RZ, R23 ;  /* 0x000000ffffd57224 */ /* 0x000fe400078e0017 */
[----:B------:R-:W-:Y:S02]  /*23fc0*/  IMAD.MOV.U32 R23, RZ, RZ, R241 ;  /* 0x000000ffff177224 */ /* 0x000fe400078e00f1 */
[----:B------:R-:W-:Y:S02]  /*23fd0*/  IMAD.MOV.U32 R232, RZ, RZ, R216 ;  /* 0x000000ffffe87224 */ /* 0x000fe400078e00d8 */
[----:B------:R-:W-:Y:S02]  /*23fe0*/  IMAD.MOV.U32 R245, RZ, RZ, R213 ;  /* 0x000000fffff57224 */ /* 0x000fe400078e00d5 */
[----:B------:R-:W-:-:S02]  /*23ff0*/  IMAD.MOV.U32 R216, RZ, RZ, R3 ;  /* 0x000000ffffd87224 */ /* 0x000fc400078e0003 */
[----:B------:R-:W-:Y:S01]  /*24000*/  IMAD.MOV.U32 R213, RZ, RZ, R23 ;  /* 0x000000ffffd57224 */ /* 0x000fe200078e0017 */
[----:B------:R-:W-:Y:S01]  /*24010*/  IADD3 R23, P0, R156, R15, RZ ;  /* 0x0000000f9c177210 */ /* 0x000fe20007f1e0ff */
[----:B------:R-:W-:Y:S02]  /*24020*/  IMAD.MOV.U32 R3, RZ, RZ, R159 ;  /* 0x000000ffff037224 */ /* 0x000fe400078e009f */
[----:B------:R-:W-:Y:S02]  /*24030*/  IMAD.MOV.U32 R159, RZ, RZ, R243 ;  /* 0x000000ffff9f7224 */ /* 0x000fe400078e00f3 */
[----:B------:R-:W-:Y:S02]  /*24040*/  IMAD.MOV.U32 R244, RZ, RZ, R232 ;  /* 0x000000fffff47224 */ /* 0x000fe400078e00e8 */
[----:B------:R-:W-:Y:S02]  /*24050*/  IMAD.MOV.U32 R232, RZ, RZ, R217 ;  /* 0x000000ffffe87224 */ /* 0x000fe400078e00d9 */
[----:B------:R-:W-:-:S02]  /*24060*/  IMAD.MOV.U32 R217, RZ, RZ, R3 ;  /* 0x000000ffffd97224 */ /* 0x000fc400078e0003 */
[----:B------:R-:W-:Y:S02]  /*24070*/  IMAD.MOV.U32 R233, RZ, RZ, R216 ;  /* 0x000000ffffe97224 */ /* 0x000fe400078e00d8 */
[----:B------:R-:W-:Y:S02]  /*24080*/  IMAD.MOV.U32 R3, RZ, RZ, R4 ;  /* 0x000000ffff037224 */ /* 0x000fe400078e0004 */
[----:B------:R-:W-:Y:S02]  /*24090*/  IMAD.X R156, R157, 0x1, R0, P0 ;  /* 0x000000019d9c7824 */ /* 0x000fe400000e0600 */
[----:B------:R-:W-:Y:S01]  /*240a0*/  IMAD.MOV.U32 R216, RZ, RZ, R159 ;  /* 0x000000ffffd87224 */ /* 0x000fe200078e009f */
[-C--:B------:R-:W-:Y:S01]  /*240b0*/  IADD3 R159, P1, R154, R15.reuse, RZ ;  /* 0x0000000f9a9f7210 */ /* 0x080fe20007f3e0ff */
[----:B------:R-:W-:Y:S01]  /*240c0*/  IMAD.MOV.U32 R4, RZ, RZ, R160 ;  /* 0x000000ffff047224 */ /* 0x000fe200078e00a0 */
[-C--:B------:R-:W-:Y:S01]  /*240d0*/  IADD3 R160, P0, R152, R15.reuse, RZ ;  /* 0x0000000f98a07210 */ /* 0x080fe20007f1e0ff */
[----:B------:R-:W-:Y:S01]  /*240e0*/  IMAD.MOV.U32 R157, RZ, RZ, R161 ;  /* 0x000000ffff9d7224 */ /* 0x000fe200078e00a1 */
[----:B------:R-:W-:Y:S01]  /*240f0*/  IADD3 R161, P2, R18, R15, RZ ;  /* 0x0000000f12a17210 */ /* 0x000fe20007f5e0ff */
[----:B------:R-:W-:-:S02]  /*24100*/  WARPGROUP.DEPBAR.LE gsb0, 0x0 ;  /* 0x00008000000079c5 */ /* 0x000fc40000010000 */
[----:B------:R-:W-:Y:S04]  /*24110*/  STL.64 [R1], R24 ;  /* 0x0000001801007387 */ /* 0x000fe80000100a00 */
        /* <DEDUP_REMOVED lines=121> */
[----:B------:R-:W-:-:S03]  /*248b0*/  IMAD.MOV.U32 R243, RZ, RZ, R26 ;  /* 0x000000fffff37224 */ /* 0x000fc600078e001a */
[----:B------:R-:W2:Y:S01]  /*248c0*/  LDL.LU.64 R34, [R1+0x1d90] ;  /* 0x001d900001227983 */ /* 0x000ea20000300a00 */
[----:B------:R-:W-:-:S03]  /*248d0*/  IMAD.MOV.U32 R241, RZ, RZ, R24 ;  /* 0x000000fffff17224 */ /* 0x000fc600078e0018 */
[----:B------:R-:W2:Y:S04]  /*248e0*/  LDL.LU.64 R32, [R1+0x1d88] ;  /* 0x001d880001207983 */ /* 0x000ea80000300a00 */
[----:B------:R-:W2:Y:S04]  /*248f0*/  LDL.LU.64 R30, [R1+0x1d80] ;  /* 0x001d8000011e7983 */ /* 0x000ea80000300a00 */
[----:B------:R-:W2:Y:S04]  /*24900*/  LDL.LU.64 R28, [R1+0x1d78] ;  /* 0x001d7800011c7983 */ /* 0x000ea80000300a00 */
[----:B------:R-:W2:Y:S04]  /*24910*/  LDL.LU.64 R26, [R1+0x1d70] ;  /* 0x001d7000011a7983 */ /* 0x000ea80000300a00 */
[----:B------:R-:W2:Y:S04]  /*24920*/  LDL.LU.64 R24, [R1+0x1d68] ;  /* 0x001d680001187983 */ /* 0x000ea80000300a00 */
[----:B------:R-:W3:Y:S01]  /*24930*/  LDL.LU R15, [R1+0xe8c] ;  /* 0x000e8c00010f7983 */ /* 0x000ee20000300800 */
[----:B------:R-:W-:-:S02]  /*24940*/  IMAD.X R154, R155, 0x1, R0, P1 ;  /* 0x000000019b9a7824 */ /* 0x000fc400008e0600 */
[----:B------:R-:W-:Y:S01]  /*24950*/  IMAD.X R18, R19, 0x1, R0, P2 ;  /* 0x0000000113127824 */ /* 0x000fe200010e0600 */
[----:B------:R-:W4:Y:S01]  /*24960*/  LDL.LU R155, [R1+0x109c] ;  /* 0x00109c00019b7983 */ /* 0x000f220000300800 */
[----:B---3--:R-:W-:-:S05]  /*24970*/  VIADD R15, R15, 0x1 ;  /* 0x000000010f0f7836 */ /* 0x008fca0000000000 */
[----:B------:R0:W-:Y:S04]  /*24980*/  STL [R1+0xe8c], R15 ;  /* 0x000e8c0f01007387 */ /* 0x0001e80000100800 */
[----:B------:R-:W3:Y:S01]  /*24990*/  LDL R19, [R1+0x1c94] ;  /* 0x001c940001137983 */ /* 0x000ee20000100800 */
[----:B------:R-:W-:Y:S02]  /*249a0*/  IMAD.X R152, R153, 0x1, R0, P0 ;  /* 0x0000000199987824 */ /* 0x000fe400000e0600 */
[----:B------:R-:W-:Y:S02]  /*249b0*/  IMAD.MOV.U32 R153, RZ, RZ, R15 ;  /* 0x000000ffff997224 */ /* 0x000fe400078e000f */
[----:B0-----:R-:W0:Y:S03]  /*249c0*/  LDC R15, c[0x0][0x238] ;  /* 0x00008e00ff0f7b82 */ /* 0x001e260000000800 */
[----:B---3--:R-:W-:Y:S01]  /*249d0*/  ISETP.NE.U32.AND P0, PT, R153, R19, PT ;  /* 0x000000139900720c */ /* 0x008fe20003f05070 */
[----:B------:R-:W-:-:S02]  /*249e0*/  IMAD.MOV.U32 R19, RZ, RZ, R157 ;  /* 0x000000ffff137224 */ /* 0x000fc400078e009d */
[----:B------:R-:W-:Y:S02]  /*249f0*/  IMAD.MOV.U32 R157, RZ, RZ, R156 ;  /* 0x000000ffff9d7224 */ /* 0x000fe400078e009c */
[----:B------:R-:W-:Y:S02]  /*24a00*/  IMAD.MOV.U32 R156, RZ, RZ, R23 ;  /* 0x000000ffff9c7224 */ /* 0x000fe400078e0017 */
[----:B------:R-:W3:Y:S01]  /*24a10*/  LDL.LU R23, [R1+0x1c2c] ;  /* 0x001c2c0001177983 */ /* 0x000ee20000300800 */
[----:B----4-:R-:W-:Y:S02]  /*24a20*/  IMAD.MOV.U32 R153, RZ, RZ, R155 ;  /* 0x000000ffff997224 */ /* 0x010fe400078e009b */
[----:B------:R-:W-:Y:S02]  /*24a30*/  IMAD.MOV.U32 R155, RZ, RZ, R154 ;  /* 0x000000ffff9b7224 */ /* 0x000fe400078e009a */
[----:B------:R-:W-:Y:S02]  /*24a40*/  IMAD.MOV.U32 R154, RZ, RZ, R159 ;  /* 0x000000ffff9a7224 */ /* 0x000fe400078e009f */
[----:B------:R-:W4:Y:S01]  /*24a50*/  LDL.LU R159, [R1+0x1c24] ;  /* 0x001c2400019f7983 */ /* 0x000f220000300800 */
[----:B0-----:R-:W-:-:S04]  /*24a60*/  IMAD.SHL.U32 R15, R15, 0x40, RZ ;  /* 0x000000400f0f7824 */ /* 0x001fc800078e00ff */
[----:B------:R-:W-:-:S05]  /*24a70*/  IMAD.SHL.U32 R15, R15, 0x2, RZ ;  /* 0x000000020f0f7824 */ /* 0x000fca00078e00ff */
[----:B---3--:R-:W-:-:S05]  /*24a80*/  IADD3 R23, P6, R23, R15, RZ ;  /* 0x0000000f17177210 */ /* 0x008fca0007fde0ff */
[----:B------:R0:W-:Y:S01]  /*24a90*/  STL [R1+0x1c2c], R23 ;  /* 0x001c2c1701007387 */ /* 0x0001e20000100800 */
[----:B----4-:R-:W-:-:S03]  /*24aa0*/  IADD3 R159, P1, R159, R15, RZ ;  /* 0x0000000f9f9f7210 */ /* 0x010fc60007f3e0ff */
[----:B0-----:R-:W3:Y:S04]  /*24ab0*/  LDL.LU R23, [R1+0x1c1c] ;  /* 0x001c1c0001177983 */ /* 0x001ee80000300800 */
[----:B------:R0:W-:Y:S04]  /*24ac0*/  STL [R1+0x1c24], R159 ;  /* 0x001c249f01007387 */ /* 0x0001e80000100800 */
[----:B0-----:R-:W4:Y:S01]  /*24ad0*/  LDL.LU R159, [R1+0x1c14] ;  /* 0x001c1400019f7983 */ /* 0x001f220000300800 */
        /* <DEDUP_REMOVED lines=12> */
[----:B---3--:R-:W-:-:S05]  /*24ba0*/  IMAD.X R23, R23, 0x1, R0, P6 ;  /* 0x0000000117177824 */ /* 0x008fca00030e0600 */
        /* <DEDUP_REMOVED lines=1439> */
[----:B---3--:R-:W-:Y:S01]  /*2a5a0*/  IMAD.X R23, R23, 0x1, R0, P6 ;  /* 0x0000000117177824 */ /* 0x008fe200030e0600 */
[----:B------:R-:W-:-:S04]  /*2a5b0*/  IADD3 R2, P6, R2, R15, RZ ;  /* 0x0000000f02027210 */ /* 0x000fc80007fde0ff */
[----:B------:R0:W-:Y:S01]  /*2a5c0*/  STL [R1+0x14a8], R23 ;  /* 0x0014a81701007387 */ /* 0x0001e20000100800 */
[--C-:B----4-:R-:W-:Y:S02]  /*2a5d0*/  IMAD.X R159, R159, 0x1, R0.reuse, P1 ;  /* 0x000000019f9f7824 */ /* 0x110fe400008e0600 */
[----:B0-----:R-:W-:Y:S01]  /*2a5e0*/  IMAD.MOV.U32 R23, RZ, RZ, R13 ;  /* 0x000000ffff177224 */ /* 0x001fe200078e000d */
[----:B------:R-:W-:Y:S01]  /*2a5f0*/  IADD3 R158, P1, R158, R15, RZ ;  /* 0x0000000f9e9e7210 */ /* 0x000fe20007f3e0ff */
[----:B------:R-:W3:Y:S04]  /*2a600*/  LDL.LU R13, [R1+0x1498] ;  /* 0x00149800010d7983 */ /* 0x000ee80000300800 */
[----:B------:R0:W-:Y:S04]  /*2a610*/  STL [R1+0x147c], R2 ;  /* 0x00147c0201007387 */ /* 0x0001e80000100800 */
[----:B0-----:R-:W4:Y:S04]  /*2a620*/  LDL.LU R2, [R1+0x1d60] ;  /* 0x001d600001027983 */ /* 0x001f280000300800 */
[----:B------:R0:W-:Y:S04]  /*2a630*/  STL [R1+0x14a0], R159 ;  /* 0x0014a09f01007387 */ /* 0x0001e80000100800 */
[----:B0-----:R-:W2:Y:S04]  /*2a640*/  LDL.LU R159, [R1+0x146c] ;  /* 0x00146c00019f7983 */ /* 0x001ea80000300800 */
[----:B------:R0:W-:Y:S04]  /*2a650*/  STL [R1+0x1474], R158 ;  /* 0x0014749e01007387 */ /* 0x0001e80000100800 */
[----:B0-----:R-:W4:Y:S01]  /*2a660*/  LDL.LU R158, [R1+0x1d5c] ;  /* 0x001d5c00019e7983 */ /* 0x001f220000300800 */
[----:B---3--:R-:W-:-:S05]  /*2a670*/  IMAD.X R13, R13, 0x1, R0, P2 ;  /* 0x000000010d0d7824 */ /* 0x008fca00010e0600 */
[----:B------:R0:W-:Y:S02]  /*2a680*/  STL [R1+0x1498], R13 ;  /* 0x0014980d01007387 */ /* 0x0001e40000100800 */
[----:B0-----:R-:W-:Y:S02]  /*2a690*/  IMAD.MOV.U32 R13, RZ, RZ, R14 ;  /* 0x000000ffff0d7224 */ /* 0x001fe400078e000e */
[----:B----4-:R-:W-:Y:S02]  /*2a6a0*/  IMAD.MOV.U32 R14, RZ, RZ, R158 ;  /* 0x000000ffff0e7224 */ /* 0x010fe400078e009e */
[----:B------:R-:W3:Y:S01]  /*2a6b0*/  LDL.LU R158, [R1+0x1464] ;  /* 0x00146400019e7983 */ /* 0x000ee20000300800 */
[----:B--2---:R-:W-:Y:S01]  /*2a6c0*/  IADD3 R159, P2, R159, R15, RZ ;  /* 0x0000000f9f9f7210 */ /* 0x004fe20007f5e0ff */
[----:B------:R-:W-:-:S04]  /*2a6d0*/  IMAD.X R23, R23, 0x1, R0, P3 ;  /* 0x0000000117177824 */ /* 0x000fc800018e0600 */
[----:B------:R0:W-:Y:S04]  /*2a6e0*/  STL [R1+0x146c], R159 ;  /* 0x00146c9f01007387 */ /* 0x0001e80000100800 */
[----:B0-----:R-:W2:Y:S04]  /*2a6f0*/  LDL.LU R159, [R1+0x145c] ;  /* 0x00145c00019f7983 */ /* 0x001ea80000300800 */
[----:B------:R0:W-:Y:S04]  /*2a700*/  STL [R1+0x1490], R23 ;  /* 0x0014901701007387 */ /* 0x0001e80000100800 */
[----:B0-----:R-:W4:Y:S01]  /*2a710*/  LDL.LU R23, [R1+0x1480] ;  /* 0x0014800001177983 */ /* 0x001f220000300800 */
[----:B---3--:R-:W-:-:S05]  /*2a720*/  IADD3 R158, P3, R158, R15, RZ ;  /* 0x0000000f9e9e7210 */ /* 0x008fca0007f7e0ff */
[----:B------:R0:W-:Y:S04]  /*2a730*/  STL [R1+0x1464], R158 ;  /* 0x0014649e01007387 */ /* 0x0001e80000100800 */
[----:B0-----:R-:W3:Y:S04]  /*2a740*/  LDL.LU R158, [R1+0x1d58] ;  /* 0x001d5800019e7983 */ /* 0x001ee80000300800 */
[----:B------:R-:W2:Y:S01]  /*2a750*/  LDL.LU R15, [R1+0x1488] ;  /* 0x00148800010f7983 */ /* 0x000ea20000300800 */
[--C-:B----4-:R-:W-:Y:S02]  /*2a760*/  IMAD.X R23, R23, 0x1, R0.reuse, P5 ;  /* 0x0000000117177824 */ /* 0x110fe400028e0600 */
[----:B--2---:R-:W-:-:S05]  /*2a770*/  IMAD.X R15, R15, 0x1, R0, P4 ;  /* 0x000000010f0f7824 */ /* 0x004fca00020e0600 */
[----:B------:R0:W-:Y:S02]  /*2a780*/  STL [R1+0x1488], R15 ;  /* 0x0014880f01007387 */ /* 0x0001e40000100800 */
[----:B0-----:R-:W0:Y:S02]  /*2a790*/  LDC R15, c[0x0][0x238] ;  /* 0x00008e00ff0f7b82 */ /* 0x001e240000000800 */
[----:B0-----:R-:W-:-:S04]  /*2a7a0*/  IMAD.SHL.U32 R15, R15, 0x40, RZ ;  /* 0x000000400f0f7824 */ /* 0x001fc800078e00ff */
[----:B------:R-:W-:-:S05]  /*2a7b0*/  IMAD.SHL.U32 R15, R15, 0x2, RZ ;  /* 0x000000020f0f7824 */ /* 0x000fca00078e00ff */
[-C--:B------:R-:W-:Y:S02]  /*2a7c0*/  IADD3 R159, P4, R159, R15.reuse, RZ ;  /* 0x0000000f9f9f7210 */ /* 0x080fe40007f9e0ff */
[----:B---3--:R-:W-:-:S03]  /*2a7d0*/  IADD3 R158, P5, R158, R15, RZ ;  /* 0x0000000f9e9e7210 */ /* 0x008fc60007fbe0ff */
[----:B------:R0:W-:Y:S04]  /*2a7e0*/  STL [R1+0x145c], R159 ;  /* 0x00145c9f01007387 */ /* 0x0001e80000100800 */
[----:B0-----:R-:W2:Y:S04]  /*2a7f0*/  LDL.LU R159, [R1+0x1c70] ;  /* 0x001c7000019f7983 */ /* 0x001ea80000300800 */
[----:B------:R-:W-:Y:S04]  /*2a800*/  STL [R1+0x1480], R23 ;  /* 0x0014801701007387 */ /* 0x000fe80000100800 */
[----:B------:R0:W-:Y:S04]  /*2a810*/  STL [R1+0x1454], R158 ;  /* 0x0014549e01007387 */ /* 0x0001e80000100800 */
[----:B0-----:R-:W3:Y:S02]  /*2a820*/  LDL.LU R158, [R1+0x1d54] ;  /* 0x001d5400019e7983 */ /* 0x001ee40000300800 */
[----:B---3--:R-:W-:-:S05]  /*2a830*/  IMAD.X R158, R158, 0x1, R0, P6 ;  /* 0x000000019e9e7824 */ /* 0x008fca00030e0600 */
[----:B------:R0:W-:Y:S04]  /*2a840*/  STL [R1+0x1478], R158 ;  /* 0x0014789e01007387 */ /* 0x0001e80000100800 */
[----:B------:R-:W3:Y:S01]  /*2a850*/  LDL.LU R23, [R1+0x1c44] ;  /* 0x001c440001177983 */ /* 0x000ee20000300800 */
[----:B0-----:R-:W0:Y:S02]  /*2a860*/  LDC R158, c[0x0][0x23c] ;  /* 0x00008f00ff9e7b82 */ /* 0x001e240000000800 */
[----:B0-----:R-:W-:-:S04]  /*2a870*/  IMAD.SHL.U32 R158, R158, 0x40, RZ ;  /* 0x000000409e9e7824 */ /* 0x001fc800078e00ff */
[----:B------:R-:W-:-:S05]  /*2a880*/  IMAD.SHL.U32 R158, R158, 0x2, RZ ;  /* 0x000000029e9e7824 */ /* 0x000fca00078e00ff */
[----:B--2---:R-:W-:Y:S02]  /*2a890*/  IADD3 R159, P6, R159, R158, RZ ;  /* 0x0000009e9f9f7210 */ /* 0x004fe40007fde0ff */
[----:B------:R-:W2:Y:S04]  /*2a8a0*/  LDL.LU R158, [R1+0x1470] ;  /* 0x00147000019e7983 */ /* 0x000ea80000300800 */
[----:B------:R0:W-:Y:S04]  /*2a8b0*/  STL [R1+0x1c70], R159 ;  /* 0x001c709f01007387 */ /* 0x0001e80000100800 */
[----:B------:R-:W4:Y:S04]  /*2a8c0*/  LDL.LU R15, [R1+0x1468] ;  /* 0x00146800010f7983 */ /* 0x000f280000300800 */
[----:B0-----:R-:W4:Y:S01]  /*2a8d0*/  LDL.LU R159, [R1+0x1c68] ;  /* 0x001c6800019f7983 */ /* 0x001f220000300800 */
[----:B--2---:R-:W-:-:S05]  /*2a8e0*/  IMAD.X R158, R158, 0x1, R0, P1 ;  /* 0x000000019e9e7824 */ /* 0x004fca00008e0600 */
[----:B------:R0:W-:Y:S02]  /*2a8f0*/  STL [R1+0x1470], R158 ;  /* 0x0014709e01007387 */ /* 0x0001e40000100800 */
[----:B0-----:R-:W0:Y:S02]  /*2a900*/  LDC R158, c[0x0][0x23c] ;  /* 0x00008f00ff9e7b82 */ /* 0x001e240000000800 */
[----:B0-----:R-:W-:-:S04]  /*2a910*/  IMAD.SHL.U32 R158, R158, 0x40, RZ ;  /* 0x000000409e9e7824 */ /* 0x001fc800078e00ff */
[----:B------:R-:W-:-:S05]  /*2a920*/  IMAD.SHL.U32 R158, R158, 0x2, RZ ;  /* 0x000000029e9e7824 */ /* 0x000fca00078e00ff */
[----:B---3--:R-:W-:-:S05]  /*2a930*/  IADD3 R23, P1, R23, R158, RZ ;  /* 0x0000009e17177210 */ /* 0x008fca0007f3e0ff */
[----:B------:R0:W-:Y:S04]  /*2a940*/  STL [R1+0x1c44], R23 ;  /* 0x001c441701007387 */ /* 0x0001e80000100800 */
[----:B0-----:R-:W2:Y:S01]  /*2a950*/  LDL.LU R23, [R1+0x1460] ;  /* 0x0014600001177983 */ /* 0x001ea20000300800 */
[----:B----4-:R-:W-:Y:S01]  /*2a960*/  IMAD.X R15, R15, 0x1, R0, P2 ;  /* 0x000000010f0f7824 */ /* 0x010fe200010e0600 */
[----:B------:R-:W-:-:S04]  /*2a970*/  IADD3 R159, P2, R159, R158, RZ ;  /* 0x0000009e9f9f7210 */ /* 0x000fc80007f5e0ff */
[----:B------:R0:W-:Y:S04]  /*2a980*/  STL [R1+0x1468], R15 ;  /* 0x0014680f01007387 */ /* 0x0001e80000100800 */
[----:B0-----:R-:W3:Y:S04]  /*2a990*/  LDL.LU R15, [R1+0x1458] ;  /* 0x00145800010f7983 */ /* 0x001ee80000300800 */
[----:B------:R0:W-:Y:S04]  /*2a9a0*/  STL [R1+0x1c68], R159 ;  /* 0x001c689f01007387 */ /* 0x0001e80000100800 */
[----:B0-----:R-:W4:Y:S01]  /*2a9b0*/  LDL.LU R159, [R1+0x1c60] ;  /* 0x001c6000019f7983 */ /* 0x001f220000300800 */
[----:B--2---:R-:W-:Y:S01]  /*2a9c0*/  IMAD.X R23, R23, 0x1, R0, P3 ;  /* 0x0000000117177824 */ /* 0x004fe200018e0600 */
[----:B------:R-:W-:-:S04]  /*2a9d0*/  IADD3 R2, P3, R2, R158, RZ ;  /* 0x0000009e02027210 */ /* 0x000fc80007f7e0ff */
[----:B------:R0:W-:Y:S04]  /*2a9e0*/  STL [R1+0x1460], R23 ;  /* 0x0014601701007387 */ /* 0x0001e80000100800 */
[----:B0-----:R-:W2:Y:S04]  /*2a9f0*/  LDL.LU R23, [R1+0x1450] ;  /* 0x0014500001177983 */ /* 0x001ea80000300800 */
[----:B------:R0:W-:Y:S04]  /*2aa00*/  STL [R1+0x1c64], R2 ;  /* 0x001c640201007387 */ /* 0x0001e80000100800 */
[----:B0-----:R-:W2:Y:S01]  /*2aa10*/  LDL.LU R2, [R1+0x1d50] ;  /* 0x001d500001027983 */ /* 0x001ea20000300800 */
[----:B---3--:R-:W-:Y:S01]  /*2aa20*/  IMAD.X R15, R15, 0x1, R0, P4 ;  /* 0x000000010f0f7824 */ /* 0x008fe200020e0600 */
[----:B----4-:R-:W-:-:S04]  /*2aa30*/  IADD3 R159, P4, R159, R158, RZ ;  /* 0x0000009e9f9f7210 */ /* 0x010fc80007f9e0ff */
[----:B------:R-:W-:Y:S04]  /*2aa40*/  STL [R1+0x1458], R15 ;  /* 0x0014580f01007387 */ /* 0x000fe80000100800 */
[----:B------:R0:W-:Y:S04]  /*2aa50*/  STL [R1+0x1c60], R159 ;  /* 0x001c609f01007387 */ /* 0x0001e80000100800 */
[----:B0-----:R-:W3:Y:S01]  /*2aa60*/  LDL.LU R159, [R1+0x1c6c] ;  /* 0x001c6c00019f7983 */ /* 0x001ee20000300800 */
[----:B--2---:R-:W-:-:S05]  /*2aa70*/  IMAD.X R23, R23, 0x1, R0, P5 ;  /* 0x0000000117177824 */ /* 0x004fca00028e0600 */
[----:B------:R0:W-:Y:S01]  /*2aa80*/  STL [R1+0x1450], R23 ;  /* 0x0014501701007387 */ /* 0x0001e20000100800 */
[----:B------:R-:W-:-:S03]  /*2aa90*/  IADD3 R2, P5, R2, R158, RZ ;  /* 0x0000009e02027210 */ /* 0x000fc60007fbe0ff */
[----:B0-----:R-:W2:Y:S04]  /*2aaa0*/  LDL.LU R23, [R1+0x1c58] ;  /* 0x001c580001177983 */ /* 0x001ea80000300800 */
[----:B------:R0:W-:Y:S04]  /*2aab0*/  STL [R1+0x1c5c], R2 ;  /* 0x001c5c0201007387 */ /* 0x0001e80000100800 */
[----:B0-----:R-:W3:Y:S04]  /*2aac0*/  LDL.LU R2, [R1+0x1d4c] ;  /* 0x001d4c0001027983 */ /* 0x001ee80000300800 */
[----:B------:R-:W4:Y:S01]  /*2aad0*/  LDL.LU R15, [R1+0x144c] ;  /* 0x00144c00010f7983 */ /* 0x000f220000300800 */
[----:B---3--:R-:W-:Y:S01]  /*2aae0*/  IMAD.X R159, R159, 0x1, R2, P6 ;  /* 0x000000019f9f7824 */ /* 0x008fe200030e0602 */
[----:B--2---:R-:W-:-:S04]  /*2aaf0*/  IADD3 R23, P6, R23, R158, RZ ;  /* 0x0000009e17177210 */ /* 0x004fc80007fde0ff */
[----:B------:R0:W-:Y:S01]  /*2ab00*/  STL [R1+0x1c6c], R159 ;  /* 0x001c6c9f01007387 */ /* 0x0001e20000100800 */
[----:B----4-:R-:W-:-:S03]  /*2ab10*/  IMAD.X R15, R15, 0x1, R2, P1 ;  /* 0x000000010f0f7824 */ /* 0x010fc600008e0602 */
[----:B0-----:R-:W2:Y:S04]  /*2ab20*/  LDL.LU R159, [R1+0x1c54] ;  /* 0x001c5400019f7983 */ /* 0x001ea80000300800 */
[----:B------:R0:W-:Y:S04]  /*2ab30*/  STL [R1+0x1c58], R23 ;  /* 0x001c581701007387 */ /* 0x0001e80000100800 */
[----:B0-----:R-:W3:Y:S04]  /*2ab40*/  LDL.LU R23, [R1+0x1c40] ;  /* 0x001c400001177983 */ /* 0x001ee80000300800 */
[----:B------:R0:W-:Y:S04]  /*2ab50*/  STL [R1+0x144c], R15 ;  /* 0x00144c0f01007387 */ /* 0x0001e80000100800 */
[----:B0-----:R-:W4:Y:S01]  /*2ab60*/  LDL.LU R15, [R1+0x1c50] ;  /* 0x001c5000010f7983 */ /* 0x001f220000300800 */
[----:B--2---:R-:W-:-:S05]  /*2ab70*/  IADD3 R159, P1, R159, R158, RZ ;  /* 0x0000009e9f9f7210 */ /* 0x004fca0007f3e0ff */
[----:B------:R0:W-:Y:S01]  /*2ab80*/  STL [R1+0x1c54], R159 ;  /* 0x001c549f01007387 */ /* 0x0001e20000100800 */
[----:B---3--:R-:W-:-:S03]  /*2ab90*/  IMAD.X R23, R23, 0x1, R2, P2 ;  /* 0x0000000117177824 */ /* 0x008fc600010e0602 */
[----:B0-----:R-:W2:Y:S04]  /*2aba0*/  LDL.LU R159, [R1+0x1c3c] ;  /* 0x001c3c00019f7983 */ /* 0x001ea80000300800 */
[----:B------:R0:W-:Y:S01]  /*2abb0*/  STL [R1+0x1c40], R23 ;  /* 0x001c401701007387 */ /* 0x0001e20000100800 */
[----:B----4-:R-:W-:-:S03]  /*2abc0*/  IADD3 R15, P2, R15, R158, RZ ;  /* 0x0000009e0f0f7210 */ /* 0x010fc60007f5e0ff */
[----:B0-----:R-:W3:Y:S04]  /*2abd0*/  LDL.LU R23, [R1+0x1c48] ;  /* 0x001c480001177983 */ /* 0x001ee80000300800 */
[----:B------:R0:W-:Y:S04]  /*2abe0*/  STL [R1+0x1c50], R15 ;  /* 0x001c500f01007387 */ /* 0x0001e80000100800 */
[----:B0-----:R-:W4:Y:S01]  /*2abf0*/  LDL.LU R15, [R1+0x1c38] ;  /* 0x001c3800010f7983 */ /* 0x001f220000300800 */
[----:B--2---:R-:W-:-:S05]  /*2ac00*/  IMAD.X R159, R159, 0x1, R2, P3 ;  /* 0x000000019f9f7824 */ /* 0x004fca00018e0602 */
[----:B------:R0:W-:Y:S01]  /*2ac10*/  STL [R1+0x1c3c], R159 ;  /* 0x001c3c9f01007387 */ /* 0x0001e20000100800 */
[----:B---3--:R-:W-:-:S03]  /*2ac20*/  IADD3 R23, P3, R23, R158, RZ ;  /* 0x0000009e17177210 */ /* 0x008fc60007f7e0ff */
[----:B0-----:R-:W2:Y:S04]  /*2ac30*/  LDL.LU R159, [R1+0x1440] ;  /* 0x00144000019f7983 */ /* 0x001ea80000300800 */
[----:B------:R0:W-:Y:S01]  /*2ac40*/  STL [R1+0x1c48], R23 ;  /* 0x001c481701007387 */ /* 0x0001e20000100800 */
[----:B----4-:R-:W-:-:S03]  /*2ac50*/  IMAD.X R15, R15, 0x1, R2, P4 ;  /* 0x000000010f0f7824 */ /* 0x010fc600020e0602 */
        /* <DEDUP_REMOVED lines=422> */
[----:B----4-:R-:W-:Y:S01]  /*2c6c0*/  IADD3 R15, P2, R15, R158, RZ ;  /* 0x0000009e0f0f7210 */ /* 0x010fe20007f5e0ff */
[----:B0-----:R-:W-:Y:S02]  /*2c6d0*/  IMAD.MOV.U32 R23, RZ, RZ, R19 ;  /* 0x000000ffff177224 */ /* 0x001fe400078e0013 */
[----:B------:R-:W3:Y:S04]  /*2c6e0*/  LDL.LU R19, [R1+0x1208] ;  /* 0x0012080001137983 */ /* 0x000ee80000300800 */
        /* <DEDUP_REMOVED lines=13> */
[----:B---3--:R-:W-:Y:S02]  /*2c7c0*/  IMAD.X R19, R19, 0x1, R2, P5 ;  /* 0x0000000113137824 */ /* 0x008fe400028e0602 */
[----:B0-----:R-:W-:Y:S02]  /*2c7d0*/  IMAD.MOV.U32 R159, RZ, RZ, R23 ;  /* 0x000000ffff9f7224 */ /* 0x001fe400078e0017 */
[----:B------:R-:W2:Y:S04]  /*2c7e0*/  LDL.LU R23, [R1+0x121c] ;  /* 0x00121c0001177983 */ /* 0x000ea80000300800 */
        /* <DEDUP_REMOVED lines=12> */
[----:B------:R0:W-:Y:S02]  /*2c8b0*/  STL [R1+0x1214], R15 ;  /* 0x0012140f01007387 */ /* 0x0001e40000100800 */
[----:B0-----:R-:W-:Y:S02]  /*2c8c0*/  IMAD.MOV.U32 R15, RZ, RZ, R159 ;  /* 0x000000ffff0f7224 */ /* 0x001fe400078e009f */
[----:B------:R-:W-:Y:S02]  /*2c8d0*/  IMAD.MOV.U32 R159, RZ, RZ, R217 ;  /* 0x000000ffff9f7224 */ /* 0x000fe400078e00d9 */
[----:B------:R-:W4:Y:S01]  /*2c8e0*/  LDL.LU R217, [R1+0x1204] ;  /* 0x0012040001d97983 */ /* 0x000f220000300800 */
[----:B--2---:R-:W-:-:S05]  /*2c8f0*/  IADD3 R23, P1, R23, R158, RZ ;  /* 0x0000009e17177210 */ /* 0x004fca0007f3e0ff */
[----:B------:R0:W-:Y:S01]  /*2c900*/  STL [R1+0x11e8], R23 ;  /* 0x0011e81701007387 */ /* 0x0001e20000100800 */
[--C-:B---3--:R-:W-:Y:S01]  /*2c910*/  IMAD.X R19, R19, 0x1, R2.reuse, P2 ;  /* 0x0000000113137824 */ /* 0x108fe200010e0602 */
[----:B------:R-:W-:Y:S02]  /*2c920*/  IADD3 R213, P2, R213, R158, RZ ;  /* 0x0000009ed5d57210 */ /* 0x000fe40007f5e0ff */
[----:B0-----:R-:W2:Y:S04]  /*2c930*/  LDL.LU R23, [R1+0x11d8] ;  /* 0x0011d80001177983 */ /* 0x001ea80000300800 */
[----:B------:R0:W-:Y:S01]  /*2c940*/  STL [R1+0x120c], R19 ;  /* 0x00120c1301007387 */ /* 0x0001e20000100800 */
[----:B----4-:R-:W-:-:S03]  /*2c950*/  IMAD.X R217, R217, 0x1, R2, P3 ;  /* 0x00000001d9d97824 */ /* 0x010fc600018e0602 */
[----:B0-----:R-:W3:Y:S04]  /*2c960*/  LDL.LU R19, [R1+0x11fc] ;  /* 0x0011fc0001137983 */ /* 0x001ee80000300800 */
[----:B------:R0:W-:Y:S04]  /*2c970*/  STL [R1+0x11e0], R213 ;  /* 0x0011e0d501007387 */ /* 0x0001e80000100800 */
[----:B0-----:R0:W5:Y:S04]  /*2c980*/  LDL.LU R213, [R1+0x1d48] ;  /* 0x001d480001d57983 */ /* 0x0011680000300800 */
[----:B------:R1:W-:Y:S04]  /*2c990*/  STL [R1+0x1204], R217 ;  /* 0x001204d901007387 */ /* 0x0003e80000100800 */
[----:B-1----:R-:W4:Y:S01]  /*2c9a0*/  LDL.LU R217, [R1+0x11c8] ;  /* 0x0011c80001d97983 */ /* 0x002f220000300800 */
[----:B------:R-:W-:Y:S01]  /*2c9b0*/  IMAD.X R15, R15, 0x1, R2, P5 ;  /* 0x000000010f0f7824 */ /* 0x000fe200028e0602 */
[----:B--2---:R-:W-:-:S05]  /*2c9c0*/  IADD3 R23, P3, R23, R158, RZ ;  /* 0x0000009e17177210 */ /* 0x004fca0007f7e0ff */
[----:B------:R1:W-:Y:S01]  /*2c9d0*/  STL [R1+0x11d8], R23 ;  /* 0x0011d81701007387 */ /* 0x0003e20000100800 */
[----:B---3--:R-:W-:Y:S01]  /*2c9e0*/  IMAD.X R19, R19, 0x1, R2, P4 ;  /* 0x0000000113137824 */ /* 0x008fe200020e0602 */
[-C--:B------:R-:W-:Y:S01]  /*2c9f0*/  IADD3 R216, P4, R216, R158.reuse, RZ ;  /* 0x0000009ed8d87210 */ /* 0x080fe20007f9e0ff */
[----:B-1----:R-:W-:Y:S02]  /*2ca00*/  IMAD.MOV.U32 R23, RZ, RZ, R245 ;  /* 0x000000ffff177224 */ /* 0x002fe400078e00f5 */
[----:B------:R-:W2:Y:S04]  /*2ca10*/  LDL.LU R245, [R1+0x11e4] ;  /* 0x0011e40001f57983 */ /* 0x000ea80000300800 */
[----:B------:R1:W-:Y:S04]  /*2ca20*/  STL [R1+0x11fc], R19 ;  /* 0x0011fc1301007387 */ /* 0x0003e80000100800 */
[----:B-1----:R-:W3:Y:S04]  /*2ca30*/  LDL.LU R19, [R1+0x11b8] ;  /* 0x0011b80001137983 */ /* 0x002ee80000300800 */
[----:B------:R1:W-:Y:S01]  /*2ca40*/  STL [R1+0x11d0], R216 ;  /* 0x0011d0d801007387 */ /* 0x0003e20000100800 */
[----:B----4-:R-:W-:-:S03]  /*2ca50*/  IADD3 R217, P5, R217, R158, RZ ;  /* 0x0000009ed9d97210 */ /* 0x010fc60007fbe0ff */
[----:B-1----:R0:W5:Y:S04]  /*2ca60*/  LDL.LU R216, [R1+0x1d44] ;  /* 0x001d440001d87983 */ /* 0x0021680000300800 */
[----:B------:R1:W-:Y:S02]  /*2ca70*/  STL [R1+0x11f4], R15 ;  /* 0x0011f40f01007387 */ /* 0x0003e40000100800 */
[----:B-1----:R-:W-:Y:S02]  /*2ca80*/  IMAD.MOV.U32 R15, RZ, RZ, R159 ;  /* 0x000000ffff0f7224 */ /* 0x002fe400078e009f */
[----:B------:R-:W4:Y:S04]  /*2ca90*/  LDL.LU R159, [R1+0x11b0] ;  /* 0x0011b000019f7983 */ /* 0x000f280000300800 */
[----:B------:R1:W-:Y:S04]  /*2caa0*/  STL [R1+0x11c8], R217 ;  /* 0x0011c8d901007387 */ /* 0x0003e80000100800 */
[----:B-1----:R0:W5:Y:S04]  /*2cab0*/  LDL.LU R217, [R1+0x1d40] ;  /* 0x001d400001d97983 */ /* 0x0021680000300800 */
[----:B------:R-:W3:Y:S01]  /*2cac0*/  LDL.LU R158, [R1+0x11ec] ;  /* 0x0011ec00019e7983 */ /* 0x000ee20000300800 */
[----:B--2---:R-:W-:-:S02]  /*2cad0*/  IMAD.X R245, R245, 0x1, R2, P1 ;  /* 0x00000001f5f57824 */ /* 0x004fc400008e0602 */
[----:B---3--:R-:W-:-:S05]  /*2cae0*/  IMAD.X R158, R158, 0x1, R2, P6 ;  /* 0x000000019e9e7824 */ /* 0x008fca00030e0602 */
[----:B------:R1:W-:Y:S02]  /*2caf0*/  STL [R1+0x11ec], R158 ;  /* 0x0011ec9e01007387 */ /* 0x0003e40000100800 */
[----:B-1----:R-:W1:Y:S02]  /*2cb00*/  LDC R158, c[0x0][0x23c] ;  /* 0x00008f00ff9e7b82 */ /* 0x002e640000000800 */
[----:B-1----:R-:W-:-:S04]  /*2cb10*/  IMAD.SHL.U32 R158, R158, 0x40, RZ ;  /* 0x000000409e9e7824 */ /* 0x002fc800078e00ff */
[----:B------:R-:W-:-:S05]  /*2cb20*/  IMAD.SHL.U32 R158, R158, 0x2, RZ ;  /* 0x000000029e9e7824 */ /* 0x000fca00078e00ff */
[-C--:B------:R-:W-:Y:S02]  /*2cb30*/  IADD3 R232, P6, R232, R158.reuse, RZ ;  /* 0x0000009ee8e87210 */ /* 0x080fe40007fde0ff */
[----:B------:R-:W-:-:S03]  /*2cb40*/  IADD3 R19, P1, R19, R158, RZ ;  /* 0x0000009e13137210 */ /* 0x000fc60007f3e0ff */
[----:B------:R1:W-:Y:S04]  /*2cb50*/  STL [R1+0x11c0], R232 ;  /* 0x0011c0e801007387 */ /* 0x0003e80000100800 */
[----:B-1----:R0:W5:Y:S04]  /*2cb60*/  LDL.LU R232, [R1+0x1d3c] ;  /* 0x001d3c0001e87983 */ /* 0x0021680000300800 */
[----:B------:R1:W-:Y:S04]  /*2cb70*/  STL [R1+0x11e4], R245 ;  /* 0x0011e4f501007387 */ /* 0x0003e80000100800 */
[----:B-1----:R-:W2:Y:S04]  /*2cb80*/  LDL.LU R245, [R1+0x1198] ;  /* 0x0011980001f57983 */ /* 0x002ea80000300800 */
[----:B------:R-:W3:Y:S04]  /*2cb90*/  LDL.LU R158, [R1+0x11dc] ;  /* 0x0011dc00019e7983 */ /* 0x000ee80000300800 */
[----:B------:R1:W-:Y:S02]  /*2cba0*/  STL [R1+0x11b8], R19 ;  /* 0x0011b81301007387 */ /* 0x0003e40000100800 */
[----:B-1----:R-:W-:-:S02]  /*2cbb0*/  IMAD.MOV.U32 R19, RZ, RZ, R153 ;  /* 0x000000ffff137224 */ /* 0x002fc400078e0099 */
[----:B------:R-:W-:Y:S02]  /*2cbc0*/  IMAD.MOV.U32 R153, RZ, RZ, R3 ;  /* 0x000000ffff997224 */ /* 0x000fe400078e0003 */
[----:B------:R-:W2:Y:S01]  /*2cbd0*/  LDL.LU R3, [R1+0x1190] ;  /* 0x0011900001037983 */ /* 0x000ea20000300800 */
[--C-:B------:R-:W-:Y:S02]  /*2cbe0*/  IMAD.X R23, R23, 0x1, R2.reuse, P3 ;  /* 0x0000000117177824 */ /* 0x100fe400018e0602 */
[----:B---3--:R-:W-:-:S05]  /*2cbf0*/  IMAD.X R158, R158, 0x1, R2, P2 ;  /* 0x000000019e9e7824 */ /* 0x008fca00010e0602 */
[----:B------:R1:W-:Y:S02]  /*2cc00*/  STL [R1+0x11dc], R158 ;  /* 0x0011dc9e01007387 */ /* 0x0003e40000100800 */
[----:B-1----:R-:W1:Y:S02]  /*2cc10*/  LDC R158, c[0x0][0x23c] ;  /* 0x00008f00ff9e7b82 */ /* 0x002e640000000800 */
[----:B-1----:R-:W-:-:S04]  /*2cc20*/  IMAD.SHL.U32 R158, R158, 0x40, RZ ;  /* 0x000000409e9e7824 */ /* 0x002fc800078e00ff */
[----:B------:R-:W-:-:S05]  /*2cc30*/  IMAD.SHL.U32 R158, R158, 0x2, RZ ;  /* 0x000000029e9e7824 */ /* 0x000fca00078e00ff */
[-C--:B----4-:R-:W-:Y:S02]  /*2cc40*/  IADD3 R159, P2, R159, R158.reuse, RZ ;  /* 0x0000009e9f9f7210 */ /* 0x090fe40007f5e0ff */
[----:B------:R-:W-:Y:S01]  /*2cc50*/  IADD3 R233, P3, R233, R158, RZ ;  /* 0x0000009ee9e97210 */ /* 0x000fe20007f7e0ff */
[----:B------:R-:W-:Y:S02]  /*2cc60*/  IMAD.MOV.U32 R158, RZ, RZ, R9 ;  /* 0x000000ffff9e7224 */ /* 0x000fe400078e0009 */
[----:B------:R1:W-:Y:S02]  /*2cc70*/  STL [R1+0x11b0], R159 ;  /* 0x0011b09f01007387 */ /* 0x0003e40000100800 */
[----:B------:R-:W-:Y:S02]  /*2cc80*/  IMAD.X R158, R158, 0x1, R2, P4 ;  /* 0x000000019e9e7824 */ /* 0x000fe400020e0602 */
[----:B-1----:R-:W-:Y:S02]  /*2cc90*/  IMAD.MOV.U32 R159, RZ, RZ, R5 ;  /* 0x000000ffff9f7224 */ /* 0x002fe400078e0005 */
[----:B------:R-:W3:Y:S04]  /*2cca0*/  LDL.LU R5, [R1+0x1180] ;  /* 0x0011800001057983 */ /* 0x000ee80000300800 */
[----:B------:R1:W-:Y:S02]  /*2ccb0*/  STL [R1+0x11d4], R23 ;  /* 0x0011d41701007387 */ /* 0x0003e40000100800 */
[----:B-1----:R-:W-:-:S02]  /*2ccc0*/  IMAD.MOV.U32 R23, RZ, RZ, R6 ;  /* 0x000000ffff177224 */ /* 0x002fc400078e0006 */
[----:B------:R-:W-:Y:S02]  /*2ccd0*/  IMAD.MOV.U32 R6, RZ, RZ, R10 ;  /* 0x000000ffff067224 */ /* 0x000fe400078e000a */
[----:B------:R-:W4:Y:S04]  /*2cce0*/  LDL.LU R10, [R1+0x119c] ;  /* 0x00119c00010a7983 */ /* 0x000f280000300800 */
[----:B------:R1:W-:Y:S04]  /*2ccf0*/  STL [R1+0x11a8], R233 ;  /* 0x0011a8e901007387 */ /* 0x0003e80000100800 */
[----:B-1----:R0:W5:Y:S04]  /*2cd00*/  LDL.LU R233, [R1+0x1d38] ;  /* 0x001d380001e97983 */ /* 0x0021680000300800 */
[----:B------:R-:W4:Y:S04]  /*2cd10*/  LDL.LU R9, [R1+0x1170] ;  /* 0x0011700001097983 */ /* 0x000f280000300800 */
[----:B------:R1:W-:Y:S02]  /*2cd20*/  STL [R1+0x11cc], R158 ;  /* 0x0011cc9e01007387 */ /* 0x0003e40000100800 */
[----:B-1----:R-:W1:Y:S02]  /*2cd30*/  LDC R158, c[0x0][0x23c] ;  /* 0x00008f00ff9e7b82 */ /* 0x002e640000000800 */
[----:B-1----:R-:W-:-:S04]  /*2cd40*/  IMAD.SHL.U32 R158, R158, 0x40, RZ ;  /* 0x000000409e9e7824 */ /* 0x002fc800078e00ff */
[----:B------:R-:W-:-:S05]  /*2cd50*/  IMAD.SHL.U32 R158, R158, 0x2, RZ ;  /* 0x000000029e9e7824 */ /* 0x000fca00078e00ff */
[----:B------:R-:W-:-:S05]  /*2cd60*/  IADD3 R244, P4, R244, R158, RZ ;  /* 0x0000009ef4f47210 */ /* 0x000fca0007f9e0ff */
[----:B------:R1:W-:Y:S04]  /*2cd70*/  STL [R1+0x11a0], R244 ;  /* 0x0011a0f401007387 */ /* 0x0003e80000100800 */
[----:B-1----:R0:W5:Y:S04]  /*2cd80*/  LDL.LU R244, [R1+0x1d34] ;  /* 0x001d340001f47983 */ /* 0x0021680000300800 */
[----:B------:R-:W2:Y:S02]  /*2cd90*/  LDL.LU R158, [R1+0x11c4] ;  /* 0x0011c400019e7983 */ /* 0x000ea40000300800 */
[----:B--2---:R-:W-:-:S05]  /*2cda0*/  IMAD.X R158, R158, 0x1, R2, P5 ;  /* 0x000000019e9e7824 */ /* 0x004fca00028e0602 */
        /* <DEDUP_REMOVED lines=16> */
[----:B------:R-:W2:Y:S01]  /*2ceb0*/  LDL.LU R158, [R1+0x11b4] ;  /* 0x0011b400019e7983 */ /* 0x000ea20000300800 */
[--C-:B------:R-:W-:Y:S02]  /*2cec0*/  IMAD.X R15, R15, 0x1, R2.reuse, P2 ;  /* 0x000000010f0f7824 */ /* 0x100fe400010e0602 */
[----:B--2---:R-:W-:-:S05]  /*2ced0*/  IMAD.X R158, R158, 0x1, R2, P1 ;  /* 0x000000019e9e7824 */ /* 0x004fca00008e0602 */
[----:B------:R1:W-:Y:S02]  /*2cee0*/  STL [R1+0x11b4], R158 ;  /* 0x0011b49e01007387 */ /* 0x0003e40000100800 */
[----:B-1----:R-:W1:Y:S02]  /*2cef0*/  LDC R158, c[0x0][0x23c] ;  /* 0x00008f00ff9e7b82 */ /* 0x002e640000000800 */
[----:B-1----:R-:W-:-:S04]  /*2cf00*/  IMAD.SHL.U32 R158, R158, 0x40, RZ ;  /* 0x000000409e9e7824 */ /* 0x002fc800078e00ff */
[----:B------:R-:W-:-:S05]  /*2cf10*/  IMAD.SHL.U32 R158, R158, 0x2, RZ ;  /* 0x000000029e9e7824 */ /* 0x000fca00078e00ff */
[-C--:B------:R-:W-:Y:S02]  /*2cf20*/  IADD3 R4, P1, R4, R158.reuse, RZ ;  /* 0x0000009e04047210 */ /* 0x080fe40007f3e0ff */
[----:B---3--:R-:W-:-:S03]  /*2cf30*/  IADD3 R5, P2, R5, R158, RZ ;  /* 0x0000009e05057210 */ /* 0x008fc60007f5e0ff */
[----:B------:R1:W-:Y:S04]  /*2cf40*/  STL [R1+0x1188], R4 ;  /* 0x0011880401007387 */ /* 0x0003e80000100800 */
[----:B-1----:R0:W5:Y:S04]  /*2cf50*/  LDL.LU R4, [R1+0x1d28] ;  /* 0x001d280001047983 */ /* 0x0021680000300800 */
[----:B------:R1:W-:Y:S04]  /*2cf60*/  STL [R1+0x11ac], R15 ;  /* 0x0011ac0f01007387 */ /* 0x0003e80000100800 */
[----:B-1----:R-:W2:Y:S04]  /*2cf70*/  LDL.LU R15, [R1+0x1140] ;  /* 0x00114000010f7983 */ /* 0x002ea80000300800 */
[----:B------:R1:W-:Y:S04]  /*2cf80*/  STL [R1+0x1180], R5 ;  /* 0x0011800501007387 */ /* 0x0003e80000100800 */
[----:B-1----:R0:W5:Y:S04]  /*2cf90*/  LDL.LU R5, [R1+0x1d24] ;  /* 0x001d240001057983 */ /* 0x0021680000300800 */
[----:B------:R-:W3:Y:S01]  /*2cfa0*/  LDL.LU R158, [R1+0x11a4] ;  /* 0x0011a400019e7983 */ /* 0x000ee20000300800 */
[----:B----4-:R-:W-:-:S02]  /*2cfb0*/  IMAD.X R10, R10, 0x1, R2, P4 ;  /* 0x000000010a0a7824 */ /* 0x010fc400020e0602 */
[--C-:B------:R-:W-:Y:S02]  /*2cfc0*/  IMAD.X R16, R16, 0x1, R2.reuse, P5 ;  /* 0x0000000110107824 */ /* 0x100fe400028e0602 */
[--C-:B------:R-:W-:Y:S02]  /*2cfd0*/  IMAD.X R14, R14, 0x1, R2.reuse, P6 ;  /* 0x000000010e0e7824 */ /* 0x100fe400030e0602 */
[--C-:B------:R-:W-:Y:S02]  /*2cfe0*/  IMAD.X R22, R22, 0x1, R2.reuse, P2 ;  /* 0x0000000116167824 */ /* 0x100fe400010e0602 */
[----:B---3--:R-:W-:-:S05]  /*2cff0*/  IMAD.X R158, R158, 0x1, R2, P3 ;  /* 0x000000019e9e7824 */ /* 0x008fca00018e0602 */
[----:B------:R1:W-:Y:S02]  /*2d000*/  STL [R1+0x11a4], R158 ;  /* 0x0011a49e01007387 */ /* 0x0003e40000100800 */
[----:B-1----:R-:W1:Y:S02]  /*2d010*/  LDC R158, c[0x0][0x23c] ;  /* 0x00008f00ff9e7b82 */ /* 0x002e640000000800 */
[----:B-1----:R-:W-:-:S04]  /*2d020*/  IMAD.SHL.U32 R158, R158, 0x40, RZ ;  /* 0x000000409e9e7824 */ /* 0x002fc800078e00ff */
[----:B------:R-:W-:-:S05]  /*2d030*/  IMAD.SHL.U32 R158, R158, 0x2, RZ ;  /* 0x000000029e9e7824 */ /* 0x000fca00078e00ff */
[-C--:B------:R-:W-:Y:S02]  /*2d040*/  IADD3 R6, P3, R6, R158.reuse, RZ ;  /* 0x0000009e06067210 */ /* 0x080fe40007f7e0ff */
[-C--:B------:R-:W-:Y:S02]  /*2d050*/  IADD3 R9, P4, R9, R158.reuse, RZ ;  /* 0x0000009e09097210 */ /* 0x080fe40007f9e0ff */
[-C--:B------:R-:W-:Y:S01]  /*2d060*/  IADD3 R13, P5, R13, R158.reuse, RZ ;  /* 0x0000009e0d0d7210 */ /* 0x080fe20007fbe0ff */
[----:B------:R1:W-:Y:S01]  /*2d070*/  STL [R1+0x1178], R6 ;  /* 0x0011780601007387 */ /* 0x0003e20000100800 */
[----:B------:R-:W-:Y:S01]  /*2d080*/  IADD3 R7, P6, R7, R158, RZ ;  /* 0x0000009e07077210 */ /* 0x000fe20007fde0ff */
[----:B------:R-:W-:Y:S02]  /*2d090*/  IMAD.MOV.U32 R158, RZ, RZ, R21 ;  /* 0x000000ffff9e7224 */ /* 0x000fe400078e0015 */
[----:B-1----:R0:W5:Y:S04]  /*2d0a0*/  LDL.LU R6, [R1+0x1d20] ;  /* 0x001d200001067983 */ /* 0x0021680000300800 */
[----:B------:R1:W-:Y:S01]  /*2d0b0*/  STL [R1+0x119c], R10 ;  /* 0x00119c0a01007387 */ /* 0x0003e20000100800 */
[----:B------:R-:W-:-:S03]  /*2d0c0*/  IMAD.X R158, R158, 0x1, R2, P1 ;  /* 0x000000019e9e7824 */ /* 0x000fc600008e0602 */
[----:B-1----:R-:W3:Y:S04]  /*2d0d0*/  LDL.LU R10, [R1+0x1128] ;  /* 0x00112800010a7983 */ /* 0x002ee80000300800 */
[----:B------:R1:W-:Y:S04]  /*2d0e0*/  STL [R1+0x1170], R9 ;  /* 0x0011700901007387 */ /* 0x0003e80000100800 */
[----:B-1----:R-:W4:Y:S04]  /*2d0f0*/  LDL.LU R9, [R1+0x1120] ;  /* 0x0011200001097983 */ /* 0x002f280000300800 */
[----:B------:R1:W-:Y:S04]  /*2d100*/  STL [R1+0x1194], R16 ;  /* 0x0011941001007387 */ /* 0x0003e80000100800 */
[----:B-1----:R-:W4:Y:S04]  /*2d110*/  LDL.LU R16, [R1+0x1118] ;  /* 0x0011180001107983 */ /* 0x002f280000300800 */
[----:B------:R1:W-:Y:S04]  /*2d120*/  STL [R1+0x1168], R13 ;  /* 0x0011680d01007387 */ /* 0x0003e80000100800 */
[----:B-1----:R-:W4:Y:S04]  /*2d130*/  LDL.LU R13, [R1+0x1110] ;  /* 0x00111000010d7983 */ /* 0x002f280000300800 */
[----:B------:R1:W-:Y:S04]  /*2d140*/  STL [R1+0x118c], R14 ;  /* 0x00118c0e01007387 */ /* 0x0003e80000100800 */
[----:B-1----:R-:W4:Y:S04]  /*2d150*/  LDL.LU R14, [R1+0x1108] ;  /* 0x00110800010e7983 */ /* 0x002f280000300800 */
[----:B------:R1:W-:Y:S04]  /*2d160*/  STL [R1+0x1160], R7 ;  /* 0x0011600701007387 */ /* 0x0003e80000100800 */
[----:B-1----:R0:W5:Y:S04]  /*2d170*/  LDL.LU R7, [R1+0x1d1c] ;  /* 0x001d1c0001077983 */ /* 0x0021680000300800 */
[----:B------:R-:W4:Y:S04]  /*2d180*/  LDL.LU R21, [R1+0x1100] ;  /* 0x0011000001157983 */ /* 0x000f280000300800 */
        /* <DEDUP_REMOVED lines=9> */
[----:B-1----:R-:W4:Y:S04]  /*2d220*/  LDL.LU R22, [R1+0x10f0] ;  /* 0x0010f00001167983 */ /* 0x002f280000300800 */
[----:B------:R1:W-:Y:S04]  /*2d230*/  STL [R1+0x1150], R11 ;  /* 0x0011500b01007387 */ /* 0x0003e80000100800 */
[----:B-1----:R-:W2:Y:S02]  /*2d240*/  LDL.LU R11, [R1+0x1d14] ;  /* 0x001d1400010b7983 */ /* 0x002ea40000300800 */
[----:B--2---:R-:W-:-:S02]  /*2d250*/  IMAD.MOV.U32 R158, RZ, RZ, R11 ;  /* 0x000000ffff9e7224 */ /* 0x004fc400078e000b */
[----:B------:R-:W2:Y:S02]  /*2d260*/  LDL.LU R11, [R1+0x10e8] ;  /* 0x0010e800010b7983 */ /* 0x000ea40000300800 */
[----:B------:R-:W-:-:S05]  /*2d270*/  IMAD.X R158, R158, 0x1, R2, P3 ;  /* 0x000000019e9e7824 */ /* 0x000fca00018e0602 */
[----:B------:R1:W-:Y:S02]  /*2d280*/  STL [R1+0x1174], R158 ;  /* 0x0011749e01007387 */ /* 0x0003e40000100800 */
[----:B-1----:R-:W1:Y:S02]  /*2d290*/  LDC R158, c[0x0][0x23c] ;  /* 0x00008f00ff9e7b82 */ /* 0x002e640000000800 */
[----:B-1----:R-:W-:-:S04]  /*2d2a0*/  IMAD.SHL.U32 R158, R158, 0x40, RZ ;  /* 0x000000409e9e7824 */ /* 0x002fc800078e00ff */
[----:B------:R-:W-:-:S05]  /*2d2b0*/  IMAD.SHL.U32 R158, R158, 0x2, RZ ;  /* 0x000000029e9e7824 */ /* 0x000fca00078e00ff */
[----:B------:R-:W-:-:S05]  /*2d2c0*/  IADD3 R12, P3, R12, R158, RZ ;  /* 0x0000009e0c0c7210 */ /* 0x000fca0007f7e0ff */
[----:B------:R1:W-:Y:S04]  /*2d2d0*/  STL [R1+0x1148], R12 ;  /* 0x0011480c01007387 */ /* 0x0003e80000100800 */
[----:B-1----:R-:W2:Y:S04]  /*2d2e0*/  LDL.LU R12, [R1+0x1d10] ;  /* 0x001d1000010c7983 */ /* 0x002ea80000300800 */
[----:B------:R-:W3:Y:S02]  /*2d2f0*/  LDL.LU R158, [R1+0x116c] ;  /* 0x00116c00019e7983 */ /* 0x000ee40000300800 */
[----:B---3--:R-:W-:-:S05]  /*2d300*/  IMAD.X R158, R158, 0x1, R2, P4 ;  /* 0x000000019e9e7824 */ /* 0x008fca00020e0602 */
[----:B------:R1:W-:Y:S02]  /*2d310*/  STL [R1+0x116c], R158 ;  /* 0x00116c9e01007387 */ /* 0x0003e40000100800 */
[----:B-1----:R-:W1:Y:S02]  /*2d320*/  LDC R158, c[0x0][0x23c] ;  /* 0x00008f00ff9e7b82 */ /* 0x002e640000000800 */
[----:B-1----:R-:W-:-:S04]  /*2d330*/  IMAD.SHL.U32 R158, R158, 0x40, RZ ;  /* 0x000000409e9e7824 */ /* 0x002fc800078e00ff */
[----:B------:R-:W-:-:S05]  /*2d340*/  IMAD.SHL.U32 R158, R158, 0x2, RZ ;  /* 0x000000029e9e7824 */ /* 0x000fca00078e00ff */
[----:B------:R-:W-:Y:S01]  /*2d350*/  IADD3 R15, P4, R15, R158, RZ ;  /* 0x0000009e0f0f7210 */ /* 0x000fe20007f9e0ff */
[----:B------:R-:W-:-:S04]  /*2d360*/  IMAD.MOV.U32 R158, RZ, RZ, R159 ;  /* 0x000000ffff9e7224 */ /* 0x000fc800078e009f */
[----:B------:R-:W-:Y:S01]  /*2d370*/  IMAD.X R158, R158, 0x1, R2, P5 ;  /* 0x000000019e9e7824 */ /* 0x000fe200028e0602 */
[----:B------:R1:W-:Y:S04]  /*2d380*/  STL [R1+0x1140], R15 ;  /* 0x0011400f01007387 */ /* 0x0003e80000100800 */
[----:B-1----:R-:W3:Y:S04]  /*2d390*/  LDL.LU R15, [R1+0x10fc] ;  /* 0x0010fc00010f7983 */ /* 0x002ee80000300800 */
[----:B------:R-:W3:Y:S04]  /*2d3a0*/  LDL.LU R159, [R1+0x10d0] ;  /* 0x0010d000019f7983 */ /* 0x000ee80000300800 */
        /* <DEDUP_REMOVED lines=14> */
[----:B------:R-:W-:-:S05]  /*2d490*/  IADD3 R17, P6, R17, R158, RZ ;  /* 0x0000009e11117210 */ /* 0x000fca0007fde0ff */
[----:B------:R1:W-:Y:S04]  /*2d4a0*/  STL [R1+0x1130], R17 ;  /* 0x0011301101007387 */ /* 0x0003e80000100800 */
[----:B-1----:R-:W3:Y:S04]  /*2d4b0*/  LDL.LU R17, [R1+0x1d08] ;  /* 0x001d080001117983 */ /* 0x002ee80000300800 */
[----:B------:R-:W4:Y:S02]  /*2d4c0*/  LDL.LU R158, [R1+0x1154] ;  /* 0x00115400019e7983 */ /* 0x000f240000300800 */
[----:B----4-:R-:W-:-:S05]  /*2d4d0*/  IMAD.X R158, R158, 0x1, R2, P1 ;  /* 0x000000019e9e7824 */ /* 0x010fca00008e0602 */
[----:B------:R1:W-:Y:S02]  /*2d4e0*/  STL [R1+0x1154], R158 ;  /* 0x0011549e01007387 */ /* 0x0003e40000100800 */
[----:B-1----:R-:W1:Y:S02]  /*2d4f0*/  LDC R158, c[0x0][0x23c] ;  /* 0x00008f00ff9e7b82 */ /* 0x002e640000000800 */
[----:B-1----:R-:W-:-:S04]  /*2d500*/  IMAD.SHL.U32 R158, R158, 0x40, RZ ;  /* 0x000000409e9e7824 */ /* 0x002fc800078e00ff */
[----:B------:R-:W-:-:S05]  /*2d510*/  IMAD.SHL.U32 R158, R158, 0x2, RZ ;  /* 0x000000029e9e7824 */ /* 0x000fca00078e00ff */
[----:B------:R-:W-:-:S05]  /*2d520*/  IADD3 R10, P1, R10, R158, RZ ;  /* 0x0000009e0a0a7210 */ /* 0x000fca0007f3e0ff */
[----:B------:R1:W-:Y:S04]  /*2d530*/  STL [R1+0x1128], R10 ;  /* 0x0011280a01007387 */ /* 0x0003e80000100800 */
[----:B-1----:R-:W4:Y:S04]  /*2d540*/  LDL.LU R10, [R1+0x1d04] ;  /* 0x001d0400010a7983 */ /* 0x002f280000300800 */
        /* <DEDUP_REMOVED lines=81> */
[----:B------:R-:W2:Y:S01]  /*2da60*/  LDL.LU R158, [R1+0x1104] ;  /* 0x00110400019e7983 */ /* 0x000ea20000300800 */
[----:B------:R-:W-:Y:S01]  /*2da70*/  WARPGROUP.ARRIVE ;  /* 0x00000000000079c5 */ /* 0x000fe20000000000 */
[----:B------:R-:W-:Y:S01]  /*2da80*/  UMOV UR46, UR18 ;  /* 0x00000012002e7c82 */ /* 0x000fe20008000000 */
[----:B------:R-:W-:-:S04]  /*2da90*/  UMOV UR47, UR19 ;  /* 0x00000013002f7c82 */ /* 0x000fc80008000000 */
[----:B------:R-:W-:Y:S01]  /*2daa0*/  HGMMA.64x256x16.F32 R24, gdesc[UR44].tnspA, R24, gsb0 ;  /* 0x23e000002c1879f0 */ /* 0x000fe20008000818 */
[----:B------:R-:W-:Y:S01]  /*2dab0*/  UMOV UR50, UR6 ;  /* 0x0000000600327c82 */ /* 0x000fe20008000000 */
[----:B------:R-:W-:Y:S01]  /*2dac0*/  UMOV UR51, UR7 ;  /* 0x0000000700337c82 */ /* 0x000fe20008000000 */
[----:B--2---:R-:W-:-:S05]  /*2dad0*/  IMAD.X R158, R158, 0x1, R2, P5 ;  /* 0x000000019e9e7824 */ /* 0x004fca00028e0602 */
[----:B------:R1:W-:Y:S02]  /*2dae0*/  STL [R1+0x1104], R158 ;  /* 0x0011049e01007387 */ /* 0x0003e40000100800 */
[----:B-1----:R-:W1:Y:S02]  /*2daf0*/  LDC R158, c[0x0][0x23c] ;  /* 0x00008f00ff9e7b82 */ /* 0x002e640000000800 */
[----:B-1----:R-:W-:-:S04]  /*2db00*/  IMAD.SHL.U32 R158, R158, 0x40, RZ ;  /* 0x000000409e9e7824 */ /* 0x002fc800078e00ff */
[----:B------:R-:W-:-:S05]  /*2db10*/  IMAD.SHL.U32 R158, R158, 0x2, RZ ;  /* 0x000000029e9e7824 */ /* 0x000fca00078e00ff */
[----:B------:R-:W-:-:S05]  /*2db20*/  IADD3 R17, P5, R17, R158, RZ ;  /* 0x0000009e11117210 */ /* 0x000fca0007fbe0ff */
[----:B------:R1:W-:Y:S04]  /*2db30*/  STL [R1+0x10d8], R17 ;  /* 0x0010d81101007387 */ /* 0x0003e80000100800 */
[----:B-1----:R-:W2:Y:S01]  /*2db40*/  LDL.LU R17, [R1+0x1cdc] ;  /* 0x001cdc0001117983 */ /* 0x002ea20000300800 */
[----:B------:R-:W-:Y:S02]  /*2db50*/  WARPGROUP.DEPBAR.LE gsb0, 0x0 ;  /* 0x00008000000079c5 */ /* 0x000fe40000010000 */
[----:B------:R-:W-:-:S06]  /*2db60*/  WARPGROUP.ARRIVE ;  /* 0x00000000000079c5 */ /* 0x000fcc0000000000 */
[----:B------:R-:W-:Y:S01]  /*2db70*/  HGMMA.64x256x16.F32 R24, gdesc[UR48].tnspA, R24, gsb0 ;  /* 0x23e00000301879f0 */ /* 0x000fe20008000818 */
[----:B------:R-:W-:Y:S01]  /*2db80*/  UMOV UR54, UR10 ;  /* 0x0000000a00367c82 */ /* 0x000fe20008000000 */
[----:B------:R-:W-:Y:S01]  /*2db90*/  UMOV UR55, UR11 ;  /* 0x0000000b00377c82 */ /* 0x000fe20008000000 */
[--C-:B------:R-:W-:Y:S02]  /*2dba0*/  IMAD.X R15, R15, 0x1, R2.reuse, P6 ;  /* 0x000000010f0f7824 */ /* 0x100fe400030e0602 */
[--C-:B------:R-:W-:Y:S01]  /*2dbb0*/  IMAD.X R16, R16, 0x1, R2.reuse, P1 ;  /* 0x0000000110107824 */ /* 0x100fe200008e0602 */
[-C--:B------:R-:W-:Y:S02]  /*2dbc0*/  IADD3 R159, P6, R159, R158.reuse, RZ ;  /* 0x0000009e9f9f7210 */ /* 0x080fe40007fde0ff */
[-C--:B----4-:R-:W-:Y:S01]  /*2dbd0*/  IADD3 R9, P1, R9, R158.reuse, RZ ;  /* 0x0000009e09097210 */ /* 0x090fe20007f3e0ff */
[--C-:B------:R-:W-:Y:S01]  /*2dbe0*/  IMAD.X R23, R23, 0x1, R2.reuse, P2 ;  /* 0x0000000117177824 */ /* 0x100fe200010e0602 */
[----:B------:R1:W-:Y:S04]  /*2dbf0*/  STL [R1+0x10fc], R15 ;  /* 0x0010fc0f01007387 */ /* 0x0003e80000100800 */
[----:B------:R4:W-:Y:S01]  /*2dc00*/  STL [R1+0x10f4], R16 ;  /* 0x0010f41001007387 */ /* 0x0009e20000100800 */
[----:B------:R-:W-:Y:S01]  /*2dc10*/  IADD3 R14, P2, R14, R158, RZ ;  /* 0x0000009e0e0e7210 */ /* 0x000fe20007f5e0ff */
[--C-:B------:R-:W-:Y:S01]  /*2dc20*/  IMAD.X R22, R22, 0x1, R2.reuse, P4 ;  /* 0x0000000116167824 */ /* 0x100fe200020e0602 */
[----:B------:R-:W-:Y:S01]  /*2dc30*/  UMOV UR58, UR14 ;  /* 0x0000000e003a7c82 */ /* 0x000fe20008000000 */
[----:B------:R-:W-:Y:S01]  /*2dc40*/  UMOV UR59, UR15 ;  /* 0x0000000f003b7c82 */ /* 0x000fe20008000000 */
[----:B------:R-:W-:Y:S01]  /*2dc50*/  IMAD.X R10, R10, 0x1, R2, P5 ;  /* 0x000000010a0a7824 */ /* 0x000fe200028e0602 */
[----:B-1----:R-:W1:Y:S01]  /*2dc60*/  LDC R15, c[0x0][0x238] ;  /* 0x00008e00ff0f7b82 */ /* 0x002e620000000800 */
[----:B----4-:R-:W4:Y:S04]  /*2dc70*/  LDL.LU R16, [R1+0x1cd8] ;  /* 0x001cd80001107983 */ /* 0x010f280000300800 */
[----:B------:R-:W-:Y:S04]  /*2dc80*/  STL [R1+0x10d0], R159 ;  /* 0x0010d09f01007387 */ /* 0x000fe80000100800 */
[----:B------:R0:W-:Y:S04]  /*2dc90*/  STL [R1+0x10c8], R9 ;  /* 0x0010c80901007387 */ /* 0x0001e80000100800 */
[----:B0-----:R-:W3:Y:S04]  /*2dca0*/  LDL.LU R9, [R1+0x1cd4] ;  /* 0x001cd40001097983 */ /* 0x001ee80000300800 */
[----:B------:R0:W-:Y:S04]  /*2dcb0*/  STL [R1+0x10c0], R14 ;  /* 0x0010c00e01007387 */ /* 0x0001e80000100800 */
[----:B0-----:R-:W4:Y:S04]  /*2dcc0*/  LDL.LU R14, [R1+0x1cd0] ;  /* 0x001cd000010e7983 */ /* 0x001f280000300800 */
[----:B------:R-:W-:Y:S01]  /*2dcd0*/  STL [R1+0x10ec], R23 ;  /* 0x0010ec1701007387 */ /* 0x000fe20000100800 */
[----:B------:R-:W-:-:S02]  /*2dce0*/  WARPGROUP.DEPBAR.LE gsb0, 0x0 ;  /* 0x00008000000079c5 */ /* 0x000fc40000010000 */
[----:B------:R-:W-:-:S06]  /*2dcf0*/  WARPGROUP.ARRIVE ;  /* 0x00000000000079c5 */ /* 0x000fcc0000000000 */
[----:B------:R-:W-:Y:S01]  /*2dd00*/  HGMMA.64x256x16.F32 R24, gdesc[UR52].tnspA, R24, gsb0 ;  /* 0x23e00000341879f0 */ /* 0x000fe20008000818 */
[----:B--2---:R-:W-:Y:S01]  /*2dd10*/  IMAD.X R17, R17, 0x1, R2, P3 ;  /* 0x0000000111117824 */ /* 0x004fe200018e0602 */
[----:B------:R-:W-:-:S04]  /*2dd20*/  IADD3 R12, P3, R12, R158, RZ ;  /* 0x0000009e0c0c7210 */ /* 0x000fc80007f7e0ff */
[----:B------:R0:W-:Y:S04]  /*2dd30*/  STL [R1+0x10e4], R17 ;  /* 0x0010e41101007387 */ /* 0x0001e80000100800 */
[----:B0-----:R-:W2:Y:S04]  /*2dd40*/  LDL.LU R17, [R1+0x1ccc] ;  /* 0x001ccc0001117983 */ /* 0x001ea80000300800 */
[----:B------:R0:W-:Y:S04]  /*2dd50*/  STL [R1+0x10b8], R12 ;  /* 0x0010b80c01007387 */ /* 0x0001e80000100800 */
[----:B0-----:R-:W2:Y:S04]  /*2dd60*/  LDL.LU R12, [R1+0x1cc8] ;  /* 0x001cc800010c7983 */ /* 0x001ea80000300800 */
[----:B------:R0:W-:Y:S04]  /*2dd70*/  STL [R1+0x10dc], R22 ;  /* 0x0010dc1601007387 */ /* 0x0001e80000100800 */
[----:B0-----:R-:W2:Y:S01]  /*2dd80*/  LDL.LU R22, [R1+0x1cc4] ;  /* 0x001cc40001167983 */ /* 0x001ea20000300800 */
[----:B---3--:R-:W-:-:S02]  /*2dd90*/  IADD3 R9, P4, R9, R158, RZ ;  /* 0x0000009e09097210 */ /* 0x008fc40007f9e0ff */
[----:B------:R-:W-:-:S03]  /*2dda0*/  IADD3 R11, P5, R11, R158, RZ ;  /* 0x0000009e0b0b7210 */ /* 0x000fc60007fbe0ff */
[----:B------:R0:W-:Y:S01]  /*2ddb0*/  STL [R1+0x10b0], R9 ;  /* 0x0010b00901007387 */ /* 0x0001e20000100800 */
[--C-:B------:R-:W-:Y:S02]  /*2ddc0*/  IMAD.X R21, R21, 0x1, R2.reuse, P2 ;  /* 0x0000000115157824 */ /* 0x100fe400010e0602 */
[--C-:B----4-:R-:W-:Y:S01]  /*2ddd0*/  IMAD.X R14, R14, 0x1, R2.reuse, P1 ;  /* 0x000000010e0e7824 */ /* 0x110fe200008e0602 */
[----:B0-----:R0:W5:Y:S04]  /*2dde0*/  LDL.LU R9, [R1+0x1cc0] ;  /* 0x001cc00001097983 */ /* 0x0011680000300800 */
[----:B------:R3:W-:Y:S01]  /*2ddf0*/  STL [R1+0x10d4], R10 ;  /* 0x0010d40a01007387 */ /* 0x0007e20000100800 */
[----:B------:R-:W-:-:S03]  /*2de00*/  IMAD.X R20, R20, 0x1, R2, P3 ;  /* 0x0000000114147824 */ /* 0x000fc600018e0602 */
[----:B---3--:R0:W5:Y:S04]  /*2de10*/  LDL.LU R10, [R1+0x1cbc] ;  /* 0x001cbc00010a7983 */ /* 0x0081680000300800 */
[----:B------:R3:W-:Y:S04]  /*2de20*/  STL [R1+0x10a8], R11 ;  /* 0x0010a80b01007387 */ /* 0x0007e80000100800 */
[----:B---3--:R0:W5:Y:S01]  /*2de30*/  LDL.LU R11, [R1+0x1cb8] ;  /* 0x001cb800010b7983 */ /* 0x0081620000300800 */
[----:B------:R-:W-:Y:S02]  /*2de40*/  WARPGROUP.DEPBAR.LE gsb0, 0x0 ;  /* 0x00008000000079c5 */ /* 0x000fe40000010000 */
[----:B------:R-:W-:-:S06]  /*2de50*/  WARPGROUP.ARRIVE ;  /* 0x00000000000079c5 */ /* 0x000fcc0000000000 */
[----:B------:R-:W-:Y:S01]  /*2de60*/  HGMMA.64x256x16.F32 R24, gdesc[UR56].tnspA, R24, gsb0 ;  /* 0x23e00000381879f0 */ /* 0x000fe20008000818 */
[----:B------:R-:W-:Y:S02]  /*2de70*/  IMAD.X R16, R16, 0x1, R2, P5 ;  /* 0x0000000110107824 */ /* 0x000fe400028e0602 */
[----:B-1----:R-:W-:-:S04]  /*2de80*/  IMAD.SHL.U32 R15, R15, 0x40, RZ ;  /* 0x000000400f0f7824 */ /* 0x002fc800078e00ff */
[----:B------:R-:W-:Y:S02]  /*2de90*/  IMAD.SHL.U32 R15, R15, 0x2, RZ ;  /* 0x000000020f0f7824 */ /* 0x000fe400078e00ff */
[----:B--2---:R-:W-:Y:S01]  /*2dea0*/  IMAD.X R12, R12, 0x1, R2, P6 ;  /* 0x000000010c0c7824 */ /* 0x004fe200030e0602 */
[----:B------:R-:W-:-:S04]  /*2deb0*/  IADD3 R13, P6, R13, R158, RZ ;  /* 0x0000009e0d0d7210 */ /* 0x000fc80007fde0ff */
[----:B------:R1:W-:Y:S01]  /*2dec0*/  STL [R1+0x10cc], R12 ;  /* 0x0010cc0c01007387 */ /* 0x0003e20000100800 */
[----:B------:R-:W-:-:S03]  /*2ded0*/  IADD3 R22, P1, R22, R158, RZ ;  /* 0x0000009e16167210 */ /* 0x000fc60007f3e0ff */
[----:B-1----:R0:W5:Y:S04]  /*2dee0*/  LDL.LU R12, [R1+0x1cb4] ;  /* 0x001cb400010c7983 */ /* 0x0021680000300800 */
[----:B------:R1:W-:Y:S01]  /*2def0*/  STL [R1+0x10a0], R13 ;  /* 0x0010a00d01007387 */ /* 0x0003e20000100800 */
[--C-:B------:R-:W-:Y:S02]  /*2df00*/  IMAD.X R17, R17, 0x1, R2.reuse, P4 ;  /* 0x0000000111117824 */ /* 0x100fe400020e0602 */
[--C-:B------:R-:W-:Y:S01]  /*2df10*/  IMAD.X R153, R153, 0x1, R2.reuse, P1 ;  /* 0x0000000199997824 */ /* 0x100fe200008e0602 */
[----:B-1----:R0:W5:Y:S04]  /*2df20*/  LDL.LU R13, [R1+0x1cb0] ;  /* 0x001cb000010d7983 */ /* 0x0021680000300800 */
[----:B------:R1:W-:Y:S01]  /*2df30*/  STL [R1+0x10c4], R14 ;  /* 0x0010c40e01007387 */ /* 0x0003e20000100800 */
[----:B------:R-:W-:-:S03]  /*2df40*/  IMAD.X R19, R19, 0x1, R2, P6 ;  /* 0x0000000113137824 */ /* 0x000fc600030e0602 */
[----:B-1----:R0:W5:Y:S04]  /*2df50*/  LDL.LU R14, [R1+0x1cac] ;  /* 0x001cac00010e7983 */ /* 0x0021680000300800 */
[----:B------:R1:W-:Y:S04]  /*2df60*/  STL [R1+0x1098], R22 ;  /* 0x0010981601007387 */ /* 0x0003e80000100800 */
        /* <DEDUP_REMOVED lines=10> */
[----:B------:R2:W-:Y:S01]  /*2e010*/  STL [R1+0x109c], R19 ;  /* 0x00109c1301007387 */ /* 0x0005e20000100800 */
[----:B-1----:R-:W-:-:S02]  /*2e020*/  IMAD.MOV.U32 R153, RZ, RZ, R152 ;  /* 0x000000ffff997224 */ /* 0x002fc400078e0098 */
[----:B--2---:R-:W-:Y:S02]  /*2e030*/  IMAD.MOV.U32 R19, RZ, RZ, R18 ;  /* 0x000000ffff137224 */ /* 0x004fe400078e0012 */
[----:B------:R-:W-:Y:S02]  /*2e040*/  IMAD.MOV.U32 R152, RZ, RZ, R160 ;  /* 0x000000ffff987224 */ /* 0x000fe400078e00a0 */
[----:B------:R-:W-:Y:S01]  /*2e050*/  IMAD.MOV.U32 R18, RZ, RZ, R161 ;  /* 0x000000ffff127224 */ /* 0x000fe200078e00a1 */
[----:B------:R-:W-:Y:S02]  /*2e060*/  WARPGROUP.DEPBAR.LE gsb0, 0x0 ;  /* 0x00008000000079c5 */ /* 0x000fe40000010000 */
[----:B0-----:R-:W-:Y:S05]  /*2e070*/  @P0 BRA `(.L_x_1) ;  /* 0xfffffe4000280947 */ /* 0x001fea000383ffff */
[----:B------:R-:W2:Y:S04]  /*2e080*/  LDL.LU R156, [R1+0x7f8] ;  /* 0x0007f800019c7983 */ /* 0x000ea80000300800 */
[----:B------:R-:W2:Y:S04]  /*2e090*/  LDL.LU R157, [R1+0xbf8] ;  /* 0x000bf800019d7983 */ /* 0x000ea80000300800 */
[----:B------:R-:W3:Y:S04]  /*2e0a0*/  LDL.LU R154, [R1+0x7f0] ;  /* 0x0007f000019a7983 */ /* 0x000ee80000300800 */
[----:B------:R-:W3:Y:S04]  /*2e0b0*/  LDL.LU R155, [R1+0xbf0] ;  /* 0x000bf000019b7983 */ /* 0x000ee80000300800 */
[----:B------:R-:W4:Y:S04]  /*2e0c0*/  LDL.LU R152, [R1+0x9f8] ;  /* 0x0009f80001987983 */ /* 0x000f280000300800 */
[----:B------:R-:W4:Y:S04]  /*2e0d0*/  LDL.LU R153, [R1+0xdf8] ;  /* 0x000df80001997983 */ /* 0x000f280000300800 */
[----:B------:R-:W4:Y:S04]  /*2e0e0*/  LDL.LU R18, [R1+0x9f0] ;  /* 0x0009f00001127983 */ /* 0x000f280000300800 */
[----:B------:R-:W4:Y:S04]  /*2e0f0*/  LDL.LU R19, [R1+0xdf0] ;  /* 0x000df00001137983 */ /* 0x000f280000300800 */
[----:B------:R-:W4:Y:S04]  /*2e100*/  LDL.LU R2, [R1+0x3ec] ;  /* 0x0003ec0001027983 */ /* 0x000f280000300800 */
[----:B------:R-:W4:Y:S04]  /*2e110*/  LDL.LU R158, [R1+0x3e4] ;  /* 0x0003e400019e7983 */ /* 0x000f280000300800 */
[----:B------:R-:W2:Y:S04]  /*2e120*/  LDL.LU R0, [R1+0x1ec] ;  /* 0x0001ec0001007983 */ /* 0x000ea80000300800 */
[----:B------:R-:W2:Y:S04]  /*2e130*/  LDL.LU R15, [R1+0x5ec] ;  /* 0x0005ec00010f7983 */ /* 0x000ea80000300800 */
[----:B-----5:R-:W3:Y:S04]  /*2e140*/  LDL.LU R14, [R1+0x1e4] ;  /* 0x0001e400010e7983 */ /* 0x020ee80000300800 */
[----:B------:R-:W3:Y:S04]  /*2e150*/  LDL.LU R6, [R1+0x5e4] ;  /* 0x0005e40001067983 */ /* 0x000ee80000300800 */
        /* <DEDUP_REMOVED lines=14> */
[----:B------:R0:W-:Y:S04]  /*2e240*/  STL [R1+0x1f08], R75 ;  /* 0x001f084b01007387 */ /* 0x0001e80000100800 */
[----:B0-----:R-:W4:Y:S04]  /*2e250*/  LDL.LU R75, [R1+0x5f0] ;  /* 0x0005f000014b7983 */ /* 0x001f280000300800 */
        /* <DEDUP_REMOVED lines=37> */
[----:B0-----:R-:W4:Y:S01]  /*2e4b0*/  LDL.LU R183, [R1+0x3fc] ;  /* 0x0003fc0001b77983 */ /* 0x001f220000300800 */
[----:B--2---:R-:W-:-:S02]  /*2e4c0*/  F2FP.F16.F32.PACK_AB R0, R0, R15 ;  /* 0x0000000f0000723e */ /* 0x004fc400000000ff */
[----:B---3--:R-:W-:Y:S01]  /*2e4d0*/  F2FP.F16.F32.PACK_AB R6, R14, R6 ;  /* 0x000000060e06723e */ /* 0x008fe200000000ff */
[----:B------:R-:W-:Y:S01]  /*2e4e0*/  STL [R1+0x1eb8], R71 ;  /* 0x001eb84701007387 */ /* 0x000fe20000100800 */
[----:B----4-:R-:W-:-:S03]  /*2e4f0*/  F2FP.F16.F32.PACK_AB R3, R144, R3 ;  /* 0x000000039003723e */ /* 0x010fc600000000ff */
        /* <DEDUP_REMOVED lines=103> */
[----:B------:R0:W-:Y:S04]  /*2eb70*/  STL [R1+0x1ca0], R20 ;  /* 0x001ca01401007387 */ /* 0x0001e80000100800 */
[----:B------:R1:W-:Y:S04]  /*2eb80*/  STL [R1+0x1c9c], R17 ;  /* 0x001c9c1101007387 */ /* 0x0003e80000100800 */
[----:B------:R2:W-:Y:S01]  /*2eb90*/  STL [R1+0x1c98], R16 ;  /* 0x001c981001007387 */ /* 0x0005e20000100800 */
[----:B0-----:R-:W-:-:S02]  /*2eba0*/  F2FP.F16.F32.PACK_AB R20, R189, R190 ;  /* 0x000000bebd14723e */ /* 0x001fc400000000ff */
[----:B-1----:R-:W-:Y:S02]  /*2ebb0*/  F2FP.F16.F32.PACK_AB R17, R151, R183 ;  /* 0x000000b79711723e */ /* 0x002fe400000000ff */
[----:B--2---:R-:W-:-:S03]  /*2ebc0*/  F2FP.F16.F32.PACK_AB R16, R149, R188 ;  /* 0x000000bc9510723e */ /* 0x004fc600000000ff */
[----:B------:R0:W-:Y:S04]  /*2ebd0*/  STL [R1+0xecc], R17 ;  /* 0x000ecc1101007387 */ /* 0x0001e80000100800 */
[----:B------:R1:W-:Y:S04]  /*2ebe0*/  STL [R1+0xec8], R16 ;  /* 0x000ec81001007387 */ /* 0x0003e80000100800 */
[----:B------:R2:W-:Y:S01]  /*2ebf0*/  STL [R1+0xec4], R20 ;  /* 0x000ec41401007387 */ /* 0x0005e20000100800 */
[----:B0-----:R-:W-:Y:S02]  /*2ec00*/  F2FP.F16.F32.PACK_AB R17, R191, R204 ;  /* 0x000000ccbf11723e */ /* 0x001fe400000000ff */
[----:B-1----:R-:W-:-:S03]  /*2ec10*/  F2FP.F16.F32.PACK_AB R16, R205, R72 ;  /* 0x00000048cd10723e */ /* 0x002fc600000000ff */
[----:B------:R0:W-:Y:S01]  /*2ec20*/  STL [R1+0xec0], R17 ;  /* 0x000ec01101007387 */ /* 0x0001e20000100800 */
[----:B--2---:R-:W-:-:S03]  /*2ec30*/  F2FP.F16.F32.PACK_AB R20, R206, R74 ;  /* 0x0000004ace14723e */ /* 0x004fc600000000ff */
        /* <DEDUP_REMOVED lines=19> */
[----:B------:R-:W-:Y:S01]  /*2ed70*/  STL [R1+0xe94], R20 ;  /* 0x000e941401007387 */ /* 0x000fe20000100800 */
[----:B0-----:R-:W-:Y:S02]  /*2ed80*/  F2FP.F16.F32.PACK_AB R17, R18, R19 ;  /* 0x000000131211723e */ /* 0x001fe400000000ff */
[----:B-1----:R-:W-:-:S03]  /*2ed90*/  F2FP.F16.F32.PACK_AB R16, R147, R2 ;  /* 0x000000029310723e */ /* 0x002fc600000000ff */
[----:B------:R-:W-:Y:S01]  /*2eda0*/  STL [R1+0xe90], R17 ;  /* 0x000e901101007387 */ /* 0x000fe20000100800 */
[----:B------:R-:W-:-:S03]  /*2edb0*/  F2FP.F16.F32.PACK_AB R2, R145, R158 ;  /* 0x0000009e9102723e */ /* 0x000fc600000000ff */
[----:B------:R-:W-:Y:S04]  /*2edc0*/  STL [R1+0xe8c], R16 ;  /* 0x000e8c1001007387 */ /* 0x000fe80000100800 */
[----:B------:R0:W-:Y:S04]  /*2edd0*/  STL [R1+0xe88], R2 ;  /* 0x000e880201007387 */ /* 0x0001e80000100800 */
[----:B------:R1:W-:Y:S04]  /*2ede0*/  STL [R1+0xe84], R0 ;  /* 0x000e840001007387 */ /* 0x0003e80000100800 */
[----:B------:R2:W-:Y:S01]  /*2edf0*/  STL [R1+0xe80], R6 ;  /* 0x000e800601007387 */ /* 0x0005e20000100800 */
[----:B0-----:R-:W-:-:S02]  /*2ee00*/  F2FP.F16.F32.PACK_AB R2, R13, R12 ;  /* 0x0000000c0d02723e */ /* 0x001fc400000000ff */
[----:B-1----:R-:W-:-:S03]  /*2ee10*/  F2FP.F16.F32.PACK_AB R0, R11, R10 ;  /* 0x0000000a0b00723e */ /* 0x002fc600000000ff */
[----:B------:R0:W-:Y:S01]  /*2ee20*/  STL [R1+0xe7c], R2 ;  /* 0x000e7c0201007387 */ /* 0x0001e20000100800 */
[----:B--2---:R-:W-:-:S03]  /*2ee30*/  F2FP.F16.F32.PACK_AB R6, R9, R8 ;  /* 0x000000080906723e */ /* 0x004fc600000000ff */
[----:B------:R1:W-:Y:S04]  /*2ee40*/  STL [R1+0xe78], R0 ;  /* 0x000e780001007387 */ /* 0x0003e80000100800 */
[----:B------:R-:W-:Y:S01]  /*2ee50*/  STL [R1+0xe74], R6 ;  /* 0x000e740601007387 */ /* 0x000fe20000100800 */
[----:B0-----:R-:W-:Y:S02]  /*2ee60*/  F2FP.F16.F32.PACK_AB R2, R7, R5 ;  /* 0x000000050702723e */ /* 0x001fe400000000ff */
[----:B-1----:R-:W-:-:S03]  /*2ee70*/  F2FP.F16.F32.PACK_AB R0, R146, R4 ;  /* 0x000000049200723e */ /* 0x002fc600000000ff */
[----:B------:R0:W-:Y:S04]  /*2ee80*/  STL [R1+0xe70], R2 ;  /* 0x000e700201007387 */ /* 0x0001e80000100800 */
[----:B------:R1:W-:Y:S04]  /*2ee90*/  STL [R1+0xe6c], R0 ;  /* 0x000e6c0001007387 */ /* 0x0003e80000100800 */
[----:B------:R-:W-:Y:S01]  /*2eea0*/  STL [R1+0xe68], R3 ;  /* 0x000e680301007387 */ /* 0x000fe20000100800 */
[----:B0-----:R-:W-:-:S03]  /*2eeb0*/  F2FP.F16.F32.PACK_AB R2, R161, R160 ;  /* 0x000000a0a102723e */ /* 0x001fc600000000ff */
[----:B------:R-:W2:Y:S01]  /*2eec0*/  LDL.LU R185, [R1+0x7e8] ;  /* 0x0007e80001b97983 */ /* 0x000ea20000300800 */
[----:B-1----:R-:W-:-:S03]  /*2eed0*/  F2FP.F16.F32.PACK_AB R0, R159, R23 ;  /* 0x000000179f00723e */ /* 0x002fc600000000ff */
[----:B------:R0:W-:Y:S04]  /*2eee0*/  STL [R1+0xe64], R2 ;  /* 0x000e640201007387 */ /* 0x0001e80000100800 */
[----:B------:R-:W2:Y:S04]  /*2eef0*/  LDL.LU R186, [R1+0xbe8] ;  /* 0x000be80001ba7983 */ /* 0x000ea80000300800 */
[----:B------:R1:W-:Y:S04]  /*2ef00*/  STL [R1+0xe60], R0 ;  /* 0x000e600001007387 */ /* 0x0003e80000100800 */
        /* <DEDUP_REMOVED lines=34> */
[----:B0-----:R-:W4:Y:S04]  /*2f130*/  LDL.LU R2, [R1+0x3cc] ;  /* 0x0003cc0001027983 */ /* 0x001f280000300800 */
[----:B------:R-:W4:Y:S04]  /*2f140*/  LDL.LU R158, [R1+0x3c4] ;  /* 0x0003c400019e7983 */ /* 0x000f280000300800 */
[----:B-1----:R-:W4:Y:S04]  /*2f150*/  LDL.LU R0, [R1+0x1cc] ;  /* 0x0001cc0001007983 */ /* 0x002f280000300800 */
        /* <DEDUP_REMOVED lines=17> */
[----:B--2---:R-:W-:-:S05]  /*2f270*/  F2FP.F16.F32.PACK_AB R20, R185, R186 ;  /* 0x000000bab914723e */ /* 0x004fca00000000ff */
[----:B------:R0:W-:Y:S01]  /*2f280*/  STL [R1+0xe5c], R20 ;  /* 0x000e5c1401007387 */ /* 0x0001e20000100800 */
[----:B---3--:R-:W-:Y:S02]  /*2f290*/  F2FP.F16.F32.PACK_AB R17, R187, R180 ;  /* 0x000000b4bb11723e */ /* 0x008fe400000000ff */
[----:B----4-:R-:W-:-:S03]  /*2f2a0*/  F2FP.F16.F32.PACK_AB R16, R181, R69 ;  /* 0x00000045b510723e */ /* 0x010fc600000000ff */
        /* <DEDUP_REMOVED lines=18> */
[----:B------:R1:W-:Y:S01]  /*2f3d0*/  STL [R1+0xe34], R17 ;  /* 0x000e341101007387 */ /* 0x0003e20000100800 */
[----:B0-----:R-:W-:-:S03]  /*2f3e0*/  F2FP.F16.F32.PACK_AB R20, R142, R215 ;  /* 0x000000d78e14723e */ /* 0x001fc600000000ff */
[----:B------:R0:W-:Y:S01]  /*2f3f0*/  STL [R1+0xe30], R16 ;  /* 0x000e301001007387 */ /* 0x0001e20000100800 */
[----:B-1----:R-:W-:-:S03]  /*2f400*/  F2FP.F16.F32.PACK_AB R17, R140, R208 ;  /* 0x000000d08c11723e */ /* 0x002fc600000000ff */
[----:B------:R1:W-:Y:S01]  /*2f410*/  STL [R1+0xe2c], R20 ;  /* 0x000e2c1401007387 */ /* 0x0003e20000100800 */
[----:B0-----:R-:W-:-:S03]  /*2f420*/  F2FP.F16.F32.PACK_AB R16, R209, R73 ;  /* 0x00000049d110723e */ /* 0x001fc600000000ff */
[----:B------:R0:W-:Y:S04]  /*2f430*/  STL [R1+0xe28], R17 ;  /* 0x000e281101007387 */ /* 0x0001e80000100800 */
[----:B------:R2:W-:Y:S01]  /*2f440*/  STL [R1+0xe24], R16 ;  /* 0x000e241001007387 */ /* 0x0005e20000100800 */
[----:B-1----:R-:W-:Y:S02]  /*2f450*/  F2FP.F16.F32.PACK_AB R20, R210, R75 ;  /* 0x0000004bd214723e */ /* 0x002fe400000000ff */
[----:B0-----:R-:W-:-:S03]  /*2f460*/  F2FP.F16.F32.PACK_AB R17, R156, R157 ;  /* 0x0000009d9c11723e */ /* 0x001fc600000000ff */
[----:B------:R0:W-:Y:S01]  /*2f470*/  STL [R1+0xe20], R20 ;  /* 0x000e201401007387 */ /* 0x0001e20000100800 */
[----:B--2---:R-:W-:-:S03]  /*2f480*/  F2FP.F16.F32.PACK_AB R16, R154, R155 ;  /* 0x0000009b9a10723e */ /* 0x004fc600000000ff */
[----:B------:R1:W-:Y:S04]  /*2f490*/  STL [R1+0xe1c], R17 ;  /* 0x000e1c1101007387 */ /* 0x0003e80000100800 */
[----:B------:R2:W-:Y:S01]  /*2f4a0*/  STL [R1+0xe18], R16 ;  /* 0x000e181001007387 */ /* 0x0005e20000100800 */
[----:B0-----:R-:W-:Y:S02]  /*2f4b0*/  F2FP.F16.F32.PACK_AB R20, R152, R153 ;  /* 0x000000999814723e */ /* 0x001fe400000000ff */
[----:B-1----:R-:W-:-:S03]  /*2f4c0*/  F2FP.F16.F32.PACK_AB R17, R18, R19 ;  /* 0x000000131211723e */ /* 0x002fc600000000ff */
[----:B------:R-:W-:Y:S01]  /*2f4d0*/  STL [R1+0xe14], R20 ;  /* 0x000e141401007387 */ /* 0x000fe20000100800 */
[----:B--2---:R-:W-:-:S03]  /*2f4e0*/  F2FP.F16.F32.PACK_AB R16, R139, R2 ;  /* 0x000000028b10723e */ /* 0x004fc600000000ff */
[----:B------:R-:W-:Y:S01]  /*2f4f0*/  STL [R1+0xe10], R17 ;  /* 0x000e101101007387 */ /* 0x000fe20000100800 */
[----:B------:R-:W-:-:S03]  /*2f500*/  F2FP.F16.F32.PACK_AB R2, R137, R158 ;  /* 0x0000009e8902723e */ /* 0x000fc600000000ff */
[----:B------:R-:W-:Y:S04]  /*2f510*/  STL [R1+0xe0c], R16 ;  /* 0x000e0c1001007387 */ /* 0x000fe80000100800 */
[----:B------:R0:W-:Y:S01]  /*2f520*/  STL [R1+0xe08], R2 ;  /* 0x000e080201007387 */ /* 0x0001e20000100800 */
[----:B------:R-:W-:-:S05]  /*2f530*/  F2FP.F16.F32.PACK_AB R0, R0, R15 ;  /* 0x0000000f0000723e */ /* 0x000fca00000000ff */
[----:B------:R1:W-:Y:S01]  /*2f540*/  STL [R1+0xe04], R0 ;  /* 0x000e040001007387 */ /* 0x0003e20000100800 */
[----:B------:R-:W-:Y:S02]  /*2f550*/  F2FP.F16.F32.PACK_AB R6, R14, R6 ;  /* 0x000000060e06723e */ /* 0x000fe400000000ff */
[----:B0-----:R-:W-:-:S03]  /*2f560*/  F2FP.F16.F32.PACK_AB R2, R13, R12 ;  /* 0x0000000c0d02723e */ /* 0x001fc600000000ff */
[----:B------:R0:W-:Y:S04]  /*2f570*/  STL [R1+0xe00], R6 ;  /* 0x000e000601007387 */ /* 0x0001e80000100800 */
[----:B------:R2:W-:Y:S01]  /*2f580*/  STL [R1+0xdfc], R2 ;  /* 0x000dfc0201007387 */ /* 0x0005e20000100800 */
[----:B-1----:R-:W-:-:S05]  /*2f590*/  F2FP.F16.F32.PACK_AB R0, R11, R10 ;  /* 0x0000000a0b00723e */ /* 0x002fca00000000ff */
[----:B------:R1:W-:Y:S01]  /*2f5a0*/  STL [R1+0xdf8], R0 ;  /* 0x000df80001007387 */ /* 0x0003e20000100800 */
[----:B0-----:R-:W-:Y:S02]  /*2f5b0*/  F2FP.F16.F32.PACK_AB R6, R9, R8 ;  /* 0x000000080906723e */ /* 0x001fe400000000ff */
[----:B--2---:R-:W-:-:S03]  /*2f5c0*/  F2FP.F16.F32.PACK_AB R2, R7, R5 ;  /* 0x000000050702723e */ /* 0x004fc600000000ff */
[----:B------:R-:W-:Y:S01]  /*2f5d0*/  STL [R1+0xdf4], R6 ;  /* 0x000df40601007387 */ /* 0x000fe20000100800 */
[----:B-1----:R-:W-:-:S03]  /*2f5e0*/  F2FP.F16.F32.PACK_AB R0, R138, R4 ;  /* 0x000000048a00723e */ /* 0x002fc600000000ff */
[----:B------:R0:W-:Y:S01]  /*2f5f0*/  STL [R1+0xdf0], R2 ;  /* 0x000df00201007387 */ /* 0x0001e20000100800 */
[----:B------:R-:W-:-:S03]  /*2f600*/  F2FP.F16.F32.PACK_AB R3, R136, R3 ;  /* 0x000000038803723e */ /* 0x000fc600000000ff */
[----:B------:R1:W-:Y:S04]  /*2f610*/  STL [R1+0xdec], R0 ;  /* 0x000dec0001007387 */ /* 0x0003e80000100800 */
[----:B------:R-:W-:Y:S01]  /*2f620*/  STL [R1+0xde8], R3 ;  /* 0x000de80301007387 */ /* 0x000fe20000100800 */
[----:B0-----:R-:W-:-:S03]  /*2f630*/  F2FP.F16.F32.PACK_AB R2, R161, R160 ;  /* 0x000000a0a102723e */ /* 0x001fc600000000ff */
[----:B------:R-:W2:Y:S04]  /*2f640*/  LDL.LU R185, [R1+0x7c8] ;  /* 0x0007c80001b97983 */ /* 0x000ea80000300800 */
[----:B------:R0:W-:Y:S01]  /*2f650*/  STL [R1+0xde4], R2 ;  /* 0x000de40201007387 */ /* 0x0001e20000100800 */
[----:B-1----:R-:W-:-:S03]  /*2f660*/  F2FP.F16.F32.PACK_AB R0, R159, R23 ;  /* 0x000000179f00723e */ /* 0x002fc600000000ff */
        /* <DEDUP_REMOVED lines=838> */
[----:B------:R-:W-:Y:S01]  /*32ad0*/  STL [R1+0x164], R2 ;  /* 0x0001640201007387 */ /* 0x000fe20000100800 */
[----:B-1----:R-:W-:-:S03]  /*32ae0*/  F2FP.F16.F32.PACK_AB R0, R159, R23 ;  /* 0x000000179f00723e */ /* 0x002fc600000000ff */
[----:B------:R-:W3:Y:S04]  /*32af0*/  LDL.LU R210, [R1+0x6e0] ;  /* 0x0006e00001d27983 */ /* 0x000ee80000300800 */
[----:B------:R-:W-:Y:S04]  /*32b00*/  STL [R1+0x160], R0 ;  /* 0x0001600001007387 */ /* 0x000fe80000100800 */
        /* <DEDUP_REMOVED lines=35> */
[----:B------:R-:W2:Y:S04]  /*32d40*/  LDL.LU R67, [R1+0x8b8] ;  /* 0x0008b80001437983 */ /* 0x000ea80000300800 */
[----:B--2---:R0:W-:Y:S04]  /*32d50*/  STL [R1+0x1e74], R67 ;  /* 0x001e744301007387 */ /* 0x0041e80000100800 */
[----:B0-----:R-:W2:Y:S04]  /*32d60*/  LDL.LU R67, [R1+0x6b0] ;  /* 0x0006b00001437983 */ /* 0x001ea80000300800 */
[----:B------:R-:W2:Y:S04]  /*32d70*/  LDL.LU R161, [R1+0xcb8] ;  /* 0x000cb80001a17983 */ /* 0x000ea80000300800 */
[----:B------:R-:W2:Y:S04]  /*32d80*/  LDL.LU R65, [R1+0x8b0] ;  /* 0x0008b00001417983 */ /* 0x000ea80000300800 */
[----:B------:R-:W2:Y:S04]  /*32d90*/  LDL.LU R160, [R1+0xcb0] ;  /* 0x000cb00001a07983 */ /* 0x000ea80000300800 */
[----:B------:R-:W2:Y:S04]  /*32da0*/  LDL.LU R155, [R1+0x2ac] ;  /* 0x0002ac00019b7983 */ /* 0x000ea80000300800 */
[----:B------:R-:W2:Y:S04]  /*32db0*/  LDL.LU R154, [R1+0x2a4] ;  /* 0x0002a400019a7983 */ /* 0x000ea80000300800 */
[----:B------:R-:W2:Y:S04]  /*32dc0*/  LDL.LU R153, [R1+0x4ac] ;  /* 0x0004ac0001997983 */ /* 0x000ea80000300800 */
[----:B------:R-:W3:Y:S04]  /*32dd0*/  LDL.LU R152, [R1+0x4a4] ;  /* 0x0004a40001987983 */ /* 0x000ee80000300800 */
[----:B---3--:R0:W-:Y:S04]  /*32de0*/  STL [R1+0x1e68], R152 ;  /* 0x001e689801007387 */ /* 0x0081e80000100800 */
[----:B0-----:R-:W3:Y:S04]  /*32df0*/  LDL.LU R152, [R1+0xac] ;  /* 0x0000ac0001987983 */ /* 0x001ee80000300800 */
[----:B------:R-:W4:Y:S04]  /*32e00*/  LDL.LU R159, [R1+0xaac] ;  /* 0x000aac00019f7983 */ /* 0x000f280000300800 */
[----:B----4-:R0:W-:Y:S04]  /*32e10*/  STL [R1+0x1e64], R159 ;  /* 0x001e649f01007387 */ /* 0x0101e80000100800 */
[----:B0-----:R-:W4:Y:S04]  /*32e20*/  LDL.LU R159, [R1+0xa4] ;  /* 0x0000a400019f7983 */ /* 0x001f280000300800 */
[----:B------:R-:W2:Y:S04]  /*32e30*/  LDL.LU R158, [R1+0xaa4] ;  /* 0x000aa400019e7983 */ /* 0x000ea80000300800 */
[----:B--2---:R0:W-:Y:S04]  /*32e40*/  STL [R1+0x1e60], R158 ;  /* 0x001e609e01007387 */ /* 0x0041e80000100800 */
[----:B0-----:R-:W2:Y:S04]  /*32e50*/  LDL.LU R158, [R1+0x6ac] ;  /* 0x0006ac00019e7983 */ /* 0x001ea80000300800 */
[----:B------:R-:W3:Y:S04]  /*32e60*/  LDL.LU R66, [R1+0x8ac] ;  /* 0x0008ac0001427983 */ /* 0x000ee80000300800 */
[----:B---3--:R0:W-:Y:S04]  /*32e70*/  STL [R1+0x1e5c], R66 ;  /* 0x001e5c4201007387 */ /* 0x0081e80000100800 */
[----:B0-----:R-:W3:Y:S04]  /*32e80*/  LDL.LU R66, [R1+0x6a4] ;  /* 0x0006a40001427983 */ /* 0x001ee80000300800 */
[----:B------:R-:W3:Y:S04]  /*32e90*/  LDL.LU R157, [R1+0xcac] ;  /* 0x000cac00019d7983 */ /* 0x000ee80000300800 */
[----:B------:R-:W3:Y:S04]  /*32ea0*/  LDL.LU R64, [R1+0x8a4] ;  /* 0x0008a40001407983 */ /* 0x000ee80000300800 */
[----:B------:R-:W3:Y:S04]  /*32eb0*/  LDL.LU R156, [R1+0xca4] ;  /* 0x000ca400019c7983 */ /* 0x000ee80000300800 */
[----:B------:R-:W3:Y:S04]  /*32ec0*/  LDL.LU R139, [R1+0x2a8] ;  /* 0x0002a800018b7983 */ /* 0x000ee80000300800 */
[----:B------:R-:W3:Y:S04]  /*32ed0*/  LDL.LU R138, [R1+0x2a0] ;  /* 0x0002a000018a7983 */ /* 0x000ee80000300800 */
[----:B------:R-:W3:Y:S04]  /*32ee0*/  LDL.LU R137, [R1+0x4a8] ;  /* 0x0004a80001897983 */ /* 0x000ee80000300800 */
        /* <DEDUP_REMOVED lines=9> */
[----:B------:R-:W4:Y:S04]  /*32f80*/  LDL.LU R63, [R1+0x8a8] ;  /* 0x0008a800013f7983 */ /* 0x000f280000300800 */
[----:B----4-:R0:W-:Y:S04]  /*32f90*/  STL [R1+0x1e44], R63 ;  /* 0x001e443f01007387 */ /* 0x0101e80000100800 */
[----:B0-----:R-:W4:Y:S04]  /*32fa0*/  LDL.LU R63, [R1+0x6a0] ;  /* 0x0006a000013f7983 */ /* 0x001f280000300800 */
        /* <DEDUP_REMOVED lines=66> */
[----:B---3--:R0:W-:Y:S04]  /*333d0*/  STL [R1+0x1de8], R55 ;  /* 0x001de83701007387 */ /* 0x0081e80000100800 */
[----:B0-----:R-:W3:Y:S04]  /*333e0*/  LDL.LU R55, [R1+0x688] ;  /* 0x0006880001377983 */ /* 0x001ee80000300800 */
[----:B---3--:R0:W-:Y:S04]  /*333f0*/  STL [R1+0x1dec], R55 ;  /* 0x001dec3701007387 */ /* 0x0081e80000100800 */
[----:B0-----:R-:W3:Y:S04]  /*33400*/  LDL.LU R55, [R1+0x80] ;  /* 0x0000800001377983 */ /* 0x001ee80000300800 */
[----:B------:R-:W3:Y:S04]  /*33410*/  LDL.LU R53, [R1+0x880] ;  /* 0x0008800001357983 */ /* 0x000ee80000300800 */
[----:B------:R-:W4:Y:S04]  /*33420*/  LDL.LU R54, [R1+0x87c] ;  /* 0x00087c0001367983 */ /* 0x000f280000300800 */
[----:B----4-:R0:W-:Y:S04]  /*33430*/  STL [R1+0x1dcc], R54 ;  /* 0x001dcc3601007387 */ /* 0x0101e80000100800 */
[----:B0-----:R-:W4:Y:S04]  /*33440*/  LDL.LU R54, [R1+0x674] ;  /* 0x0006740001367983 */ /* 0x001f280000300800 */
[----:B----4-:R0:W-:Y:S04]  /*33450*/  STL [R1+0x1dd0], R54 ;  /* 0x001dd03601007387 */ /* 0x0101e80000100800 */
[----:B0-----:R-:W4:Y:S04]  /*33460*/  LDL.LU R54, [R1+0x67c] ;  /* 0x00067c0001367983 */ /* 0x001f280000300800 */
[----:B----4-:R0:W-:Y:S04]  /*33470*/  STL [R1+0x1dd4], R54 ;  /* 0x001dd43601007387 */ /* 0x0101e80000100800 */
[----:B0-----:R-:W4:Y:S04]  /*33480*/  LDL.LU R54, [R1+0x74] ;  /* 0x0000740001367983 */ /* 0x001f280000300800 */
[----:B----4-:R0:W-:Y:S04]  /*33490*/  STL [R1+0x1dd8], R54 ;  /* 0x001dd83601007387 */ /* 0x0101e80000100800 */
[----:B0-----:R-:W4:Y:S04]  /*334a0*/  LDL.LU R54, [R1+0x7c] ;  /* 0x00007c0001367983 */ /* 0x001f280000300800 */
[----:B------:R-:W4:Y:S04]  /*334b0*/  LDL.LU R52, [R1+0x874] ;  /* 0x0008740001347983 */ /* 0x000f280000300800 */
[----:B------:R-:W2:Y:S01]  /*334c0*/  LDL.LU R51, [R1+0x70] ;  /* 0x0000700001337983 */ /* 0x000ea20000300800 */
[----:B------:R-:W-:-:S02]  /*334d0*/  F2FP.F16.F32.PACK_AB R247, R75, R247 ;  /* 0x000000f74bf7723e */ /* 0x000fc400000000ff */
[----:B------:R-:W-:Y:S02]  /*334e0*/  F2FP.F16.F32.PACK_AB R246, R210, R246 ;  /* 0x000000f6d2f6723e */ /* 0x000fe400000000ff */
[----:B------:R-:W-:Y:S02]  /*334f0*/  F2FP.F16.F32.PACK_AB R245, R73, R245 ;  /* 0x000000f549f5723e */ /* 0x000fe400000000ff */
[----:B------:R-:W-:Y:S02]  /*33500*/  F2FP.F16.F32.PACK_AB R244, R209, R244 ;  /* 0x000000f4d1f4723e */ /* 0x000fe400000000ff */
[----:B------:R-:W-:Y:S02]  /*33510*/  F2FP.F16.F32.PACK_AB R231, R79, R231 ;  /* 0x000000e74fe7723e */ /* 0x000fe400000000ff */
[----:B------:R-:W-:Y:S02]  /*33520*/  F2FP.F16.F32.PACK_AB R230, R77, R230 ;  /* 0x000000e64de6723e */ /* 0x000fe400000000ff */
        /* <DEDUP_REMOVED lines=12> */
[----:B------:R-:W-:Y:S01]  /*335f0*/  F2FP.F16.F32.PACK_AB R217, R204, R217 ;  /* 0x000000d9ccd9723e */ /* 0x000fe200000000ff */
        /* <DEDUP_REMOVED lines=129> */
[----:B------:R-:W3:Y:S04]  /*33e10*/  LDL.LU R75, [R1+0x1f08] ;  /* 0x001f0800014b7983 */ /* 0x000ee80000300800 */
[----:B------:R-:W4:Y:S04]  /*33e20*/  LDL.LU R210, [R1+0x1f04] ;  /* 0x001f040001d27983 */ /* 0x000f280000300800 */
[----:B------:R-:W4:Y:S04]  /*33e30*/  LDL.LU R73, [R1+0x1f00] ;  /* 0x001f000001497983 */ /* 0x000f280000300800 */
        /* <DEDUP_REMOVED lines=15> */
[----:B------:R-:W2:Y:S01]  /*33f30*/  LDL.LU R204, [R1+0x1ed0] ;  /* 0x001ed00001cc7983 */ /* 0x000ea20000300800 */
[----:B------:R-:W-:-:S03]  /*33f40*/  F2FP.F16.F32.PACK_AB R216, R191, R216 ;  /* 0x000000d8bfd8723e */ /* 0x000fc600000000ff */
[----:B------:R-:W2:Y:S01]  /*33f50*/  LDL.LU R191, [R1+0x1ecc] ;  /* 0x001ecc0001bf7983 */ /* 0x000ea20000300800 */
[----:B---3--:R-:W-:-:S03]  /*33f60*/  F2FP.F16.F32.PACK_AB R211, R75, R211 ;  /* 0x000000d34bd3723e */ /* 0x008fc600000000ff */
[----:B------:R-:W3:Y:S01]  /*33f70*/  LDL.LU R75, [R1+0xa7c] ;  /* 0x000a7c00014b7983 */ /* 0x000ee20000300800 */
[----:B----4-:R-:W-:-:S03]  /*33f80*/  F2FP.F16.F32.PACK_AB R210, R73, R210 ;  /* 0x000000d249d2723e */ /* 0x010fc600000000ff */
[----:B------:R-:W4:Y:S01]  /*33f90*/  LDL.LU R73, [R1+0xc7c] ;  /* 0x000c7c0001497983 */ /* 0x000f220000300800 */
[----:B--2---:R-:W-:-:S03]  /*33fa0*/  F2FP.F16.F32.PACK_AB R209, R190, R209 ;  /* 0x000000d1bed1723e */ /* 0x004fc600000000ff */
[----:B------:R-:W2:Y:S01]  /*33fb0*/  LDL.LU R190, [R1+0x1ec8] ;  /* 0x001ec80001be7983 */ /* 0x000ea20000300800 */
[----:B------:R-:W-:-:S03]  /*33fc0*/  F2FP.F16.F32.PACK_AB R208, R189, R208 ;  /* 0x000000d0bdd0723e */ /* 0x000fc600000000ff */
[----:B------:R-:W3:Y:S01]  /*33fd0*/  LDL.LU R189, [R1+0x1ec4] ;  /* 0x001ec40001bd7983 */ /* 0x000ee20000300800 */
[----:B------:R-:W-:-:S03]  /*33fe0*/  F2FP.F16.F32.PACK_AB R215, R188, R215 ;  /* 0x000000d7bcd7723e */ /* 0x000fc600000000ff */
[----:B------:R-:W4:Y:S01]  /*33ff0*/  LDL.LU R188, [R1+0x1ec0] ;  /* 0x001ec00001bc7983 */ /* 0x000f220000300800 */
        /* <DEDUP_REMOVED lines=16> */
[----:B--2---:R-:W-:-:S03]  /*34100*/  F2FP.F16.F32.PACK_AB R190, R187, R190 ;  /* 0x000000bebbbe723e */ /* 0x004fc600000000ff */
[----:B------:R-:W2:Y:S01]  /*34110*/  LDL.LU R187, [R1+0x1ea4] ;  /* 0x001ea40001bb7983 */ /* 0x000ea20000300800 */
[----:B---3--:R-:W-:-:S03]  /*34120*/  F2FP.F16.F32.PACK_AB R189, R186, R189 ;  /* 0x000000bdbabd723e */ /* 0x008fc600000000ff */
[----:B------:R-:W3:Y:S01]  /*34130*/  LDL.LU R186, [R1+0x1ea0] ;  /* 0x001ea00001ba7983 */ /* 0x000ee20000300800 */
[----:B----4-:R-:W-:-:S03]  /*34140*/  F2FP.F16.F32.PACK_AB R188, R185, R188 ;  /* 0x000000bcb9bc723e */ /* 0x010fc600000000ff */
        /* <DEDUP_REMOVED lines=14> */
[----:B------:R-:W3:Y:S01]  /*34230*/  LDL.LU R68, [R1+0x1e88] ;  /* 0x001e880001447983 */ /* 0x000ee20000300800 */
[----:B------:R-:W-:-:S03]  /*34240*/  F2FP.F16.F32.PACK_AB R184, R165, R184 ;  /* 0x000000b8a5b8723e */ /* 0x000fc600000000ff */
[----:B------:R-:W4:Y:S01]  /*34250*/  LDL.LU R165, [R1+0x1e84] ;  /* 0x001e840001a57983 */ /* 0x000f220000300800 */
[----:B--2---:R-:W-:-:S03]  /*34260*/  F2FP.F16.F32.PACK_AB R167, R70, R167 ;  /* 0x000000a746a7723e */ /* 0x004fc600000000ff */
[----:B------:R-:W2:Y:S01]  /*34270*/  LDL.LU R70, [R1+0xa54] ;  /* 0x000a540001467983 */ /* 0x000ea20000300800 */
[----:B---3--:R-:W-:-:S03]  /*34280*/  F2FP.F16.F32.PACK_AB R166, R68, R166 ;  /* 0x000000a644a6723e */ /* 0x008fc600000000ff */
[----:B------:R-:W3:Y:S01]  /*34290*/  LDL.LU R68, [R1+0xc54] ;  /* 0x000c540001447983 */ /* 0x000ee20000300800 */
[----:B----4-:R-:W-:-:S03]  /*342a0*/  F2FP.F16.F32.PACK_AB R165, R164, R165 ;  /* 0x000000a5a4a5723e */ /* 0x010fc600000000ff */
[----:B------:R-:W4:Y:S02]  /*342b0*/  LDL.LU R164, [R1+0x1e80] ;  /* 0x001e800001a47983 */ /* 0x000f240000300800 */
[----:B----4-:R-:W-:Y:S02]  /*342c0*/  F2FP.F16.F32.PACK_AB R164, R163, R164 ;  /* 0x000000a4a3a4723e */ /* 0x010fe400000000ff */
[----:B------:R-:W4:Y:S02]  /*342d0*/  LDL.LU R163, [R1+0x1e7c] ;  /* 0x001e7c0001a37983 */ /* 0x000f240000300800 */
[----:B----4-:R-:W-:Y:S02]  /*342e0*/  F2FP.F16.F32.PACK_AB R163, R162, R163 ;  /* 0x000000a3a2a3723e */ /* 0x010fe400000000ff */
[----:B------:R-:W4:Y:S02]  /*342f0*/  LDL.LU R162, [R1+0x1e78] ;  /* 0x001e780001a27983 */ /* 0x000f240000300800 */
[----:B----4-:R-:W-:-:S02]  /*34300*/  F2FP.F16.F32.PACK_AB R162, R67, R162 ;  /* 0x000000a243a2723e */ /* 0x010fc400000000ff */
[----:B------:R-:W4:Y:S01]  /*34310*/  LDL.LU R67, [R1+0x1e74] ;  /* 0x001e740001437983 */ /* 0x000f220000300800 */
[----:B------:R-:W-:Y:S02]  /*34320*/  F2FP.F16.F32.PACK_AB R160, R65, R160 ;  /* 0x000000a041a0723e */ /* 0x000fe400000000ff */
[----:B----4-:R-:W-:Y:S02]  /*34330*/  F2FP.F16.F32.PACK_AB R161, R67, R161 ;  /* 0x000000a143a1723e */ /* 0x010fe400000000ff */
[----:B------:R-:W4:Y:S04]  /*34340*/  LDL.LU R67, [R1+0x1e70] ;  /* 0x001e700001437983 */ /* 0x000f280000300800 */
[----:B------:R-:W2:Y:S01]  /*34350*/  LDL.LU R65, [R1+0x1e6c] ;  /* 0x001e6c0001417983 */ /* 0x000ea20000300800 */
[----:B------:R-:W-:-:S02]  /*34360*/  F2FP.F16.F32.PACK_AB R153, R152, R153 ;  /* 0x000000999899723e */ /* 0x000fc400000000ff */
[----:B----4-:R-:W-:Y:S02]  /*34370*/  F2FP.F16.F32.PACK_AB R155, R67, R155 ;  /* 0x0000009b439b723e */ /* 0x010fe400000000ff */
[----:B------:R-:W4:Y:S01]  /*34380*/  LDL.LU R67, [R1+0x25c] ;  /* 0x00025c0001437983 */ /* 0x000f220000300800 */
[----:B--2---:R-:W-:-:S03]  /*34390*/  F2FP.F16.F32.PACK_AB R154, R65, R154 ;  /* 0x0000009a419a723e */ /* 0x004fc600000000ff */
[----:B------:R-:W2:Y:S04]  /*343a0*/  LDL.LU R65, [R1+0x45c] ;  /* 0x00045c0001417983 */ /* 0x000ea80000300800 */
[----:B------:R-:W3:Y:S02]  /*343b0*/  LDL.LU R152, [R1+0x1e68] ;  /* 0x001e680001987983 */ /* 0x000ee40000300800 */
[----:B---3--:R-:W-:Y:S02]  /*343c0*/  F2FP.F16.F32.PACK_AB R152, R159, R152 ;  /* 0x000000989f98723e */ /* 0x008fe400000000ff */
[----:B------:R-:W3:Y:S02]  /*343d0*/  LDL.LU R159, [R1+0x1e64] ;  /* 0x001e6400019f7983 */ /* 0x000ee40000300800 */
[----:B---3--:R-:W-:-:S02]  /*343e0*/  F2FP.F16.F32.PACK_AB R159, R158, R159 ;  /* 0x0000009f9e9f723e */ /* 0x008fc400000000ff */
[----:B------:R-:W3:Y:S02]  /*343f0*/  LDL.LU R158, [R1+0x1e60] ;  /* 0x001e6000019e7983 */ /* 0x000ee40000300800 */
[----:B---3--:R-:W-:Y:S02]  /*34400*/  F2FP.F16.F32.PACK_AB R158, R66, R158 ;  /* 0x0000009e429e723e */ /* 0x008fe400000000ff */
[----:B------:R-:W3:Y:S01]  /*34410*/  LDL.LU R66, [R1+0x1e5c] ;  /* 0x001e5c0001427983 */ /* 0x000ee20000300800 */
[----:B------:R-:W-:Y:S02]  /*34420*/  F2FP.F16.F32.PACK_AB R156, R64, R156 ;  /* 0x0000009c409c723e */ /* 0x000fe400000000ff */
[----:B---3--:R-:W-:Y:S02]  /*34430*/  F2FP.F16.F32.PACK_AB R157, R66, R157 ;  /* 0x0000009d429d723e */ /* 0x008fe400000000ff */
[----:B------:R-:W3:Y:S04]  /*34440*/  LDL.LU R66, [R1+0x1e58] ;  /* 0x001e580001427983 */ /* 0x000ee80000300800 */
[----:B------:R-:W4:Y:S01]  /*34450*/  LDL.LU R64, [R1+0x1e54] ;  /* 0x001e540001407983 */ /* 0x000f220000300800 */
[----:B------:R-:W-:-:S02]  /*34460*/  F2FP.F16.F32.PACK_AB R137, R136, R137 ;  /* 0x000000898889723e */ /* 0x000fc400000000ff */
[----:B---3--:R-:W-:Y:S02]  /*34470*/  F2FP.F16.F32.PACK_AB R139, R66, R139 ;  /* 0x0000008b428b723e */ /* 0x008fe400000000ff */
[----:B------:R-:W3:Y:S01]  /*34480*/  LDL.LU R66, [R1+0x254] ;  /* 0x0002540001427983 */ /* 0x000ee20000300800 */
[----:B----4-:R-:W-:-:S03]  /*34490*/  F2FP.F16.F32.PACK_AB R138, R64, R138 ;  /* 0x0000008a408a723e */ /* 0x010fc600000000ff */
[----:B------:R-:W4:Y:S04]  /*344a0*/  LDL.LU R64, [R1+0x454] ;  /* 0x0004540001407983 */ /* 0x000f280000300800 */
[----:B------:R-:W2:Y:S02]  /*344b0*/  LDL.LU R136, [R1+0x1e50] ;  /* 0x001e500001887983 */ /* 0x000ea40000300800 */
[----:B--2---:R-:W-:Y:S02]  /*344c0*/  F2FP.F16.F32.PACK_AB R136, R135, R136 ;  /* 0x000000888788723e */ /* 0x004fe400000000ff */
[----:B------:R-:W2:Y:S02]  /*344d0*/  LDL.LU R135, [R1+0x1e4c] ;  /* 0x001e4c0001877983 */ /* 0x000ea40000300800 */
[----:B--2---:R-:W-:-:S02]  /*344e0*/  F2FP.F16.F32.PACK_AB R135, R134, R135 ;  /* 0x000000878687723e */ /* 0x004fc400000000ff */
[----:B------:R-:W2:Y:S02]  /*344f0*/  LDL.LU R134, [R1+0x1e48] ;  /* 0x001e480001867983 */ /* 0x000ea40000300800 */
[----:B--2---:R-:W-:Y:S02]  /*34500*/  F2FP.F16.F32.PACK_AB R134, R63, R134 ;  /* 0x000000863f86723e */ /* 0x004fe400000000ff */
[----:B------:R-:W2:Y:S01]  /*34510*/  LDL.LU R63, [R1+0x1e44] ;  /* 0x001e4400013f7983 */ /* 0x000ea20000300800 */
[----:B------:R-:W-:Y:S02]  /*34520*/  F2FP.F16.F32.PACK_AB R132, R61, R132 ;  /* 0x000000843d84723e */ /* 0x000fe400000000ff */
[----:B--2---:R-:W-:Y:S02]  /*34530*/  F2FP.F16.F32.PACK_AB R133, R63, R133 ;  /* 0x000000853f85723e */ /* 0x004fe400000000ff */
[----:B------:R-:W2:Y:S04]  /*34540*/  LDL.LU R63, [R1+0x1e40] ;  /* 0x001e4000013f7983 */ /* 0x000ea80000300800 */
[----:B------:R-:W3:Y:S01]  /*34550*/  LDL.LU R61, [R1+0x1e3c] ;  /* 0x001e3c00013d7983 */ /* 0x000ee20000300800 */
[----:B------:R-:W-:-:S02]  /*34560*/  F2FP.F16.F32.PACK_AB R125, R124, R125 ;  /* 0x0000007d7c7d723e */ /* 0x000fc400000000ff */
[----:B--2---:R-:W-:Y:S02]  /*34570*/  F2FP.F16.F32.PACK_AB R127, R63, R127 ;  /* 0x0000007f3f7f723e */ /* 0x004fe400000000ff */
[----:B------:R-:W2:Y:S01]  /*34580*/  LDL.LU R63, [R1+0x27c] ;  /* 0x00027c00013f7983 */ /* 0x000ea20000300800 */
[----:B---3--:R-:W-:-:S03]  /*34590*/  F2FP.F16.F32.PACK_AB R126, R61, R126 ;  /* 0x0000007e3d7e723e */ /* 0x008fc600000000ff */
[----:B------:R-:W3:Y:S04]  /*345a0*/  LDL.LU R61, [R1+0x47c] ;  /* 0x00047c00013d7983 */ /* 0x000ee80000300800 */
[----:B------:R-:W4:Y:S02]  /*345b0*/  LDL.LU R124, [R1+0x1e38] ;  /* 0x001e3800017c7983 */ /* 0x000f240000300800 */
[----:B----4-:R-:W-:Y:S02]  /*345c0*/  F2FP.F16.F32.PACK_AB R124, R131, R124 ;  /* 0x0000007c837c723e */ /* 0x010fe400000000ff */
[----:B------:R-:W4:Y:S02]  /*345d0*/  LDL.LU R131, [R1+0x1e34] ;  /* 0x001e340001837983 */ /* 0x000f240000300800 */
[----:B----4-:R-:W-:-:S02]  /*345e0*/  F2FP.F16.F32.PACK_AB R131, R130, R131 ;  /* 0x000000838283723e */ /* 0x010fc400000000ff */
[----:B------:R-:W4:Y:S02]  /*345f0*/  LDL.LU R130, [R1+0x1e30] ;  /* 0x001e300001827983 */ /* 0x000f240000300800 */
[----:B----4-:R-:W-:Y:S02]  /*34600*/  F2FP.F16.F32.PACK_AB R130, R62, R130 ;  /* 0x000000823e82723e */ /* 0x010fe400000000ff */
        /* <DEDUP_REMOVED lines=74> */
[----:B------:R-:W4:Y:S01]  /*34ab0*/  LDL.LU R51, [R1+0x1dc0] ;  /* 0x001dc00001337983 */ /* 0x000f220000300800 */
[----:B------:R-:W-:Y:S02]  /*34ac0*/  F2FP.F16.F32.PACK_AB R55, R49, R55 ;  /* 0x000000373137723e */ /* 0x000fe400000000ff */
[----:B--2---:R-:W-:Y:S02]  /*34ad0*/  F2FP.F16.F32.PACK_AB R53, R48, R53 ;  /* 0x000000353035723e */ /* 0x004fe400000000ff */
[----:B---3--:R-:W-:Y:S02]  /*34ae0*/  F2FP.F16.F32.PACK_AB R54, R50, R54 ;  /* 0x000000363236723e */ /* 0x008fe400000000ff */
[----:B----4-:R-:W-:-:S02]  /*34af0*/  F2FP.F16.F32.PACK_AB R56, R51, R56 ;  /* 0x000000383338723e */ /* 0x010fc400000000ff */
[----:B------:R-:W2:Y:S04]  /*34b00*/  LDL.LU R51, [R1+0x1dbc] ;  /* 0x001dbc0001337983 */ /* 0x000ea80000300800 */
[----:B------:R-:W3:Y:S04]  /*34b10*/  LDL.LU R49, [R1+0x1db8] ;  /* 0x001db80001317983 */ /* 0x000ee80000300800 */
[----:B------:R-:W4:Y:S04]  /*34b20*/  LDL.LU R50, [R1+0x1db4] ;  /* 0x001db40001327983 */ /* 0x000f280000300800 */
[----:B------:R-:W4:Y:S01]  /*34b30*/  LDL.LU R48, [R1+0x1db0] ;  /* 0x001db00001307983 */ /* 0x000f220000300800 */
[----:B------:R-:W-:-:S03]  /*34b40*/  F2FP.F16.F32.PACK_AB R52, R47, R52 ;  /* 0x000000342f34723e */ /* 0x000fc600000000ff */
[----:B------:R-:W4:Y:S01]  /*34b50*/  LDL.LU R47, [R1+0x1dac] ;  /* 0x001dac00012f7983 */ /* 0x000f220000300800 */
[----:B------:R-:W-:Y:S02]  /*34b60*/  F2FP.F16.F32.PACK_AB R5, R45, R5 ;  /* 0x000000052d05723e */ /* 0x000fe400000000ff */
[----:B------:R-:W-:Y:S02]  /*34b70*/  F2FP.F16.F32.PACK_AB R4, R46, R4 ;  /* 0x000000042e04723e */ /* 0x000fe400000000ff */
[----:B------:R-:W-:Y:S02]  /*34b80*/  F2FP.F16.F32.PACK_AB R11, R44, R11 ;  /* 0x0000000b2c0b723e */ /* 0x000fe400000000ff */
[----:B------:R-:W-:Y:S02]  /*34b90*/  F2FP.F16.F32.PACK_AB R10, R43, R10 ;  /* 0x0000000a2b0a723e */ /* 0x000fe400000000ff */
[----:B------:R-:W-:Y:S02]  /*34ba0*/  F2FP.F16.F32.PACK_AB R9, R41, R9 ;  /* 0x000000092909723e */ /* 0x000fe400000000ff */
[----:B------:R-:W-:-:S02]  /*34bb0*/  F2FP.F16.F32.PACK_AB R8, R42, R8 ;  /* 0x000000082a08723e */ /* 0x000fc400000000ff */
[----:B--2---:R-:W-:Y:S02]  /*34bc0*/  F2FP.F16.F32.PACK_AB R7, R51, R7 ;  /* 0x000000073307723e */ /* 0x004fe400000000ff */
[----:B------:R-:W2:Y:S01]  /*34bd0*/  LDL.LU R51, [R1+0xa68] ;  /* 0x000a680001337983 */ /* 0x000ea20000300800 */
[----:B---3--:R-:W-:-:S03]  /*34be0*/  F2FP.F16.F32.PACK_AB R6, R49, R6 ;  /* 0x000000063106723e */ /* 0x008fc600000000ff */
[----:B------:R-:W3:Y:S04]  /*34bf0*/  LDL.LU R49, [R1+0xc68] ;  /* 0x000c680001317983 */ /* 0x000ee80000300800 */
[----:B------:R-:W3:Y:S04]  /*34c00*/  LDL.LU R45, [R1+0x1da8] ;  /* 0x001da800012d7983 */ /* 0x000ee80000300800 */
[----:B------:R-:W3:Y:S01]  /*34c10*/  LDL.LU R46, [R1+0x1da4] ;  /* 0x001da400012e7983 */ /* 0x000ee20000300800 */
[----:B----4-:R-:W-:-:S03]  /*34c20*/  F2FP.F16.F32.PACK_AB R15, R50, R15 ;  /* 0x0000000f320f723e */ /* 0x010fc600000000ff */
[----:B------:R-:W4:Y:S04]  /*34c30*/  LDL.LU R44, [R1+0x1da0] ;  /* 0x001da000012c7983 */ /* 0x000f280000300800 */
[----:B------:R-:W4:Y:S01]  /*34c40*/  LDL.LU R43, [R1+0x1d9c] ;  /* 0x001d9c00012b7983 */ /* 0x000f220000300800 */
[----:B------:R-:W-:-:S03]  /*34c50*/  F2FP.F16.F32.PACK_AB R14, R48, R14 ;  /* 0x0000000e300e723e */ /* 0x000fc600000000ff */
[----:B------:R-:W4:Y:S04]  /*34c60*/  LDL.LU R41, [R1+0x1d98] ;  /* 0x001d980001297983 */ /* 0x000f280000300800 */
[----:B------:R-:W4:Y:S04]  /*34c70*/  LDL.LU R42, [R1+0x1d94] ;  /* 0x001d9400012a7983 */ /* 0x000f280000300800 */
[----:B------:R-:W4:Y:S04]  /*34c80*/  LDL.LU R50, [R1+0xa60] ;  /* 0x000a600001327983 */ /* 0x000f280000300800 */
[----:B------:R-:W4:Y:S01]  /*34c90*/  LDL.LU R48, [R1+0xc60] ;  /* 0x000c600001307983 */ /* 0x000f220000300800 */
[----:B------:R-:W-:-:S02]  /*34ca0*/  F2FP.F16.F32.PACK_AB R13, R40, R13 ;  /* 0x0000000d280d723e */ /* 0x000fc400000000ff */
[----:B------:R-:W-:Y:S01]  /*34cb0*/  F2FP.F16.F32.PACK_AB R12, R39, R12 ;  /* 0x0000000c270c723e */ /* 0x000fe200000000ff */
[----:B------:R-:W4:Y:S04]  /*34cc0*/  LDL.LU R40, [R1+0x1d90] ;  /* 0x001d900001287983 */ /* 0x000f280000300800 */
[----:B------:R-:W4:Y:S01]  /*34cd0*/  LDL.LU R39, [R1+0x1d8c] ;  /* 0x001d8c0001277983 */ /* 0x000f220000300800 */
[----:B------:R-:W-:Y:S02]  /*34ce0*/  F2FP.F16.F32.PACK_AB R67, R47, R67 ;  /* 0x000000432f43723e */ /* 0x000fe400000000ff */
[----:B--2---:R-:W-:Y:S02]  /*34cf0*/  F2FP.F16.F32.PACK_AB R51, R37, R51 ;  /* 0x000000332533723e */ /* 0x004fe400000000ff */
[----:B------:R-:W2:Y:S01]  /*34d00*/  LDL.LU R37, [R1+0x1d88] ;  /* 0x001d880001257983 */ /* 0x000ea20000300800 */
[----:B---3--:R-:W-:-:S02]  /*34d10*/  F2FP.F16.F32.PACK_AB R49, R36, R49 ;  /* 0x000000312431723e */ /* 0x008fc400000000ff */
[----:B----4-:R-:W-:Y:S02]  /*34d20*/  F2FP.F16.F32.PACK_AB R50, R38, R50 ;  /* 0x000000322632723e */ /* 0x010fe400000000ff */
[----:B------:R-:W3:Y:S01]  /*34d30*/  LDL.LU R38, [R1+0x1d84] ;  /* 0x001d840001267983 */ /* 0x000ee20000300800 */
[----:B------:R-:W-:-:S03]  /*34d40*/  F2FP.F16.F32.PACK_AB R48, R35, R48 ;  /* 0x000000302330723e */ /* 0x000fc600000000ff */
[----:B------:R-:W4:Y:S04]  /*34d50*/  LDL.LU R36, [R1+0x1d80] ;  /* 0x001d800001247983 */ /* 0x000f280000300800 */
[----:B------:R-:W4:Y:S04]  /*34d60*/  LDL.LU R35, [R1+0x1d7c] ;  /* 0x001d7c0001237983 */ /* 0x000f280000300800 */
[----:B------:R-:W2:Y:S01]  /*34d70*/  LDL.LU R47, [R1+0x258] ;  /* 0x00025800012f7983 */ /* 0x000ea20000300800 */
[----:B------:R-:W-:Y:S02]  /*34d80*/  F2FP.F16.F32.PACK_AB R66, R45, R66 ;  /* 0x000000422d42723e */ /* 0x000fe400000000ff */
[----:B------:R-:W-:Y:S01]  /*34d90*/  F2FP.F16.F32.PACK_AB R65, R33, R65 ;  /* 0x000000412141723e */ /* 0x000fe200000000ff */
[----:B------:R-:W3:Y:S01]  /*34da0*/  LDL.LU R45, [R1+0x458] ;  /* 0x00045800012d7983 */ /* 0x000ee20000300800 */
[----:B------:R-:W-:-:S02]  /*34db0*/  F2FP.F16.F32.PACK_AB R64, R34, R64 ;  /* 0x000000402240723e */ /* 0x000fc400000000ff */
[----:B------:R-:W-:Y:S01]  /*34dc0*/  F2FP.F16.F32.PACK_AB R71, R32, R71 ;  /* 0x000000472047723e */ /* 0x000fe200000000ff */
[----:B------:R-:W4:Y:S01]  /*34dd0*/  LDL.LU R33, [R1+0x1d78] ;  /* 0x001d780001217983 */ /* 0x000f220000300800 */
[----:B------:R-:W-:-:S03]  /*34de0*/  F2FP.F16.F32.PACK_AB R70, R171, R70 ;  /* 0x00000046ab46723e */ /* 0x000fc600000000ff */
[----:B------:R-:W4:Y:S01]  /*34df0*/  LDL.LU R34, [R1+0x1d74] ;  /* 0x001d740001227983 */ /* 0x000f220000300800 */
[----:B------:R-:W-:-:S03]  /*34e00*/  F2FP.F16.F32.PACK_AB R69, R170, R69 ;  /* 0x00000045aa45723e */ /* 0x000fc600000000ff */
[----:B------:R-:W4:Y:S01]  /*34e10*/  LDL.LU R32, [R1+0x1d70] ;  /* 0x001d700001207983 */ /* 0x000f220000300800 */
[----:B------:R-:W-:-:S03]  /*34e20*/  F2FP.F16.F32.PACK_AB R68, R169, R68 ;  /* 0x00000044a944723e */ /* 0x000fc600000000ff */
[----:B------:R-:W4:Y:S04]  /*34e30*/  LDL.LU R171, [R1+0x1d6c] ;  /* 0x001d6c0001ab7983 */ /* 0x000f280000300800 */
[----:B------:R-:W4:Y:S04]  /*34e40*/  LDL.LU R170, [R1+0x1d68] ;  /* 0x001d680001aa7983 */ /* 0x000f280000300800 */
[----:B------:R-:W4:Y:S01]  /*34e50*/  LDL.LU R169, [R1+0x1d64] ;  /* 0x001d640001a97983 */ /* 0x000f220000300800 */
[----:B--2---:R-:W-:-:S03]  /*34e60*/  F2FP.F16.F32.PACK_AB R47, R46, R47 ;  /* 0x0000002f2e2f723e */ /* 0x004fc600000000ff */
[----:B------:R-:W2:Y:S02]  /*34e70*/  LDL.LU R46, [R1+0x250] ;  /* 0x00025000012e7983 */ /* 0x000ea40000300800 */
[----:B--2---:R-:W-:Y:S02]  /*34e80*/  F2FP.F16.F32.PACK_AB R46, R44, R46 ;  /* 0x0000002e2c2e723e */ /* 0x004fe400000000ff */
[----:B------:R-:W2:Y:S01]  /*34e90*/  LDL.LU R44, [R1+0x450] ;  /* 0x00045000012c7983 */ /* 0x000ea20000300800 */
[----:B---3--:R-:W-:Y:S02]  /*34ea0*/  F2FP.F16.F32.PACK_AB R45, R168, R45 ;  /* 0x0000002da82d723e */ /* 0x008fe400000000ff */
[----:B------:R-:W-:Y:S01]  /*34eb0*/  F2FP.F16.F32.PACK_AB R87, R31, R87 ;  /* 0x000000571f57723e */ /* 0x000fe200000000ff */
[----:B------:R-:W3:Y:S01]  /*34ec0*/  LDL.LU R168, [R1+0x1d60] ;  /* 0x001d600001a87983 */ /* 0x000ee20000300800 */
[----:B------:R-:W-:Y:S02]  /*34ed0*/  F2FP.F16.F32.PACK_AB R86, R174, R86 ;  /* 0x00000056ae56723e */ /* 0x000fe400000000ff */
[----:B------:R-:W-:-:S02]  /*34ee0*/  F2FP.F16.F32.PACK_AB R85, R29, R85 ;  /* 0x000000551d55723e */ /* 0x000fc400000000ff */
[----:B------:R-:W-:Y:S02]  /*34ef0*/  F2FP.F16.F32.PACK_AB R84, R173, R84 ;  /* 0x00000054ad54723e */ /* 0x000fe400000000ff */
[----:B------:R-:W-:Y:S02]  /*34f00*/  F2FP.F16.F32.PACK_AB R91, R43, R91 ;  /* 0x0000005b2b5b723e */ /* 0x000fe400000000ff */
[----:B--2---:R-:W-:Y:S02]  /*34f10*/  F2FP.F16.F32.PACK_AB R44, R175, R44 ;  /* 0x0000002caf2c723e */ /* 0x004fe400000000ff */
[----:B------:R-:W2:Y:S04]  /*34f20*/  LDL.LU R175, [R1+0x1d5c] ;  /* 0x001d5c0001af7983 */ /* 0x000ea80000300800 */
[----:B------:R-:W2:Y:S04]  /*34f30*/  LDL.LU R31, [R1+0x1d58] ;  /* 0x001d5800011f7983 */ /* 0x000ea80000300800 */
[----:B------:R-:W2:Y:S04]  /*34f40*/  LDL.LU R174, [R1+0x1d54] ;  /* 0x001d540001ae7983 */ /* 0x000ea80000300800 */
[----:B------:R-:W2:Y:S04]  /*34f50*/  LDL.LU R29, [R1+0x1d50] ;  /* 0x001d5000011d7983 */ /* 0x000ea80000300800 */
[----:B------:R-:W2:Y:S04]  /*34f60*/  LDL.LU R173, [R1+0x1d4c] ;  /* 0x001d4c0001ad7983 */ /* 0x000ea80000300800 */
[----:B------:R-:W4:Y:S01]  /*34f70*/  LDL.LU R43, [R1+0x248] ;  /* 0x00024800012b7983 */ /* 0x000f220000300800 */
[----:B------:R-:W-:-:S02]  /*34f80*/  F2FP.F16.F32.PACK_AB R90, R41, R90 ;  /* 0x0000005a295a723e */ /* 0x000fc400000000ff */
[----:B------:R-:W-:Y:S01]  /*34f90*/  F2FP.F16.F32.PACK_AB R89, R172, R89 ;  /* 0x00000059ac59723e */ /* 0x000fe200000000ff */
[----:B------:R-:W3:Y:S01]  /*34fa0*/  LDL.LU R41, [R1+0x448] ;  /* 0x0004480001297983 */ /* 0x000ee20000300800 */
[----:B------:R-:W-:Y:S02]  /*34fb0*/  F2FP.F16.F32.PACK_AB R88, R179, R88 ;  /* 0x00000058b358723e */ /* 0x000fe400000000ff */
[----:B------:R-:W-:Y:S01]  /*34fc0*/  F2FP.F16.F32.PACK_AB R95, R178, R95 ;  /* 0x0000005fb25f723e */ /* 0x000fe200000000ff */
[----:B------:R-:W2:Y:S01]  /*34fd0*/  LDL.LU R172, [R1+0x1d48] ;  /* 0x001d480001ac7983 */ /* 0x000ea20000300800 */
[----:B------:R-:W-:-:S03]  /*34fe0*/  F2FP.F16.F32.PACK_AB R94, R177, R94 ;  /* 0x0000005eb15e723e */ /* 0x000fc600000000ff */
[----:B------:R-:W2:Y:S01]  /*34ff0*/  LDL.LU R179, [R1+0x1d44] ;  /* 0x001d440001b37983 */ /* 0x000ea20000300800 */
[----:B------:R-:W-:-:S03]  /*35000*/  F2FP.F16.F32.PACK_AB R93, R176, R93 ;  /* 0x0000005db05d723e */ /* 0x000fc600000000ff */
[----:B------:R-:W2:Y:S01]  /*35010*/  LDL.LU R178, [R1+0x1d40] ;  /* 0x001d400001b27983 */ /* 0x000ea20000300800 */
[----:B------:R-:W-:-:S03]  /*35020*/  F2FP.F16.F32.PACK_AB R92, R30, R92 ;  /* 0x0000005c1e5c723e */ /* 0x000fc600000000ff */
[----:B------:R-:W2:Y:S04]  /*35030*/  LDL.LU R177, [R1+0x1d3c] ;  /* 0x001d3c0001b17983 */ /* 0x000ea80000300800 */
[----:B------:R-:W2:Y:S04]  /*35040*/  LDL.LU R176, [R1+0x1d38] ;  /* 0x001d380001b07983 */ /* 0x000ea80000300800 */
[----:B------:R-:W2:Y:S01]  /*35050*/  LDL.LU R30, [R1+0x1d34] ;  /* 0x001d3400011e7983 */ /* 0x000ea20000300800 */
[----:B----4-:R-:W-:-:S03]  /*35060*/  F2FP.F16.F32.PACK_AB R43, R42, R43 ;  /* 0x0000002b2a2b723e */ /* 0x010fc600000000ff */
[----:B------:R-:W4:Y:S02]  /*35070*/  LDL.LU R42, [R1+0x240] ;  /* 0x00024000012a7983 */ /* 0x000f240000300800 */
[----:B----4-:R-:W-:Y:S02]  /*35080*/  F2FP.F16.F32.PACK_AB R42, R40, R42 ;  /* 0x0000002a282a723e */ /* 0x010fe400000000ff */
[----:B------:R-:W4:Y:S01]  /*35090*/  LDL.LU R40, [R1+0x440] ;  /* 0x0004400001287983 */ /* 0x000f220000300800 */
[----:B---3--:R-:W-:Y:S02]  /*350a0*/  F2FP.F16.F32.PACK_AB R41, R28, R41 ;  /* 0x000000291c29723e */ /* 0x008fe400000000ff */
[----:B------:R-:W-:Y:S01]  /*350b0*/  F2FP.F16.F32.PACK_AB R115, R194, R115 ;  /* 0x00000073c273723e */ /* 0x000fe200000000ff */
[----:B------:R-:W3:Y:S01]  /*350c0*/  LDL.LU R28, [R1+0x1d30] ;  /* 0x001d3000011c7983 */ /* 0x000ee20000300800 */
[----:B------:R-:W-:Y:S02]  /*350d0*/  F2FP.F16.F32.PACK_AB R114, R193, R114 ;  /* 0x00000072c172723e */ /* 0x000fe400000000ff */
[----:B------:R-:W-:-:S02]  /*350e0*/  F2FP.F16.F32.PACK_AB R113, R192, R113 ;  /* 0x00000071c071723e */ /* 0x000fc400000000ff */
[----:B------:R-:W-:Y:S02]  /*350f0*/  F2FP.F16.F32.PACK_AB R112, R199, R112 ;  /* 0x00000070c770723e */ /* 0x000fe400000000ff */
[----:B------:R-:W-:Y:S02]  /*35100*/  F2FP.F16.F32.PACK_AB R119, R39, R119 ;  /* 0x000000772777723e */ /* 0x000fe400000000ff */
[----:B----4-:R-:W-:Y:S02]  /*35110*/  F2FP.F16.F32.PACK_AB R40, R195, R40 ;  /* 0x00000028c328723e */ /* 0x010fe400000000ff */
[----:B------:R-:W4:Y:S04]  /*35120*/  LDL.LU R195, [R1+0x1d2c] ;  /* 0x001d2c0001c37983 */ /* 0x000f280000300800 */
[----:B------:R-:W4:Y:S04]  /*35130*/  LDL.LU R194, [R1+0x1d28] ;  /* 0x001d280001c27983 */ /* 0x000f280000300800 */
[----:B------:R-:W4:Y:S04]  /*35140*/  LDL.LU R193, [R1+0x1d24] ;  /* 0x001d240001c17983 */ /* 0x000f280000300800 */
[----:B------:R-:W4:Y:S04]  /*35150*/  LDL.LU R192, [R1+0x1d20] ;  /* 0x001d200001c07983 */ /* 0x000f280000300800 */
[----:B------:R-:W4:Y:S04]  /*35160*/  LDL.LU R199, [R1+0x1d1c] ;  /* 0x001d1c0001c77983 */ /* 0x000f280000300800 */
[----:B------:R-:W2:Y:S01]  /*35170*/  LDL.LU R39, [R1+0x238] ;  /* 0x0002380001277983 */ /* 0x000ea20000300800 */
[----:B------:R-:W-:-:S02]  /*35180*/  F2FP.F16.F32.PACK_AB R118, R37, R118 ;  /* 0x000000762576723e */ /* 0x000fc400000000ff */
[----:B------:R-:W-:Y:S01]  /*35190*/  F2FP.F16.F32.PACK_AB R117, R27, R117 ;  /* 0x000000751b75723e */ /* 0x000fe200000000ff */
[----:B------:R-:W3:Y:S01]  /*351a0*/  LDL.LU R37, [R1+0x438] ;  /* 0x0004380001257983 */ /* 0x000ee20000300800 */
[----:B------:R-:W-:Y:S02]  /*351b0*/  F2FP.F16.F32.PACK_AB R116, R198, R116 ;  /* 0x00000074c674723e */ /* 0x000fe400000000ff */
        /* <DEDUP_REMOVED lines=22> */
[----:B------:R-:W3:Y:S04]  /*35320*/  LDL.LU R252, [R1+0x1cfc] ;  /* 0x001cfc0001fc7983 */ /* 0x000ee80000300800 */
        /* <DEDUP_REMOVED lines=31> */
[----:B------:R-:W3:Y:S04]  /*35520*/  LDL.LU R241, [R1+0x1ccc] ;  /* 0x001ccc0001f17983 */ /* 0x000ee80000300800 */
        /* <DEDUP_REMOVED lines=17> */
[----:B------:R1:W5:Y:S04]  /*35640*/  LDL.LU R22, [R1+0x1ca8] ;  /* 0x001ca80001167983 */ /* 0x0003680000300800 */
[----:B------:R1:W5:Y:S01]  /*35650*/  LDL.LU R21, [R1+0x1ca4] ;  /* 0x001ca40001157983 */ /* 0x0003620000300800 */
[----:B--2---:R-:W-:-:S03]  /*35660*/  F2FP.F16.F32.PACK_AB R31, R30, R31 ;  /* 0x0000001f1e1f723e */ /* 0x004fc600000000ff */
[----:B------:R-:W2:Y:S02]  /*35670*/  LDL.LU R30, [R1+0x210] ;  /* 0x00021000011e7983 */ /* 0x000ea40000300800 */
[----:B--2---:R-:W-:Y:S02]  /*35680*/  F2FP.F16.F32.PACK_AB R30, R28, R30 ;  /* 0x0000001e1c1e723e */ /* 0x004fe400000000ff */
[----:B------:R-:W2:Y:S01]  /*35690*/  LDL.LU R28, [R1+0x410] ;  /* 0x00041000011c7983 */ /* 0x000ea20000300800 */
[----:B---3--:R-:W-:Y:S02]  /*356a0*/  F2FP.F16.F32.PACK_AB R29, R20, R29 ;  /* 0x0000001d141d723e */ /* 0x008fe400000000ff */
[----:B------:R-:W-:Y:S01]  /*356b0*/  F2FP.F16.F32.PACK_AB R195, R16, R195 ;  /* 0x000000c310c3723e */ /* 0x000fe200000000ff */
[----:B------:R1:W5:Y:S01]  /*356c0*/  LDL.LU R20, [R1+0x1ca0] ;  /* 0x001ca00001147983 */ /* 0x0003620000300800 */
[----:B------:R-:W-:Y:S02]  /*356d0*/  F2FP.F16.F32.PACK_AB R199, R27, R199 ;  /* 0x000000c71bc7723e */ /* 0x000fe400000000ff */
[----:B--2---:R-:W-:-:S02]  /*356e0*/  F2FP.F16.F32.PACK_AB R28, R17, R28 ;  /* 0x0000001c111c723e */ /* 0x004fc400000000ff */
[----:B------:R1:W5:Y:S04]  /*356f0*/  LDL.LU R17, [R1+0x1c9c] ;  /* 0x001c9c0001117983 */ /* 0x0003680000300800 */
[----:B------:R1:W5:Y:S01]  /*35700*/  LDL.LU R16, [R1+0x1c98] ;  /* 0x001c980001107983 */ /* 0x0003620000300800 */
        /* <DEDUP_REMOVED lines=14> */
[----:B----4-:R-:W-:Y:S02]  /*357f0*/  F2FP.F16.F32.PACK_AB R227, R239, R227 ;  /* 0x000000e3efe3723e */ /* 0x010fe400000000ff */
[----:B------:R-:W-:-:S02]  /*35800*/  F2FP.F16.F32.PACK_AB R226, R238, R226 ;  /* 0x000000e2eee2723e */ /* 0x000fc400000000ff */
[----:B------:R-:W-:Y:S02]  /*35810*/  F2FP.F16.F32.PACK_AB R225, R237, R225 ;  /* 0x000000e1ede1723e */ /* 0x000fe400000000ff */
[----:B-1----:R-:W-:-:S07]  /*35820*/  F2FP.F16.F32.PACK_AB R224, R236, R224 ;  /* 0x000000e0ece0723e */ /* 0x002fce00000000ff */
.L_x_0:
[----:B------:R-:W1:Y:S01]  /*35830*/  S2R R2, SR_TID.X ;  /* 0x0000000000027919 */ /* 0x000e620000002100 */
[----:B------:R-:W-:Y:S01]  /*35840*/  MOV R19, 0x400 ;  /* 0x0000040000137802 */ /* 0x000fe20000000f00 */
[----:B0-----:R-:W0:Y:S01]  /*35850*/  LDC.64 R236, c[0x0][0x228] ;  /* 0x00008a00ffec7b82 */ /* 0x001e220000000a00 */
[----:B------:R-:W2:Y:S07]  /*35860*/  S2R R23, SR_CgaCtaId ;  /* 0x0000000000177919 */ /* 0x000eae0000008800 */
[----:B------:R-:W3:Y:S01]  /*35870*/  LDC R252, c[0x0][0x244] ;  /* 0x00009100fffc7b82 */ /* 0x000ee20000000800 */
[----:B0-----:R-:W-:Y:S01]  /*35880*/  STL [R1+0x504], R237 ;  /* 0x000504ed01007387 */ /* 0x001fe20000100800 */
[----:B-1----:R-:W-:-:S02]  /*35890*/  IMAD.SHL.U32 R3, R2, 0x10, RZ ;  /* 0x0000001002037824 */ /* 0x002fc400078e00ff */
[C---:B------:R-:W-:Y:S02]  /*358a0*/  IMAD.SHL.U32 R0, R2.reuse, 0x40, RZ ;  /* 0x0000004002007824 */ /* 0x040fe400078e00ff */
[----:B------:R-:W-:Y:S01]  /*358b0*/  IMAD.SHL.U32 R18, R2, 0x8, RZ ;  /* 0x0000000802127824 */ /* 0x000fe200078e00ff */
[----:B--2---:R-:W-:Y:S02]  /*358c0*/  LEA R19, R23, R19, 0x18 ;  /* 0x0000001317137211 */ /* 0x004fe400078ec0ff */
[----:B------:R-:W-:Y:S01]  /*358d0*/  LOP3.LUT R3, R3, 0xf0, RZ, 0xc0, !PT ;  /* 0x000000f003037812 */ /* 0x000fe200078ec0ff */
[----:B------:R-:W-:Y:S01]  /*358e0*/  BAR.SYNC.DEFER_BLOCKING 0x0 ;  /* 0x0000000000007b1d */ /* 0x000fe20000010000 */
[----:B------:R-:W-:Y:S02]  /*358f0*/  LOP3.LUT R0, R0, 0x400, RZ, 0xc0, !PT ;  /* 0x0000040000007812 */ /* 0x000fe400078ec0ff */
[----:B------:R-:W-:Y:S02]  /*35900*/  LOP3.LUT R18, R18, 0x300, RZ, 0xc0, !PT ;  /* 0x0000030012127812 */ /* 0x000fe400078ec0ff */
[----:B------:R-:W-:Y:S01]  /*35910*/  IADD3 R0, R0, R19, R3 ;  /* 0x0000001300007210 */ /* 0x000fe20007ffe003 */
[----:B---3-5:R-:W-:Y:S01]  /*35920*/  IMAD R252, R17, R252, RZ ;  /* 0x000000fc11fc7224 */ /* 0x028fe200078e02ff */
[----:B------:R-:W-:Y:S01]  /*35930*/  LOP3.LUT R2, R2, 0x7f, RZ, 0xc0, !PT ;  /* 0x0000007f02027812 */ /* 0x000fe200078ec0ff */
[----:B------:R-:W0:Y:S02]  /*35940*/  LDC R23, c[0x0][0x228] ;  /* 0x00008a00ff177b82 */ /* 0x000e240000000800 */
[----:B------:R-:W-:-:S02]  /*35950*/  IMAD.IADD R0, R0, 0x1, R18 ;  /* 0x0000000100007824 */ /* 0x000fc400078e0212 */
[----:B------:R-:W-:Y:S02]  /*35960*/  IMAD R19, R2, 0x10, R19 ;  /* 0x0000001002137824 */ /* 0x000fe400078e0213 */
[----:B------:R-:W-:Y:S02]  /*35970*/  IMAD.MOV.U32 R18, RZ, RZ, R236 ;  /* 0x000000ffff127224 */ /* 0x000fe400078e00ec */
[----:B------:R-:W1:Y:S01]  /*35980*/  LDC.64 R2, c[0x0][0x220] ;  /* 0x00008800ff027b82 */ /* 0x000e620000000a00 */
[----:B------:R-:W-:Y:S04]  /*35990*/  STL [R1+0x508], R19 ;  /* 0x0005081301007387 */ /* 0x000fe80000100800 */
[----:B------:R-:W-:Y:S03]  /*359a0*/  STSM.16.M88.4 [R0], R224 ;  /* 0x000000e000007844 */ /* 0x000fe60000000200 */
[----:B------:R-:W-:Y:S06]  /*359b0*/  BAR.SYNC.DEFER_BLOCKING 0x0 ;  /* 0x0000000000007b1d */ /* 0x000fec0000010000 */
[----:B------:R-:W2:Y:S02]  /*359c0*/  LDS.128 R224, [R19] ;  /* 0x0000000013e07984 */ /* 0x000ea40000000c00 */
[----:B------:R-:W-:Y:S06]  /*359d0*/  BAR.SYNC.DEFER_BLOCKING 0x0 ;  /* 0x0000000000007b1d */ /* 0x000fec0000010000 */
[----:B------:R-:W-:Y:S02]  /*359e0*/  STSM.16.M88.4 [R0], R24 ;  /* 0x0000001800007844 */ /* 0x000fe40000000200 */
[----:B------:R-:W-:Y:S06]  /*359f0*/  BAR.SYNC.DEFER_BLOCKING 0x0 ;  /* 0x0000000000007b1d */ /* 0x000fec0000010000 */
[----:B--2---:R-:W-:Y:S04]  /*35a00*/  STL.64 [R1+0x150], R224 ;  /* 0x000150e001007387 */ /* 0x004fe80000100a00 */
[----:B------:R-:W-:Y:S04]  /*35a10*/  STL.64 [R1+0x158], R226 ;  /* 0x000158e201007387 */ /* 0x000fe80000100a00 */
[----:B------:R-:W2:Y:S01]  /*35a20*/  LDS.128 R24, [R19] ;  /* 0x0000000013187984 */ /* 0x000ea20000000c00 */
[----:B------:R-:W-:Y:S06]  /*35a30*/  BAR.SYNC.DEFER_BLOCKING 0x0 ;  /* 0x0000000000007b1d */ /* 0x000fec0000010000 */
[----:B------:R-:W-:Y:S04]  /*35a40*/  STSM.16.M88.4 [R0], R200 ;  /* 0x000000c800007844 */ /* 0x000fe80000000200 */
[----:B--2---:R-:W-:Y:S04]  /*35a50*/  STL.64 [R1+0x140], R24 ;  /* 0x0001401801007387 */ /* 0x004fe80000100a00 */
[----:B------:R-:W-:Y:S01]  /*35a60*/  STL.64 [R1+0x148], R26 ;  /* 0x0001481a01007387 */ /* 0x000fe20000100a00 */
[----:B------:R-:W-:Y:S06]  /*35a70*/  BAR.SYNC.DEFER_BLOCKING 0x0 ;  /* 0x0000000000007b1d */ /* 0x000fec0000010000 */
[----:B------:R-:W2:Y:S02]  /*35a80*/  LDS.128 R24, [R19] ;  /* 0x0000000013187984 */ /* 0x000ea40000000c00 */
        /* <DEDUP_REMOVED lines=117> */
[----:B--2---:R-:W-:Y:S04]  /*361e0*/  STL.64 [R1], R24 ;  /* 0x0000001801007387 */ /* 0x004fe80000100a00 */
        /* <DEDUP_REMOVED lines=12> */
[----:B------:R-:W-:Y:S04]  /*362b0*/  STL [R1+0x1d30], R241 ;  /* 0x001d30f101007387 */ /* 0x000fe80000100800 */
[----:B------:R-:W-:Y:S04]  /*362c0*/  STL [R1+0x1d4c], R240 ;  /* 0x001d4cf001007387 */ /* 0x000fe80000100800 */
[----:B------:R-:W-:Y:S04]  /*362d0*/  STL [R1+0x1d70], R240 ;  /* 0x001d70f001007387 */ /* 0x000fe80000100800 */
[----:B------:R-:W2:Y:S01]  /*362e0*/  LDS.128 R236, [R19] ;  /* 0x0000000013ec7984 */ /* 0x000ea20000000c00 */
[----:B------:R-:W-:Y:S06]  /*362f0*/  BAR.SYNC.DEFER_BLOCKING 0x0 ;  /* 0x0000000000007b1d */ /* 0x000fec0000010000 */
[----:B------:R-:W-:Y:S04]  /*36300*/  STL [R1+0x1d98], R240 ;  /* 0x001d98f001007387 */ /* 0x000fe80000100800 */
[----:B------:R-:W-:Y:S04]  /*36310*/  STL.64 [R1+0x1ce0], R242 ;  /* 0x001ce0f201007387 */ /* 0x000fe80000100a00 */
[----:B------:R-:W-:Y:S01]  /*36320*/  STSM.16.M88.4 [R0], R12 ;  /* 0x0000000c00007844 */ /* 0x000fe20000000200 */
[----:B------:R-:W-:Y:S06]  /*36330*/  BAR.SYNC.DEFER_BLOCKING 0x0 ;  /* 0x0000000000007b1d */ /* 0x000fec0000010000 */
[----:B--2---:R-:W-:Y:S04]  /*36340*/  STL [R1+0x1cc0], R237 ;  /* 0x001cc0ed01007387 */ /* 0x004fe80000100800 */
[----:B------:R-:W-:Y:S04]  /*36350*/  STL [R1+0x1cf8], R236 ;  /* 0x001cf8ec01007387 */ /* 0x000fe80000100800 */
[----:B------:R-:W-:Y:S04]  /*36360*/  STL [R1+0x1d60], R237 ;  /* 0x001d60ed01007387 */ /* 0x000fe80000100800 */
[----:B------:R-:W-:Y:S04]  /*36370*/  STL [R1+0x1d88], R237 ;  /* 0x001d88ed01007387 */ /* 0x000fe80000100800 */
[----:B------:R-:W2:Y:S01]  /*36380*/  LDS.128 R12, [R19] ;  /* 0x00000000130c7984 */ /* 0x000ea20000000c00 */
[----:B------:R-:W-:Y:S06]  /*36390*/  BAR.SYNC.DEFER_BLOCKING 0x0 ;  /* 0x0000000000007b1d */ /* 0x000fec0000010000 */
[----:B------:R3:W-:Y:S04]  /*363a0*/  STL [R1+0x1db0], R236 ;  /* 0x001db0ec01007387 */ /* 0x0007e80000100800 */
[----:B------:R-:W-:Y:S04]  /*363b0*/  STL [R1+0x1ca8], R238 ;  /* 0x001ca8ee01007387 */ /* 0x000fe80000100800 */
[----:B------:R-:W-:Y:S01]  /*363c0*/  STL [R1+0x1c9c], R239 ;  /* 0x001c9cef01007387 */ /* 0x000fe20000100800 */
[----:B------:R-:W-:Y:S01]  /*363d0*/  ISETP.GE.AND P0, PT, R17, R18, PT ;  /* 0x000000121100720c */ /* 0x000fe20003f06270 */
[----:B---3--:R-:W3:Y:S02]  /*363e0*/  LDC R236, c[0x0][0x228] ;  /* 0x00008a00ffec7b82 */ /* 0x008ee40000000800 */
[----:B------:R-:W-:Y:S04]  /*363f0*/  STL.64 [R1+0x1d38], R238 ;  /* 0x001d38ee01007387 */ /* 0x000fe80000100a00 */
[----:B------:R-:W-:Y:S02]  /*36400*/  STSM.16.M88.4 [R0], R8 ;  /* 0x0000000800007844 */ /* 0x000fe40000000200 */
[----:B------:R-:W-:Y:S06]  /*36410*/  BAR.SYNC.DEFER_BLOCKING 0x0 ;  /* 0x0000000000007b1d */ /* 0x000fec0000010000 */
[----:B------:R4:W-:Y:S04]  /*36420*/  STL [R1+0x1d74], R239 ;  /* 0x001d74ef01007387 */ /* 0x0009e80000100800 */
[----:B------:R-:W-:Y:S04]  /*36430*/  STL [R1+0x1d8c], R238 ;  /* 0x001d8cee01007387 */ /* 0x000fe80000100800 */
[----:B------:R-:W-:Y:S01]  /*36440*/  STL [R1+0x1db4], R238 ;  /* 0x001db4ee01007387 */ /* 0x000fe20000100800 */
[C---:B-1----:R-:W-:Y:S01]  /*36450*/  LEA R2, P1, R252.reuse, R2, 0x1 ;  /* 0x00000002fc027211 */ /* 0x042fe200078208ff */
[----:B----4-:R-:W1:Y:S02]  /*36460*/  LDC R239, c[0x0][0x228] ;  /* 0x00008a00ffef7b82 */ /* 0x010e640000000800 */
[----:B--2---:R-:W-:Y:S04]  /*36470*/  STL.64 [R1+0x1cb8], R12 ;  /* 0x001cb80c01007387 */ /* 0x004fe80000100a00 */
[----:B------:R-:W2:Y:S02]  /*36480*/  LDS.128 R8, [R19] ;  /* 0x0000000013087984 */ /* 0x000ea40000000c00 */
[----:B------:R-:W-:Y:S06]  /*36490*/  BAR.SYNC.DEFER_BLOCKING 0x0 ;  /* 0x0000000000007b1d */ /* 0x000fec0000010000 */
[----:B------:R-:W-:Y:S04]  /*364a0*/  STL [R1+0x1d20], R13 ;  /* 0x001d200d01007387 */ /* 0x000fe80000100800 */
[----:B------:R-:W-:Y:S04]  /*364b0*/  STL.64 [R1+0x1d50], R12 ;  /* 0x001d500c01007387 */ /* 0x000fe80000100a00 */
[----:B------:R-:W-:Y:S04]  /*364c0*/  STL.64 [R1+0x1ca0], R14 ;  /* 0x001ca00e01007387 */ /* 0x000fe80000100a00 */
[----:B------:R-:W-:Y:S04]  /*364d0*/  STL.64 [R1+0x1d80], R14 ;  /* 0x001d800e01007387 */ /* 0x000fe80000100a00 */
[----:B------:R-:W-:Y:S01]  /*364e0*/  STSM.16.M88.4 [R0], R4 ;  /* 0x0000000400007844 */ /* 0x000fe20000000200 */
[----:B------:R-:W-:Y:S06]  /*364f0*/  BAR.SYNC.DEFER_BLOCKING 0x0 ;  /* 0x0000000000007b1d */ /* 0x000fec0000010000 */
[----:B------:R4:W-:Y:S04]  /*36500*/  STL [R1+0x1db8], R14 ;  /* 0x001db80e01007387 */ /* 0x0009e80000100800 */
[----:B--2---:R-:W-:Y:S04]  /*36510*/  STL.64 [R1+0x1cc8], R8 ;  /* 0x001cc80801007387 */ /* 0x004fe80000100a00 */
[----:B------:R2:W-:Y:S01]  /*36520*/  STL.64 [R1+0x1d58], R8 ;  /* 0x001d580801007387 */ /* 0x0005e20000100a00 */
[----:B------:R-:W-:Y:S01]  /*36530*/  LEA.HI.X.SX32 R3, R252, R3, 0x1, P1 ;  /* 0x00000003fc037211 */ /* 0x000fe200008f0eff */
[----:B----4-:R-:W4:Y:S02]  /*36540*/  LDC R14, c[0x0][0x244] ;  /* 0x00009100ff0e7b82 */ /* 0x010f240000000800 */
[----:B------:R-:W-:Y:S04]  /*36550*/  STL.64 [R1+0x1cb0], R10 ;  /* 0x001cb00a01007387 */ /* 0x000fe80000100a00 */
[----:B------:R-:W0:Y:S02]  /*36560*/  LDS.128 R4, [R19] ;  /* 0x0000000013047984 */ /* 0x000e240000000c00 */
[----:B------:R-:W-:Y:S08]  /*36570*/  BAR.SYNC.DEFER_BLOCKING 0x0 ;  /* 0x0000000000007b1d */ /* 0x000ff00000010000 */
[----:B--2---:R-:W2:Y:S01]  /*36580*/  LDC R8, c[0x0][0x244] ;  /* 0x00009100ff087b82 */ /* 0x004ea20000000800 */
[----:B------:R-:W-:Y:S04]  /*36590*/  STL [R1+0x1d48], R11 ;  /* 0x001d480b01007387 */ /* 0x000fe80000100800 */
[----:B------:R-:W-:Y:S04]  /*365a0*/  STL [R1+0x1d64], R10 ;  /* 0x001d640a01007387 */ /* 0x000fe80000100800 */
[----:B------:R-:W-:Y:S01]  /*365b0*/  STSM.16.M88.4 [R0], R52 ;  /* 0x0000003400007844 */ /* 0x000fe20000000200 */
[----:B------:R-:W-:Y:S06]  /*365c0*/  BAR.SYNC.DEFER_BLOCKING 0x0 ;  /* 0x0000000000007b1d */ /* 0x000fec0000010000 */
[----:B0-----:R0:W-:Y:S04]  /*365d0*/  STL.64 [R1+0x1cd8], R4 ;  /* 0x001cd80401007387 */ /* 0x0011e80000100a00 */
[----:B------:R-:W-:Y:S04]  /*365e0*/  STL.64 [R1+0x1cd0], R6 ;  /* 0x001cd00601007387 */ /* 0x000fe80000100a00 */
[----:B------:R-:W-:Y:S04]  /*365f0*/  STL.64 [R1+0x1d40], R6 ;  /* 0x001d400601007387 */ /* 0x000fe80000100a00 */
[----:B------:R3:W-:Y:S01]  /*36600*/  STL.64 [R1+0x1dc0], R6 ;  /* 0x001dc00601007387 */ /* 0x0007e20000100a00 */
[----:B0-----:R-:W0:Y:S03]  /*36610*/  LDC R4, c[0x0][0x244] ;  /* 0x00009100ff047b82 */ /* 0x001e260000000800 */
[----:B------:R-:W1:Y:S05]  /*36620*/  LDS.128 R24, [R19] ;  /* 0x0000000013187984 */ /* 0x000e6a0000000c00 */
[----:B------:R-:W-:Y:S08]  /*36630*/  BAR.SYNC.DEFER_BLOCKING 0x0 ;  /* 0x0000000000007b1d */ /* 0x000ff00000010000 */
[----:B---3--:R-:W3:Y:S01]  /*36640*/  LDC.64 R6, c[0x0][0x228] ;  /* 0x00008a00ff067b82 */ /* 0x008ee20000000a00 */
[----:B------:R-:W-:Y:S07]  /*36650*/  STSM.16.M88.4 [R0], R56 ;  /* 0x0000003800007844 */ /* 0x000fee0000000200 */
[----:B------:R-:W-:Y:S06]  /*36660*/  BAR.SYNC.DEFER_BLOCKING 0x0 ;  /* 0x0000000000007b1d */ /* 0x000fec0000010000 */
[----:B-1----:R-:W-:Y:S04]  /*36670*/  STL.64 [R1+0x210], R24 ;  /* 0x0002101801007387 */ /* 0x002fe80000100a00 */
[----:B------:R-:W-:Y:S04]  /*36680*/  STL.64 [R1+0x218], R26 ;  /* 0x0002181a01007387 */ /* 0x000fe80000100a00 */
[----:B------:R-:W1:Y:S01]  /*36690*/  LDS.128 R24, [R19] ;  /* 0x0000000013187984 */ /* 0x000e620000000c00 */
[----:B------:R-:W-:Y:S06]  /*366a0*/  BAR.SYNC.DEFER_BLOCKING 0x0 ;  /* 0x0000000000007b1d */ /* 0x000fec0000010000 */
[----:B------:R-:W-:Y:S02]  /*366b0*/  STSM.16.M88.4 [R0], R72 ;  /* 0x0000004800007844 */ /* 0x000fe40000000200 */
        /* <DEDUP_REMOVED lines=39> */
[----:B------:R-:W-:Y:S04]  /*36930*/  STL.64 [R1+0x1d90], R24 ;  /* 0x001d901801007387 */ /* 0x000fe80000100a00 */
[----:B------:R-:W-:Y:S04]  /*36940*/  STL.64 [R1+0x1dc8], R24 ;  /* 0x001dc81801007387 */ /* 0x000fe80000100a00 */
[----:B------:R-:W-:Y:S04]  /*36950*/  STL.64 [R1+0x1cf0], R26 ;  /* 0x001cf01a01007387 */ /* 0x000fe80000100a00 */
[----:B------:R-:W-:Y:S04]  /*36960*/  STL.64 [R1+0x1d18], R26 ;  /* 0x001d181a01007387 */ /* 0x000fe80000100a00 */
        /* <DEDUP_REMOVED lines=81> */
[----:B------:R-:W-:Y:S04]  /*36e80*/  STSM.16.M88.4 [R0], R212 ;  /* 0x000000d400007844 */ /* 0x000fe80000000200 */
[----:B-1----:R-:W-:Y:S04]  /*36e90*/  STL.64 [R1+0x440], R24 ;  /* 0x0004401801007387 */ /* 0x002fe80000100a00 */
[----:B------:R-:W-:Y:S01]  /*36ea0*/  STL.64 [R1+0x448], R26 ;  /* 0x0004481a01007387 */ /* 0x000fe20000100a00 */
[----:B------:R-:W-:Y:S06]  /*36eb0*/  BAR.SYNC.DEFER_BLOCKING 0x0 ;  /* 0x0000000000007b1d */ /* 0x000fec0000010000 */
[----:B------:R-:W1:Y:S02]  /*36ec0*/  LDS.128 R24, [R19] ;  /* 0x0000000013187984 */ /* 0x000e640000000c00 */
[----:B------:R-:W-:Y:S06]  /*36ed0*/  BAR.SYNC.DEFER_BLOCKING 0x0 ;  /* 0x0000000000007b1d */ /* 0x000fec0000010000 */
[----:B------:R-:W-:Y:S02]  /*36ee0*/  STSM.16.M88.4 [R0], R208 ;  /* 0x000000d000007844 */ /* 0x000fe40000000200 */
[----:B------:R-:W-:Y:S06]  /*36ef0*/  BAR.SYNC.DEFER_BLOCKING 0x0 ;  /* 0x0000000000007b1d */ /* 0x000fec0000010000 */
[----:B-1----:R-:W-:Y:S04]  /*36f00*/  STL.64 [R1+0x430], R24 ;  /* 0x0004301801007387 */ /* 0x002fe80000100a00 */
[----:B------:R-:W-:Y:S04]  /*36f10*/  STL.64 [R1+0x438], R26 ;  /* 0x0004381a01007387 */ /* 0x000fe80000100a00 */
[----:B------:R-:W4:Y:S04]  /*36f20*/  LDL.LU R192, [R1+0x160] ;  /* 0x0001600001c07983 */ /* 0x000f280000300800 */
[----:B------:R-:W1:Y:S01]  /*36f30*/  LDS.128 R24, [R19] ;  /* 0x0000000013187984 */ /* 0x000e620000000c00 */
[----:B------:R-:W-:Y:S06]  /*36f40*/  BAR.SYNC.DEFER_BLOCKING 0x0 ;  /* 0x0000000000007b1d */ /* 0x000fec0000010000 */
[----:B-1----:R-:W-:Y:S04]  /*36f50*/  STL.64 [R1+0x2f0], R24 ;  /* 0x0002f01801007387 */ /* 0x002fe80000100a00 */
[----:B------:R-:W-:Y:S04]  /*36f60*/  STL.64 [R1+0x2f8], R26 ;  /* 0x0002f81a01007387 */ /* 0x000fe80000100a00 */
[----:B------:R-:W4:Y:S04]  /*36f70*/  LDL.LU R193, [R1+0x164] ;  /* 0x0001640001c17983 */ /* 0x000f280000300800 */
[----:B------:R-:W4:Y:S04]  /*36f80*/  LDL.LU R194, [R1+0x168] ;  /* 0x0001680001c27983 */ /* 0x000f280000300800 */
[----:B------:R-:W4:Y:S04]  /*36f90*/  LDL.LU R195, [R1+0x16c] ;  /* 0x00016c0001c37983 */ /* 0x000f280000300800 */
[----:B------:R-:W2:Y:S04]  /*36fa0*/  LDL.LU R224, [R1+0x180] ;  /* 0x0001800001e07983 */ /* 0x000ea80000300800 */
[----:B------:R-:W2:Y:S04]  /*36fb0*/  LDL.LU R225, [R1+0x184] ;  /* 0x0001840001e17983 */ /* 0x000ea80000300800 */
[----:B------:R-:W2:Y:S04]  /*36fc0*/  LDL.LU R226, [R1+0x188] ;  /* 0x0001880001e27983 */ /* 0x000ea80000300800 */
[----:B------:R-:W2:Y:S04]  /*36fd0*/  LDL.LU R227, [R1+0x18c] ;  /* 0x00018c0001e37983 */ /* 0x000ea80000300800 */
[----:B------:R-:W-:Y:S01]  /*36fe0*/  STSM.16.M88.4 [R0], R216 ;  /* 0x000000d800007844 */ /* 0x000fe20000000200 */
[----:B------:R-:W-:Y:S06]  /*36ff0*/  BAR.SYNC.DEFER_BLOCKING 0x0 ;  /* 0x0000000000007b1d */ /* 0x000fec0000010000 */
[----:B------:R-:W2:Y:S04]  /*37000*/  LDL.LU R196, [R1+0x170] ;  /* 0x0001700001c47983 */ /* 0x000ea80000300800 */
[----:B------:R-:W1:Y:S01]  /*37010*/  LDS.128 R24, [R19] ;  /* 0x0000000013187984 */ /* 0x000e620000000c00 */
[----:B------:R-:W-:Y:S06]  /*37020*/  BAR.SYNC.DEFER_BLOCKING 0x0 ;  /* 0x0000000000007b1d */ /* 0x000fec0000010000 */
[----:B------:R-:W-:Y:S02]  /*37030*/  STSM.16.M88.4 [R0], R220 ;  /* 0x000000dc00007844 */ /* 0x000fe40000000200 */
[----:B------:R-:W-:Y:S06]  /*37040*/  BAR.SYNC.DEFER_BLOCKING 0x0 ;  /* 0x0000000000007b1d */ /* 0x000fec0000010000 */
[----:B-1----:R-:W-:Y:S04]  /*37050*/  STL.64 [R1+0x480], R24 ;  /* 0x0004801801007387 */ /* 0x002fe80000100a00 */
[----:B------:R-:W-:Y:S04]  /*37060*/  STL.64 [R1+0x488], R26 ;  /* 0x0004881a01007387 */ /* 0x000fe80000100a00 */
[----:B------:R-:W2:Y:S04]  /*37070*/  LDL.LU R197, [R1+0x174] ;  /* 0x0001740001c57983 */ /* 0x000ea80000300800 */
[----:B------:R-:W2:Y:S04]  /*37080*/  LDL.LU R198, [R1+0x178] ;  /* 0x0001780001c67983 */ /* 0x000ea80000300800 */
[----:B------:R-:W1:Y:S01]  /*37090*/  LDS.128 R24, [R19] ;  /* 0x0000000013187984 */ /* 0x000e620000000c00 */
[----:B------:R-:W-:Y:S06]  /*370a0*/  BAR.SYNC.DEFER_BLOCKING 0x0 ;  /* 0x0000000000007b1d */ /* 0x000fec0000010000 */
[----:B------:R-:W2:Y:S04]  /*370b0*/  LDL.LU R199, [R1+0x17c] ;  /* 0x00017c0001c77983 */ /* 0x000ea80000300800 */
[----:B------:R0:W-:Y:S04]  /*370c0*/  STSM.16.M88.4 [R0], R232 ;  /* 0x000000e800007844 */ /* 0x0001e80000000200 */
[----:B-1----:R-:W-:Y:S04]  /*370d0*/  STL.64 [R1+0x470], R24 ;  /* 0x0004701801007387 */ /* 0x002fe80000100a00 */
[----:B------:R-:W-:Y:S01]  /*370e0*/  STL.64 [R1+0x478], R26 ;  /* 0x0004781a01007387 */ /* 0x000fe20000100a00 */
[----:B0-----:R-:W0:Y:S08]  /*370f0*/  LDC R232, c[0x0][0x248] ;  /* 0x00009200ffe87b82 */ /* 0x001e300000000800 */
[----:B------:R-:W-:Y:S06]  /*37100*/  BAR.SYNC.DEFER_BLOCKING 0x0 ;  /* 0x0000000000007b1d */ /* 0x000fec0000010000 */
[----:B------:R-:W2:Y:S04]  /*37110*/  LDL.LU R200, [R1+0x190] ;  /* 0x0001900001c87983 */ /* 0x000ea80000300800 */
[----:B------:R-:W1:Y:S01]  /*37120*/  LDS.128 R24, [R19] ;  /* 0x0000000013187984 */ /* 0x000e620000000c00 */
[----:B------:R-:W-:Y:S06]  /*37130*/  BAR.SYNC.DEFER_BLOCKING 0x0 ;  /* 0x0000000000007b1d */ /* 0x000fec0000010000 */
[----:B------:R-:W-:Y:S04]  /*37140*/  STSM.16.M88.4 [R0], R228 ;  /* 0x000000e400007844 */ /* 0x000fe80000000200 */
[----:B-1----:R-:W-:Y:S04]  /*37150*/  STL.64 [R1+0x4a0], R24 ;  /* 0x0004a01801007387 */ /* 0x002fe80000100a00 */
[----:B------:R-:W-:Y:S01]  /*37160*/  STL.64 [R1+0x4a8], R26 ;  /* 0x0004a81a01007387 */ /* 0x000fe20000100a00 */
[----:B------:R-:W-:Y:S06]  /*37170*/  BAR.SYNC.DEFER_BLOCKING 0x0 ;  /* 0x0000000000007b1d */ /* 0x000fec0000010000 */
[----:B------:R-:W2:Y:S04]  /*37180*/  LDL.LU R201, [R1+0x194] ;  /* 0x0001940001c97983 */ /* 0x000ea80000300800 */
[----:B------:R-:W2:Y:S04]  /*37190*/  LDL.LU R202, [R1+0x198] ;  /* 0x0001980001ca7983 */ /* 0x000ea80000300800 */
[----:B------:R-:W2:Y:S04]  /*371a0*/  LDL.LU R203, [R1+0x19c] ;  /* 0x00019c0001cb7983 */ /* 0x000ea80000300800 */
[----:B------:R-:W1:Y:S01]  /*371b0*/  LDS.128 R24, [R19] ;  /* 0x0000000013187984 */ /* 0x000e620000000c00 */
[----:B------:R-:W-:Y:S06]  /*371c0*/  BAR.SYNC.DEFER_BLOCKING 0x0 ;  /* 0x0000000000007b1d */ /* 0x000fec0000010000 */
[----:B------:R0:W-:Y:S04]  /*371d0*/  STSM.16.M88.4 [R0], R244 ;  /* 0x000000f400007844 */ /* 0x0001e80000000200 */
[----:B-1----:R-:W-:Y:S04]  /*371e0*/  STL.64 [R1+0x490], R24 ;  /* 0x0004901801007387 */ /* 0x002fe80000100a00 */
[----:B------:R-:W-:Y:S01]  /*371f0*/  STL.64 [R1+0x498], R26 ;  /* 0x0004981a01007387 */ /* 0x000fe20000100a00 */
[----:B---3--:R-:W-:Y:S01]  /*37200*/  IMAD.MOV.U32 R15, RZ, RZ, R7 ;  /* 0x000000ffff0f7224 */ /* 0x008fe200078e0007 */
[----:B0-----:R-:W0:Y:S08]  /*37210*/  LDC.64 R244, c[0x0][0x220] ;  /* 0x00008800fff47b82 */ /* 0x001e300000000a00 */
[----:B------:R-:W-:Y:S01]  /*37220*/  BAR.SYNC.DEFER_BLOCKING 0x0 ;  /* 0x0000000000007b1d */ /* 0x000fe20000010000 */
[----:B------:R-:W-:Y:S01]  /*37230*/  IMAD.MOV.U32 R12, RZ, RZ, R6 ;  /* 0x000000ffff0c7224 */ /* 0x000fe200078e0006 */
[----:B------:R-:W-:-:S06]  /*37240*/  ISETP.LT.AND P0, PT, R16, R15, !P0 ;  /* 0x0000000f1000720c */ /* 0x000fcc0004701270 */
[----:B------:R-:W1:Y:S01]  /*37250*/  LDC.64 R246, c[0x0][0x220] ;  /* 0x00008800fff67b82 */ /* 0x000e620000000a00 */
[----:B------:R-:W3:Y:S07]  /*37260*/  LDS.128 R24, [R19] ;  /* 0x0000000013187984 */ /* 0x000eee0000000c00 */
[----:B------:R-:W0:Y:S08]  /*37270*/  LDC.64 R6, c[0x0][0x228] ;  /* 0x00008a00ff067b82 */ /* 0x000e300000000a00 */
[----:B------:R-:W-:Y:S06]  /*37280*/  BAR.SYNC.DEFER_BLOCKING 0x0 ;  /* 0x0000000000007b1d */ /* 0x000fec0000010000 */
[----:B----4-:R-:W-:Y:S04]  /*37290*/  STSM.16.M88.4 [R0], R192 ;  /* 0x000000c000007844 */ /* 0x010fe80000000200 */
[----:B---3--:R-:W-:Y:S04]  /*372a0*/  STL.64 [R1+0x4d0], R24 ;  /* 0x0004d01801007387 */ /* 0x008fe80000100a00 */
[----:B------:R-:W-:Y:S01]  /*372b0*/  STL.64 [R1+0x4d8], R26 ;  /* 0x0004d81a01007387 */ /* 0x000fe20000100a00 */
[----:B------:R-:W-:Y:S06]  /*372c0*/  BAR.SYNC.DEFER_BLOCKING 0x0 ;  /* 0x0000000000007b1d */ /* 0x000fec0000010000 */
[----:B------:R-:W3:Y:S02]  /*372d0*/  LDS.128 R24, [R19] ;  /* 0x0000000013187984 */ /* 0x000ee40000000c00 */
[----:B------:R-:W-:Y:S06]  /*372e0*/  BAR.SYNC.DEFER_BLOCKING 0x0 ;  /* 0x0000000000007b1d */ /* 0x000fec0000010000 */
[----:B--2---:R2:W-:Y:S04]  /*372f0*/  STSM.16.M88.4 [R0], R224 ;  /* 0x000000e000007844 */ /* 0x0045e80000000200 */
[----:B---3--:R-:W-:Y:S04]  /*37300*/  STL.64 [R1+0x4c0], R24 ;  /* 0x0004c01801007387 */ /* 0x008fe80000100a00 */
[----:B------:R-:W-:Y:S01]  /*37310*/  STL.64 [R1+0x4c8], R26 ;  /* 0x0004c81a01007387 */ /* 0x000fe20000100a00 */
[----:B------:R-:W-:Y:S06]  /*37320*/  BAR.SYNC.DEFER_BLOCKING 0x0 ;  /* 0x0000000000007b1d */ /* 0x000fec0000010000 */
[----:B--2---:R-:W2:Y:S04]  /*37330*/  LDL.LU R224, [R1+0x1a0] ;  /* 0x0001a00001e07983 */ /* 0x004ea80000300800 */
[----:B------:R-:W2:Y:S04]  /*37340*/  LDL.LU R225, [R1+0x1a4] ;  /* 0x0001a40001e17983 */ /* 0x000ea80000300800 */
[----:B------:R-:W2:Y:S04]  /*37350*/  LDL.LU R226, [R1+0x1a8] ;  /* 0x0001a80001e27983 */ /* 0x000ea80000300800 */
[----:B------:R-:W2:Y:S04]  /*37360*/  LDL.LU R227, [R1+0x1ac] ;  /* 0x0001ac0001e37983 */ /* 0x000ea80000300800 */
[----:B------:R-:W3:Y:S01]  /*37370*/  LDS.128 R24, [R19] ;  /* 0x0000000013187984 */ /* 0x000ee20000000c00 */
[----:B------:R-:W-:Y:S06]  /*37380*/  BAR.SYNC.DEFER_BLOCKING 0x0 ;  /* 0x0000000000007b1d */ /* 0x000fec0000010000 */
[----:B---3--:R-:W-:Y:S04]  /*37390*/  STL.64 [R1+0x4b0], R24 ;  /* 0x0004b01801007387 */ /* 0x008fe80000100a00 */
[----:B------:R-:W-:Y:S04]  /*373a0*/  STL.64 [R1+0x4b8], R26 ;  /* 0x0004b81a01007387 */ /* 0x000fe80000100a00 */
[----:B------:R-:W3:Y:S04]  /*373b0*/  LDL.LU R176, [R1+0x1c0] ;  /* 0x0001c00001b07983 */ /* 0x000ee80000300800 */
[----:B------:R-:W3:Y:S04]  /*373c0*/  LDL.LU R177, [R1+0x1c4] ;  /* 0x0001c40001b17983 */ /* 0x000ee80000300800 */
[----:B------:R-:W3:Y:S04]  /*373d0*/  LDL.LU R178, [R1+0x1c8] ;  /* 0x0001c80001b27983 */ /* 0x000ee80000300800 */
[----:B------:R-:W3:Y:S04]  /*373e0*/  LDL.LU R179, [R1+0x1cc] ;  /* 0x0001cc0001b37983 */ /* 0x000ee80000300800 */
[----:B------:R4:W-:Y:S01]  /*373f0*/  STSM.16.M88.4 [R0], R196 ;  /* 0x000000c400007844 */ /* 0x0009e20000000200 */
[----:B------:R-:W-:Y:S06]  /*37400*/  BAR.SYNC.DEFER_BLOCKING 0x0 ;  /* 0x0000000000007b1d */ /* 0x000fec0000010000 */
[----:B----4-:R-:W4:Y:S04]  /*37410*/  LDL.LU R196, [R1+0x1b0] ;  /* 0x0001b00001c47983 */ /* 0x010f280000300800 */
[----:B------:R-:W4:Y:S04]  /*37420*/  LDL.LU R197, [R1+0x1b4] ;  /* 0x0001b40001c57983 */ /* 0x000f280000300800 */
[----:B------:R-:W4:Y:S04]  /*37430*/  LDL.LU R198, [R1+0x1b8] ;  /* 0x0001b80001c67983 */ /* 0x000f280000300800 */
        /* <DEDUP_REMOVED lines=13> */
[----:B------:R1:W-:Y:S01]  /*37510*/  STSM.16.M88.4 [R0], R200 ;  /* 0x000000c800007844 */ /* 0x0003e20000000200 */
[----:B------:R-:W-:Y:S06]  /*37520*/  BAR.SYNC.DEFER_BLOCKING 0x0 ;  /* 0x0000000000007b1d */ /* 0x000fec0000010000 */
[----:B-1----:R-:W4:Y:S04]  /*37530*/  LDL.LU R200, [R1+0x310] ;  /* 0x0003100001c87983 */ /* 0x002f280000300800 */
[----:B------:R-:W4:Y:S04]  /*37540*/  LDL.LU R201, [R1+0x314] ;  /* 0x0003140001c97983 */ /* 0x000f280000300800 */
[----:B------:R-:W4:Y:S04]  /*37550*/  LDL.LU R202, [R1+0x318] ;  /* 0x0003180001ca7983 */ /* 0x000f280000300800 */
[----:B------:R-:W4:Y:S04]  /*37560*/  LDL.LU R203, [R1+0x31c] ;  /* 0x00031c0001cb7983 */ /* 0x000f280000300800 */
[----:B------:R-:W1:Y:S01]  /*37570*/  LDS.128 R24, [R19] ;  /* 0x0000000013187984 */ /* 0x000e620000000c00 */
[----:B------:R-:W-:Y:S06]  /*37580*/  BAR.SYNC.DEFER_BLOCKING 0x0 ;  /* 0x0000000000007b1d */ /* 0x000fec0000010000 */
[----:B-1----:R-:W-:Y:S04]  /*37590*/  STL.64 [R1+0x4f0], R24 ;  /* 0x0004f01801007387 */ /* 0x002fe80000100a00 */
[----:B------:R-:W-:Y:S04]  /*375a0*/  STL.64 [R1+0x4f8], R26 ;  /* 0x0004f81a01007387 */ /* 0x000fe80000100a00 */
[----:B--2---:R1:W-:Y:S01]  /*375b0*/  STSM.16.M88.4 [R0], R224 ;  /* 0x000000e000007844 */ /* 0x0043e20000000200 */
[----:B------:R-:W-:Y:S06]  /*375c0*/  BAR.SYNC.DEFER_BLOCKING 0x0 ;  /* 0x0000000000007b1d */ /* 0x000fec0000010000 */
[----:B-1----:R-:W2:Y:S04]  /*375d0*/  LDL.LU R224, [R1+0x1f0] ;  /* 0x0001f00001e07983 */ /* 0x002ea80000300800 */
[----:B------:R-:W2:Y:S04]  /*375e0*/  LDL.LU R225, [R1+0x1f4] ;  /* 0x0001f40001e17983 */ /* 0x000ea80000300800 */
[----:B------:R-:W2:Y:S04]  /*375f0*/  LDL.LU R226, [R1+0x1f8] ;  /* 0x0001f80001e27983 */ /* 0x000ea80000300800 */
[----:B------:R-:W1:Y:S01]  /*37600*/  LDS.128 R24, [R19] ;  /* 0x0000000013187984 */ /* 0x000e620000000c00 */
[----:B------:R-:W-:Y:S06]  /*37610*/  BAR.SYNC.DEFER_BLOCKING 0x0 ;  /* 0x0000000000007b1d */ /* 0x000fec0000010000 */
[----:B------:R-:W2:Y:S04]  /*37620*/  LDL.LU R227, [R1+0x1fc] ;  /* 0x0001fc0001e37983 */ /* 0x000ea80000300800 */
[----:B---3--:R-:W-:Y:S04]  /*37630*/  STSM.16.M88.4 [R0], R176 ;  /* 0x000000b000007844 */ /* 0x008fe80000000200 */
[----:B-1----:R-:W-:Y:S04]  /*37640*/  STL.64 [R1+0x4e0], R24 ;  /* 0x0004e01801007387 */ /* 0x002fe80000100a00 */
[----:B------:R-:W-:Y:S01]  /*37650*/  STL.64 [R1+0x4e8], R26 ;  /* 0x0004e81a01007387 */ /* 0x000fe20000100a00 */
[----:B------:R-:W-:Y:S06]  /*37660*/  BAR.SYNC.DEFER_BLOCKING 0x0 ;  /* 0x0000000000007b1d */ /* 0x000fec0000010000 */
[----:B------:R-:W1:Y:S02]  /*37670*/  LDS.128 R24, [R19] ;  /* 0x0000000013187984 */ /* 0x000e640000000c00 */
[----:B------:R-:W-:Y:S06]  /*37680*/  BAR.SYNC.DEFER_BLOCKING 0x0 ;  /* 0x0000000000007b1d */ /* 0x000fec0000010000 */
[----:B----4-:R3:W-:Y:S04]  /*37690*/  STSM.16.M88.4 [R0], R196 ;  /* 0x000000c400007844 */ /* 0x0107e80000000200 */
[----:B-1----:R-:W-:Y:S04]  /*376a0*/  STL.64 [R1+0x1c0], R24 ;  /* 0x0001c01801007387 */ /* 0x002fe80000100a00 */
[----:B------:R-:W-:Y:S01]  /*376b0*/  STL.64 [R1+0x1c8], R26 ;  /* 0x0001c81a01007387 */ /* 0x000fe20000100a00 */
[----:B------:R-:W-:Y:S06]  /*376c0*/  BAR.SYNC.DEFER_BLOCKING 0x0 ;  /* 0x0000000000007b1d */ /* 0x000fec0000010000 */
[----:B---3--:R-:W3:Y:S04]  /*376d0*/  LDL.LU R196, [R1+0x320] ;  /* 0x0003200001c47983 */ /* 0x008ee80000300800 */
[----:B------:R-:W3:Y:S04]  /*376e0*/  LDL.LU R197, [R1+0x324] ;  /* 0x0003240001c57983 */ /* 0x000ee80000300800 */
[----:B------:R-:W3:Y:S04]  /*376f0*/  LDL.LU R198, [R1+0x328] ;  /* 0x0003280001c67983 */ /* 0x000ee80000300800 */
[----:B------:R-:W3:Y:S04]  /*37700*/  LDL.LU R199, [R1+0x32c] ;  /* 0x00032c0001c77983 */ /* 0x000ee80000300800 */
        /* <DEDUP_REMOVED lines=8> */
[----:B------:R-:W-:Y:S04]  /*37790*/  STSM.16.M88.4 [R0], R192 ;  /* 0x000000c000007844 */ /* 0x000fe80000000200 */
[----:B-1----:R-:W-:Y:S04]  /*377a0*/  STL.64 [R1+0x510], R24 ;  /* 0x0005101801007387 */ /* 0x002fe80000100a00 */
[----:B------:R-:W-:Y:S01]  /*377b0*/  STL.64 [R1+0x518], R26 ;  /* 0x0005181a01007387 */ /* 0x000fe20000100a00 */
[----:B------:R-:W-:Y:S06]  /*377c0*/  BAR.SYNC.DEFER_BLOCKING 0x0 ;  /* 0x0000000000007b1d */ /* 0x000fec0000010000 */
[----:B------:R-:W1:Y:S02]  /*377d0*/  LDS.128 R24, [R19] ;  /* 0x0000000013187984 */ /* 0x000e640000000c00 */
[----:B------:R-:W-:Y:S06]  /*377e0*/  BAR.SYNC.DEFER_BLOCKING 0x0 ;  /* 0x0000000000007b1d */ /* 0x000fec0000010000 */
[----:B------:R4:W-:Y:S04]  /*377f0*/  STSM.16.M88.4 [R0], R200 ;  /* 0x000000c800007844 */ /* 0x0009e80000000200 */
[----:B-1----:R-:W-:Y:S04]  /*37800*/  STL.64 [R1+0x1e0], R24 ;  /* 0x0001e01801007387 */ /* 0x002fe80000100a00 */
[----:B------:R-:W-:Y:S01]  /*37810*/  STL.64 [R1+0x1e8], R26 ;  /* 0x0001e81a01007387 */ /* 0x000fe20000100a00 */
        /* <DEDUP_REMOVED lines=13> */
[----:B--2---:R1:W-:Y:S01]  /*378f0*/  STSM.16.M88.4 [R0], R224 ;  /* 0x000000e000007844 */ /* 0x0043e20000000200 */
[----:B------:R-:W-:Y:S06]  /*37900*/  BAR.SYNC.DEFER_BLOCKING 0x0 ;  /* 0x0000000000007b1d */ /* 0x000fec0000010000 */
[----:B-1----:R-:W2:Y:S04]  /*37910*/  LDL.LU R224, [R1+0x340] ;  /* 0x0003400001e07983 */ /* 0x002ea80000300800 */
[----:B------:R-:W2:Y:S04]  /*37920*/  LDL.LU R225, [R1+0x344] ;  /* 0x0003440001e17983 */ /* 0x000ea80000300800 */
[----:B------:R-:W2:Y:S04]  /*37930*/  LDL.LU R226, [R1+0x348] ;  /* 0x0003480001e27983 */ /* 0x000ea80000300800 */
[----:B------:R-:W2:Y:S04]  /*37940*/  LDL.LU R227, [R1+0x34c] ;  /* 0x00034c0001e37983 */ /* 0x000ea80000300800 */
[----:B------:R-:W1:Y:S01]  /*37950*/  LDS.128 R24, [R19] ;  /* 0x0000000013187984 */ /* 0x000e620000000c00 */
[----:B------:R-:W-:Y:S06]  /*37960*/  BAR.SYNC.DEFER_BLOCKING 0x0 ;  /* 0x0000000000007b1d */ /* 0x000fec0000010000 */
[----:B-1----:R-:W-:Y:S04]  /*37970*/  STL.64 [R1+0x1a0], R24 ;  /* 0x0001a01801007387 */ /* 0x002fe80000100a00 */
[----:B------:R-:W-:Y:S04]  /*37980*/  STL.64 [R1+0x1a8], R26 ;  /* 0x0001a81a01007387 */ /* 0x000fe80000100a00 */
        /* <DEDUP_REMOVED lines=8> */
[----:B---3--:R1:W-:Y:S01]  /*37a10*/  STSM.16.M88.4 [R0], R196 ;  /* 0x000000c400007844 */ /* 0x0083e20000000200 */
[----:B------:R-:W-:Y:S06]  /*37a20*/  BAR.SYNC.DEFER_BLOCKING 0x0 ;  /* 0x0000000000007b1d */ /* 0x000fec0000010000 */
[----:B-1----:R-:W3:Y:S04]  /*37a30*/  LDL.LU R196, [R1+0x390] ;  /* 0x0003900001c47983 */ /* 0x002ee80000300800 */
[----:B------:R-:W3:Y:S04]  /*37a40*/  LDL.LU R197, [R1+0x394] ;  /* 0x0003940001c57983 */ /* 0x000ee80000300800 */
[----:B------:R-:W3:Y:S04]  /*37a50*/  LDL.LU R198, [R1+0x398] ;  /* 0x0003980001c67983 */ /* 0x000ee80000300800 */
[----:B------:R-:W3:Y:S04]  /*37a60*/  LDL.LU R199, [R1+0x39c] ;  /* 0x00039c0001c77983 */ /* 0x000ee80000300800 */
[----:B------:R-:W1:Y:S01]  /*37a70*/  LDS.128 R24, [R19] ;  /* 0x0000000013187984 */ /* 0x000e620000000c00 */
[----:B------:R-:W-:Y:S06]  /*37a80*/  BAR.SYNC.DEFER_BLOCKING 0x0 ;  /* 0x0000000000007b1d */ /* 0x000fec0000010000 */
[----:B-1----:R-:W-:Y:S04]  /*37a90*/  STL.64 [R1+0x320], R24 ;  /* 0x0003201801007387 */ /* 0x002fe80000100a00 */
[----:B------:R-:W-:Y:S04]  /*37aa0*/  STL.64 [R1+0x328], R26 ;  /* 0x0003281a01007387 */ /* 0x000fe80000100a00 */
[----:B----4-:R1:W-:Y:S01]  /*37ab0*/  STSM.16.M88.4 [R0], R200 ;  /* 0x000000c800007844 */ /* 0x0103e20000000200 */
[----:B------:R-:W-:Y:S06]  /*37ac0*/  BAR.SYNC.DEFER_BLOCKING 0x0 ;  /* 0x0000000000007b1d */ /* 0x000fec0000010000 */
[----:B-1----:R-:W4:Y:S04]  /*37ad0*/  LDL.LU R200, [R1+0x380] ;  /* 0x0003800001c87983 */ /* 0x002f280000300800 */
[----:B------:R-:W4:Y:S04]  /*37ae0*/  LDL.LU R201, [R1+0x384] ;  /* 0x0003840001c97983 */ /* 0x000f280000300800 */
[----:B------:R-:W4:Y:S04]  /*37af0*/  LDL.LU R202, [R1+0x388] ;  /* 0x0003880001ca7983 */ /* 0x000f280000300800 */
[----:B------:R-:W1:Y:S04]  /*37b00*/  LDS.128 R24, [R19] ;  /* 0x0000000013187984 */ /* 0x000e680000000c00 */
[----:B------:R-:W4:Y:S01]  /*37b10*/  LDL.LU R203, [R1+0x38c] ;  /* 0x00038c0001cb7983 */ /* 0x000f220000300800 */
[----:B------:R-:W-:Y:S06]  /*37b20*/  BAR.SYNC.DEFER_BLOCKING 0x0 ;  /* 0x0000000000007b1d */ /* 0x000fec0000010000 */
[----:B------:R-:W-:Y:S04]  /*37b30*/  STSM.16.M88.4 [R0], R176 ;  /* 0x000000b000007844 */ /* 0x000fe80000000200 */
[----:B-1----:R-:W-:Y:S04]  /*37b40*/  STL.64 [R1+0x310], R24 ;  /* 0x0003101801007387 */ /* 0x002fe80000100a00 */
[----:B------:R-:W-:Y:S01]  /*37b50*/  STL.64 [R1+0x318], R26 ;  /* 0x0003181a01007387 */ /* 0x000fe20000100a00 */
[----:B------:R-:W-:Y:S06]  /*37b60*/  BAR.SYNC.DEFER_BLOCKING 0x0 ;  /* 0x0000000000007b1d */ /* 0x000fec0000010000 */
[----:B------:R-:W1:Y:S02]  /*37b70*/  LDS.128 R24, [R19] ;  /* 0x0000000013187984 */ /* 0x000e640000000c00 */
[----:B------:R-:W-:Y:S06]  /*37b80*/  BAR.SYNC.DEFER_BLOCKING 0x0 ;  /* 0x0000000000007b1d */ /* 0x000fec0000010000 */
[----:B--2---:R2:W-:Y:S04]  /*37b90*/  STSM.16.M88.4 [R0], R224 ;  /* 0x000000e000007844 */ /* 0x0045e80000000200 */
[----:B-1----:R-:W-:Y:S04]  /*37ba0*/  STL.64 [R1+0x350], R24 ;  /* 0x0003501801007387 */ /* 0x002fe80000100a00 */
[----:B------:R-:W-:Y:S01]  /*37bb0*/  STL.64 [R1+0x358], R26 ;  /* 0x0003581a01007387 */ /* 0x000fe20000100a00 */
[----:B------:R-:W-:Y:S06]  /*37bc0*/  BAR.SYNC.DEFER_BLOCKING 0x0 ;  /* 0x0000000000007b1d */ /* 0x000fec0000010000 */
[----:B--2---:R-:W2:Y:S04]  /*37bd0*/  LDL.LU R224, [R1+0x3a0] ;  /* 0x0003a00001e07983 */ /* 0x004ea80000300800 */
        /* <DEDUP_REMOVED lines=8> */
[----:B------:R-:W2:Y:S04]  /*37c60*/  LDL.LU R227, [R1+0x3ac] ;  /* 0x0003ac0001e37983 */ /* 0x000ea80000300800 */
        /* <DEDUP_REMOVED lines=8> */
[----:B---3--:R3:W-:Y:S04]  /*37cf0*/  STSM.16.M88.4 [R0], R196 ;  /* 0x000000c400007844 */ /* 0x0087e80000000200 */
        /* <DEDUP_REMOVED lines=9> */
[----:B----4-:R4:W-:Y:S02]  /*37d90*/  STSM.16.M88.4 [R0], R200 ;  /* 0x000000c800007844 */ /* 0x0109e40000000200 */
[----:B------:R-:W-:Y:S06]  /*37da0*/  BAR.SYNC.DEFER_BLOCKING 0x0 ;  /* 0x0000000000007b1d */ /* 0x000fec0000010000 */
[----:B-1----:R-:W-:Y:S04]  /*37db0*/  STL.64 [R1+0x1f0], R24 ;  /* 0x0001f01801007387 */ /* 0x002fe80000100a00 */
[----:B------:R-:W-:Y:S04]  /*37dc0*/  STL.64 [R1+0x1f8], R26 ;  /* 0x0001f81a01007387 */ /* 0x000fe80000100a00 */
[----:B----4-:R-:W4:Y:S04]  /*37dd0*/  LDL.LU R200, [R1+0x3d0] ;  /* 0x0003d00001c87983 */ /* 0x010f280000300800 */
[----:B------:R-:W4:Y:S04]  /*37de0*/  LDL.LU R201, [R1+0x3d4] ;  /* 0x0003d40001c97983 */ /* 0x000f280000300800 */
[----:B------:R-:W4:Y:S04]  /*37df0*/  LDL.LU R202, [R1+0x3d8] ;  /* 0x0003d80001ca7983 */ /* 0x000f280000300800 */
[----:B------:R-:W4:Y:S04]  /*37e00*/  LDL.LU R203, [R1+0x3dc] ;  /* 0x0003dc0001cb7983 */ /* 0x000f280000300800 */
[----:B------:R-:W4:Y:S04]  /*37e10*/  LDL.LU R172, [R1+0x3c0] ;  /* 0x0003c00001ac7983 */ /* 0x000f280000300800 */
        /* <DEDUP_REMOVED lines=30> */
[----:B------:R-:W-:Y:S01]  /*38000*/  LDS.128 R36, [R19] ;  /* 0x0000000013247984 */ /* 0x000fe20000000c00 */
[----:B------:R-:W-:Y:S06]  /*38010*/  BAR.SYNC.DEFER_BLOCKING 0x0 ;  /* 0x0000000000007b1d */ /* 0x000fec0000010000 */
[----:B----4-:R-:W-:Y:S02]  /*38020*/  STSM.16.M88.4 [R0], R172 ;  /* 0x000000ac00007844 */ /* 0x010fe40000000200 */
[----:B------:R-:W-:Y:S06]  /*38030*/  BAR.SYNC.DEFER_BLOCKING 0x0 ;  /* 0x0000000000007b1d */ /* 0x000fec0000010000 */
[----:B------:R-:W-:Y:S02]  /*38040*/  LDS.128 R40, [R19] ;  /* 0x0000000013287984 */ /* 0x000fe40000000c00 */
[----:B------:R-:W-:Y:S06]  /*38050*/  BAR.SYNC.DEFER_BLOCKING 0x0 ;  /* 0x0000000000007b1d */ /* 0x000fec0000010000 */
[----:B------:R1:W-:Y:S02]  /*38060*/  STSM.16.M88.4 [R0], R200 ;  /* 0x000000c800007844 */ /* 0x0003e40000000200 */
[----:B------:R-:W-:Y:S06]  /*38070*/  BAR.SYNC.DEFER_BLOCKING 0x0 ;  /* 0x0000000000007b1d */ /* 0x000fec0000010000 */
[----:B-1----:R-:W4:Y:S04]  /*38080*/  LDL.LU R200, [R1+0x570] ;  /* 0x0005700001c87983 */ /* 0x002f280000300800 */
[----:B------:R-:W4:Y:S04]  /*38090*/  LDL.LU R201, [R1+0x574] ;  /* 0x0005740001c97983 */ /* 0x000f280000300800 */
[----:B------:R-:W4:Y:S04]  /*380a0*/  LDL.LU R202, [R1+0x578] ;  /* 0x0005780001ca7983 */ /* 0x000f280000300800 */
[----:B------:R-:W4:Y:S04]  /*380b0*/  LDL.LU R203, [R1+0x57c] ;  /* 0x00057c0001cb7983 */ /* 0x000f280000300800 */
[----:B------:R-:W-:Y:S01]  /*380c0*/  LDS.128 R44, [R19] ;  /* 0x00000000132c7984 */ /* 0x000fe20000000c00 */
[----:B------:R-:W-:Y:S06]  /*380d0*/  BAR.SYNC.DEFER_BLOCKING 0x0 ;  /* 0x0000000000007b1d */ /* 0x000fec0000010000 */
[----:B------:R-:W-:Y:S02]  /*380e0*/  STSM.16.M88.4 [R0], R176 ;  /* 0x000000b000007844 */ /* 0x000fe40000000200 */
[----:B------:R-:W-:Y:S06]  /*380f0*/  BAR.SYNC.DEFER_BLOCKING 0x0 ;  /* 0x0000000000007b1d */ /* 0x000fec0000010000 */
[----:B------:R-:W-:Y:S02]  /*38100*/  LDS.128 R48, [R19] ;  /* 0x0000000013307984 */ /* 0x000fe40000000c00 */
[----:B------:R-:W-:Y:S06]  /*38110*/  BAR.SYNC.DEFER_BLOCKING 0x0 ;  /* 0x0000000000007b1d */ /* 0x000fec0000010000 */
[----:B--2---:R1:W-:Y:S02]  /*38120*/  STSM.16.M88.4 [R0], R224 ;  /* 0x000000e000007844 */ /* 0x0043e40000000200 */
[----:B------:R-:W-:Y:S06]  /*38130*/  BAR.SYNC.DEFER_BLOCKING 0x0 ;  /* 0x0000000000007b1d */ /* 0x000fec0000010000 */
[----:B-1----:R-:W2:Y:S04]  /*38140*/  LDL.LU R224, [R1+0x580] ;  /* 0x0005800001e07983 */ /* 0x002ea80000300800 */
[----:B------:R-:W2:Y:S04]  /*38150*/  LDL.LU R225, [R1+0x584] ;  /* 0x0005840001e17983 */ /* 0x000ea80000300800 */
[----:B------:R-:W2:Y:S04]  /*38160*/  LDL.LU R226, [R1+0x588] ;  /* 0x0005880001e27983 */ /* 0x000ea80000300800 */
[----:B------:R-:W2:Y:S04]  /*38170*/  LDL.LU R227, [R1+0x58c] ;  /* 0x00058c0001e37983 */ /* 0x000ea80000300800 */
[----:B------:R-:W-:Y:S01]  /*38180*/  LDS.128 R52, [R19] ;  /* 0x0000000013347984 */ /* 0x000fe20000000c00 */
[----:B------:R-:W-:Y:S06]  /*38190*/  BAR.SYNC.DEFER_BLOCKING 0x0 ;  /* 0x0000000000007b1d */ /* 0x000fec0000010000 */
[----:B------:R-:W2:Y:S04]  /*381a0*/  LDL.LU R172, [R1+0x590] ;  /* 0x0005900001ac7983 */ /* 0x000ea80000300800 */
[----:B------:R-:W2:Y:S04]  /*381b0*/  LDL.LU R173, [R1+0x594] ;  /* 0x0005940001ad7983 */ /* 0x000ea80000300800 */
[----:B------:R-:W2:Y:S04]  /*381c0*/  LDL.LU R174, [R1+0x598] ;  /* 0x0005980001ae7983 */ /* 0x000ea80000300800 */
[----:B------:R-:W2:Y:S04]  /*381d0*/  LDL.LU R175, [R1+0x59c] ;  /* 0x00059c0001af7983 */ /* 0x000ea80000300800 */
[----:B------:R-:W-:Y:S01]  /*381e0*/  STSM.16.M88.4 [R0], R192 ;  /* 0x000000c000007844 */ /* 0x000fe20000000200 */
[----:B------:R-:W-:Y:S06]  /*381f0*/  BAR.SYNC.DEFER_BLOCKING 0x0 ;  /* 0x0000000000007b1d */ /* 0x000fec0000010000 */
[----:B------:R-:W-:Y:S02]  /*38200*/  LDS.128 R56, [R19] ;  /* 0x0000000013387984 */ /* 0x000fe40000000c00 */
[----:B------:R-:W-:Y:S06]  /*38210*/  BAR.SYNC.DEFER_BLOCKING 0x0 ;  /* 0x0000000000007b1d */ /* 0x000fec0000010000 */
[----:B---3--:R1:W-:Y:S02]  /*38220*/  STSM.16.M88.4 [R0], R196 ;  /* 0x000000c400007844 */ /* 0x0083e40000000200 */
[----:B------:R-:W-:Y:S06]  /*38230*/  BAR.SYNC.DEFER_BLOCKING 0x0 ;  /* 0x0000000000007b1d */ /* 0x000fec0000010000 */
[----:B-1----:R-:W3:Y:S04]  /*38240*/  LDL.LU R196, [R1+0x5a0] ;  /* 0x0005a00001c47983 */ /* 0x002ee80000300800 */
[----:B------:R-:W3:Y:S04]  /*38250*/  LDL.LU R197, [R1+0x5a4] ;  /* 0x0005a40001c57983 */ /* 0x000ee80000300800 */
[----:B------:R-:W3:Y:S04]  /*38260*/  LDL.LU R198, [R1+0x5a8] ;  /* 0x0005a80001c67983 */ /* 0x000ee80000300800 */
[----:B------:R-:W3:Y:S04]  /*38270*/  LDL.LU R199, [R1+0x5ac] ;  /* 0x0005ac0001c77983 */ /* 0x000ee80000300800 */
[----:B------:R-:W3:Y:S04]  /*38280*/  LDL.LU R176, [R1+0x5b0] ;  /* 0x0005b00001b07983 */ /* 0x000ee80000300800 */
[----:B------:R-:W3:Y:S04]  /*38290*/  LDL.LU R177, [R1+0x5b4] ;  /* 0x0005b40001b17983 */ /* 0x000ee80000300800 */
[----:B------:R-:W3:Y:S04]  /*382a0*/  LDL.LU R178, [R1+0x5b8] ;  /* 0x0005b80001b27983 */ /* 0x000ee80000300800 */
[----:B------:R-:W3:Y:S04]  /*382b0*/  LDL.LU R179, [R1+0x5bc] ;  /* 0x0005bc0001b37983 */ /* 0x000ee80000300800 */
[----:B------:R-:W-:Y:S01]  /*382c0*/  LDS.128 R60, [R19] ;  /* 0x00000000133c7984 */ /* 0x000fe20000000c00 */
[----:B------:R-:W-:Y:S06]  /*382d0*/  BAR.SYNC.DEFER_BLOCKING 0x0 ;  /* 0x0000000000007b1d */ /* 0x000fec0000010000 */
[----:B----4-:R1:W-:Y:S02]  /*382e0*/  STSM.16.M88.4 [R0], R200 ;  /* 0x000000c800007844 */ /* 0x0103e40000000200 */
[----:B------:R-:W-:Y:S06]  /*382f0*/  BAR.SYNC.DEFER_BLOCKING 0x0 ;  /* 0x0000000000007b1d */ /* 0x000fec0000010000 */
        /* <DEDUP_REMOVED lines=8> */
[----:B------:R-:W-:Y:S01]  /*38380*/  LDS.128 R64, [R19] ;  /* 0x0000000013407984 */ /* 0x000fe20000000c00 */
        /* <DEDUP_REMOVED lines=9> */
[----:B------:R-:W-:Y:S02]  /*38420*/  STSM.16.M88.4 [R0], R172 ;  /* 0x000000ac00007844 */ /* 0x000fe40000000200 */
        /* <DEDUP_REMOVED lines=9> */
[----:B------:R-:W-:Y:S01]  /*384c0*/  LDS.128 R76, [R19] ;  /* 0x00000000134c7984 */ /* 0x000fe20000000c00 */
[----:B------:R-:W-:Y:S06]  /*384d0*/  BAR.SYNC.DEFER_BLOCKING 0x0 ;  /* 0x0000000000007b1d */ /* 0x000fec0000010000 */
[----:B------:R-:W-:Y:S02]  /*384e0*/  STSM.16.M88.4 [R0], R176 ;  /* 0x000000b000007844 */ /* 0x000fe40000000200 */
[----:B------:R-:W-:Y:S06]  /*384f0*/  BAR.SYNC.DEFER_BLOCKING 0x0 ;  /* 0x0000000000007b1d */ /* 0x000fec0000010000 */
[----:B------:R-:W-:Y:S02]  /*38500*/  LDS.128 R80, [R19] ;  /* 0x0000000013507984 */ /* 0x000fe40000000c00 */
[----:B------:R-:W-:Y:S06]  /*38510*/  BAR.SYNC.DEFER_BLOCKING 0x0 ;  /* 0x0000000000007b1d */ /* 0x000fec0000010000 */
[----:B----4-:R1:W-:Y:S02]  /*38520*/  STSM.16.M88.4 [R0], R200 ;  /* 0x000000c800007844 */ /* 0x0103e40000000200 */
[----:B------:R-:W-:Y:S06]  /*38530*/  BAR.SYNC.DEFER_BLOCKING 0x0 ;  /* 0x0000000000007b1d */ /* 0x000fec0000010000 */
[----:B-1----:R-:W4:Y:S04]  /*38540*/  LDL.LU R200, [R1+0x780] ;  /* 0x0007800001c87983 */ /* 0x002f280000300800 */
[----:B------:R-:W4:Y:S04]  /*38550*/  LDL.LU R201, [R1+0x784] ;  /* 0x0007840001c97983 */ /* 0x000f280000300800 */
[----:B------:R-:W4:Y:S04]  /*38560*/  LDL.LU R202, [R1+0x788] ;  /* 0x0007880001ca7983 */ /* 0x000f280000300800 */
[----:B------:R-:W4:Y:S04]  /*38570*/  LDL.LU R203, [R1+0x78c] ;  /* 0x00078c0001cb7983 */ /* 0x000f280000300800 */
[----:B------:R-:W-:Y:S01]  /*38580*/  LDS.128 R84, [R19] ;  /* 0x0000000013547984 */ /* 0x000fe20000000c00 */
[----:B------:R-:W-:Y:S06]  /*38590*/  BAR.SYNC.DEFER_BLOCKING 0x0 ;  /* 0x0000000000007b1d */ /* 0x000fec0000010000 */
[----:B------:R-:W4:Y:S04]  /*385a0*/  LDL.LU R172, [R1+0x790] ;  /* 0x0007900001ac7983 */ /* 0x000f280000300800 */
[----:B------:R-:W4:Y:S04]  /*385b0*/  LDL.LU R173, [R1+0x794] ;  /* 0x0007940001ad7983 */ /* 0x000f280000300800 */
[----:B------:R-:W4:Y:S04]  /*385c0*/  LDL.LU R174, [R1+0x798] ;  /* 0x0007980001ae7983 */ /* 0x000f280000300800 */
[----:B------:R-:W4:Y:S04]  /*385d0*/  LDL.LU R175, [R1+0x79c] ;  /* 0x00079c0001af7983 */ /* 0x000f280000300800 */
[----:B------:R-:W-:Y:S01]  /*385e0*/  STSM.16.M88.4 [R0], R192 ;  /* 0x000000c000007844 */ /* 0x000fe20000000200 */
        /* <DEDUP_REMOVED lines=9> */
[----:B------:R-:W2:Y:S04]  /*38680*/  LDL.LU R176, [R1+0x7b0] ;  /* 0x0007b00001b07983 */ /* 0x000ea80000300800 */
[----:B------:R-:W2:Y:S04]  /*38690*/  LDL.LU R177, [R1+0x7b4] ;  /* 0x0007b40001b17983 */ /* 0x000ea80000300800 */
[----:B------:R-:W2:Y:S04]  /*386a0*/  LDL.LU R178, [R1+0x7b8] ;  /* 0x0007b80001b27983 */ /* 0x000ea80000300800 */
[----:B------:R-:W2:Y:S04]  /*386b0*/  LDL.LU R179, [R1+0x7bc] ;  /* 0x0007bc0001b37983 */ /* 0x000ea80000300800 */
[----:B------:R-:W-:Y:S01]  /*386c0*/  LDS.128 R92, [R19] ;  /* 0x00000000135c7984 */ /* 0x000fe20000000c00 */
        /* <DEDUP_REMOVED lines=45> */
[----:B------:R-:W3:Y:S04]  /*389a0*/  LDL.LU R172, [R1+0x9b0] ;  /* 0x0009b00001ac7983 */ /* 0x000ee80000300800 */
[----:B------:R-:W3:Y:S04]  /*389b0*/  LDL.LU R173, [R1+0x9b4] ;  /* 0x0009b40001ad7983 */ /* 0x000ee80000300800 */
[----:B------:R-:W3:Y:S04]  /*389c0*/  LDL.LU R174, [R1+0x9b8] ;  /* 0x0009b80001ae7983 */ /* 0x000ee80000300800 */
[----:B------:R-:W3:Y:S04]  /*389d0*/  LDL.LU R175, [R1+0x9bc] ;  /* 0x0009bc0001af7983 */ /* 0x000ee80000300800 */
[----:B------:R-:W-:Y:S01]  /*389e0*/  STSM.16.M88.4 [R0], R192 ;  /* 0x000000c000007844 */ /* 0x000fe20000000200 */
        /* <DEDUP_REMOVED lines=32> */
[----:B------:R-:W-:Y:S01]  /*38bf0*/  LDS.128 R132, [R19] ;  /* 0x0000000013847984 */ /* 0x000fe20000000c00 */
[----:B------:R-:W-:Y:S06]  /*38c00*/  BAR.SYNC.DEFER_BLOCKING 0x0 ;  /* 0x0000000000007b1d */ /* 0x000fec0000010000 */
        /* <DEDUP_REMOVED lines=10> */
[----:B------:R-:W-:Y:S01]  /*38cb0*/  LDS.128 R140, [R19] ;  /* 0x00000000138c7984 */ /* 0x000fe20000000c00 */
[----:B------:R-:W-:Y:S06]  /*38cc0*/  BAR.SYNC.DEFER_BLOCKING 0x0 ;  /* 0x0000000000007b1d */ /* 0x000fec0000010000 */
        /* <DEDUP_REMOVED lines=17> */
[----:B------:R1:W-:Y:S02]  /*38de0*/  STSM.16.M88.4 [R0], R192 ;  /* 0x000000c000007844 */ /* 0x0003e40000000200 */
        /* <DEDUP_REMOVED lines=39> */
[----:B------:R1:W-:Y:S02]  /*39060*/  STSM.16.M88.4 [R0], R192 ;  /* 0x000000c000007844 */ /* 0x0003e40000000200 */
[----:B------:R-:W-:Y:S06]  /*39070*/  BAR.SYNC.DEFER_BLOCKING 0x0 ;  /* 0x0000000000007b1d */ /* 0x000fec0000010000 */
[----:B-1----:R-:W2:Y:S04]  /*39080*/  LDL.LU R192, [R1+0xe10] ;  /* 0x000e100001c07983 */ /* 0x002ea80000300800 */
[----:B------:R-:W2:Y:S04]  /*39090*/  LDL.LU R193, [R1+0xe14] ;  /* 0x000e140001c17983 */ /* 0x000ea80000300800 */
[----:B------:R-:W2:Y:S04]  /*390a0*/  LDL.LU R194, [R1+0xe18] ;  /* 0x000e180001c27983 */ /* 0x000ea80000300800 */
[----:B------:R-:W-:Y:S01]  /*390b0*/  LDS.128 R172, [R19] ;  /* 0x0000000013ac7984 */ /* 0x000fe20000000c00 */
[----:B------:R-:W-:Y:S06]  /*390c0*/  BAR.SYNC.DEFER_BLOCKING 0x0 ;  /* 0x0000000000007b1d */ /* 0x000fec0000010000 */
        /* <DEDUP_REMOVED lines=49> */
[----:B---3--:R-:W-:Y:S02]  /*393e0*/  STSM.16.M88.4 [R0], R196 ;  /* 0x000000c400007844 */ /* 0x008fe40000000200 */
[----:B------:R-:W-:Y:S06]  /*393f0*/  BAR.SYNC.DEFER_BLOCKING 0x0 ;  /* 0x0000000000007b1d */ /* 0x000fec0000010000 */
[----:B------:R-:W-:Y:S02]  /*39400*/  LDS.128 R196, [R19] ;  /* 0x0000000013c47984 */ /* 0x000fe40000000c00 */
[----:B------:R-:W-:Y:S06]  /*39410*/  BAR.SYNC.DEFER_BLOCKING 0x0 ;  /* 0x0000000000007b1d */ /* 0x000fec0000010000 */
[----:B----4-:R-:W-:Y:S02]  /*39420*/  STSM.16.M88.4 [R0], R200 ;  /* 0x000000c800007844 */ /* 0x010fe40000000200 */
        /* <DEDUP_REMOVED lines=17> */
[----:B-1----:R-:W3:Y:S04]  /*39540*/  LDL.LU R248, [R1+0xea0] ;  /* 0x000ea00001f87983 */ /* 0x002ee80000300800 */
[----:B------:R-:W3:Y:S04]  /*39550*/  LDL.LU R249, [R1+0xea4] ;  /* 0x000ea40001f97983 */ /* 0x000ee80000300800 */
[----:B------:R-:W3:Y:S04]  /*39560*/  LDL.LU R250, [R1+0xea8] ;  /* 0x000ea80001fa7983 */ /* 0x000ee80000300800 */
[----:B------:R-:W3:Y:S04]  /*39570*/  LDL.LU R251, [R1+0xeac] ;  /* 0x000eac0001fb7983 */ /* 0x000ee80000300800 */
[----:B------:R-:W-:Y:S01]  /*39580*/  LDS.128 R212, [R19] ;  /* 0x0000000013d47984 */ /* 0x000fe20000000c00 */
[----:B------:R-:W-:Y:S06]  /*39590*/  BAR.SYNC.DEFER_BLOCKING 0x0 ;  /* 0x0000000000007b1d */ /* 0x000fec0000010000 */
[----:B------:R1:W-:Y:S02]  /*395a0*/  STSM.16.M88.4 [R0], R24 ;  /* 0x0000001800007844 */ /* 0x0003e40000000200 */
[----:B------:R-:W-:Y:S06]  /*395b0*/  BAR.SYNC.DEFER_BLOCKING 0x0 ;  /* 0x0000000000007b1d */ /* 0x000fec0000010000 */
[----:B-1----:R-:W4:Y:S04]  /*395c0*/  LDL.LU R24, [R1+0xeb0] ;  /* 0x000eb00001187983 */ /* 0x002f280000300800 */
[----:B------:R-:W4:Y:S04]  /*395d0*/  LDL.LU R25, [R1+0xeb4] ;  /* 0x000eb40001197983 */ /* 0x000f280000300800 */
[----:B------:R-:W4:Y:S04]  /*395e0*/  LDL.LU R26, [R1+0xeb8] ;  /* 0x000eb800011a7983 */ /* 0x000f280000300800 */
[----:B------:R-:W-:Y:S01]  /*395f0*/  LDS.128 R216, [R19] ;  /* 0x0000000013d87984 */ /* 0x000fe20000000c00 */
[----:B------:R-:W-:Y:S06]  /*39600*/  BAR.SYNC.DEFER_BLOCKING 0x0 ;  /* 0x0000000000007b1d */ /* 0x000fec0000010000 */
[----:B------:R-:W4:Y:S04]  /*39610*/  LDL.LU R27, [R1+0xebc] ;  /* 0x000ebc00011b7983 */ /* 0x000f280000300800 */
[----:B------:R1:W-:Y:S01]  /*39620*/  STSM.16.M88.4 [R0], R240 ;  /* 0x000000f000007844 */ /* 0x0003e20000000200 */
[----:B------:R-:W-:Y:S06]  /*39630*/  BAR.SYNC.DEFER_BLOCKING 0x0 ;  /* 0x0000000000007b1d */ /* 0x000fec0000010000 */
[----:B-1----:R-:W4:Y:S04]  /*39640*/  LDL.LU R240, [R1+0xec0] ;  /* 0x000ec00001f07983 */ /* 0x002f280000300800 */
[----:B------:R-:W4:Y:S04]  /*39650*/  LDL.LU R241, [R1+0xec4] ;  /* 0x000ec40001f17983 */ /* 0x000f280000300800 */
[----:B------:R-:W4:Y:S04]  /*39660*/  LDL.LU R242, [R1+0xec8] ;  /* 0x000ec80001f27983 */ /* 0x000f280000300800 */
[----:B------:R-:W-:Y:S01]  /*39670*/  LDS.128 R220, [R19] ;  /* 0x0000000013dc7984 */ /* 0x000fe20000000c00 */
[----:B------:R-:W-:Y:S06]  /*39680*/  BAR.SYNC.DEFER_BLOCKING 0x0 ;  /* 0x0000000000007b1d */ /* 0x000fec0000010000 */
[----:B------:R-:W4:Y:S04]  /*39690*/  LDL.LU R243, [R1+0xecc] ;  /* 0x000ecc0001f37983 */ /* 0x000f280000300800 */
[----:B--2---:R-:W-:Y:S01]  /*396a0*/  STSM.16.M88.4 [R0], R224 ;  /* 0x000000e000007844 */ /* 0x004fe20000000200 */
[----:B------:R-:W-:Y:S06]  /*396b0*/  BAR.SYNC.DEFER_BLOCKING 0x0 ;  /* 0x0000000000007b1d */ /* 0x000fec0000010000 */
[----:B------:R1:W2:Y:S02]  /*396c0*/  LDS.128 R224, [R19] ;  /* 0x0000000013e07984 */ /* 0x0002a40000000c00 */
[----:B------:R-:W-:Y:S01]  /*396d0*/  BAR.SYNC.DEFER_BLOCKING 0x0 ;  /* 0x0000000000007b1d */ /* 0x000fe20000010000 */
[----:B------:R-:W-:-:S02]  /*396e0*/  IMAD R15, R16, R232, RZ ;  /* 0x000000e8100f7224 */ /* 0x000fc400078e02ff */
[----:B0-----:R-:W-:Y:S02]  /*396f0*/  IMAD.MOV.U32 R10, RZ, RZ, R7 ;  /* 0x000000ffff0a7224 */ /* 0x001fe400078e0007 */
[----:B------:R-:W-:-:S03]  /*39700*/  IMAD.MOV.U32 R35, RZ, RZ, R6 ;  /* 0x000000ffff237224 */ /* 0x000fc600078e0006 */
[----:B------:R-:W0:Y:S08]  /*39710*/  LDC R7, c[0x0][0x228] ;  /* 0x00008a00ff077b82 */ /* 0x000e300000000800 */
[----:B------:R-:W0:Y:S08]  /*39720*/  LDC R6, c[0x0][0x228] ;  /* 0x00008a00ff067b82 */ /* 0x000e300000000800 */
[----:B-1----:R-:W1:Y:S01]  /*39730*/  LDC.64 R18, c[0x0][0x220] ;  /* 0x00008800ff127b82 */ /* 0x002e620000000a00 */
[----:B--2---:R2:W-:Y:S04]  /*39740*/  STL [R1+0x1c98], R227 ;  /* 0x001c98e301007387 */ /* 0x0045e80000100800 */
[----:B--2---:R-:W2:Y:S04]  /*39750*/  LDL.LU R227, [R1+0x508] ;  /* 0x0005080001e37983 */ /* 0x004ea80000300800 */
[----:B---3--:R3:W-:Y:S01]  /*39760*/  STSM.16.M88.4 [R0], R248 ;  /* 0x000000f800007844 */ /* 0x0087e20000000200 */
[----:B------:R-:W-:Y:S06]  /*39770*/  BAR.SYNC.DEFER_BLOCKING 0x0 ;  /* 0x0000000000007b1d */ /* 0x000fec0000010000 */
[----:B---3--:R-:W3:Y:S04]  /*39780*/  LDL.LU R249, [R1+0x150] ;  /* 0x0001500001f97983 */ /* 0x008ee80000300800 */
[----:B------:R-:W3:Y:S04]  /*39790*/  LDL.LU R248, [R1+0x140] ;  /* 0x0001400001f87983 */ /* 0x000ee80000300800 */
[----:B------:R-:W3:Y:S04]  /*397a0*/  LDL.LU R251, [R1+0x130] ;  /* 0x0001300001fb7983 */ /* 0x000ee80000300800 */
[----:B--2---:R-:W2:Y:S01]  /*397b0*/  LDS.128 R228, [R227] ;  /* 0x00000000e3e47984 */ /* 0x004ea20000000c00 */
[----:B------:R-:W-:Y:S06]  /*397c0*/  BAR.SYNC.DEFER_BLOCKING 0x0 ;  /* 0x0000000000007b1d */ /* 0x000fec0000010000 */
[----:B----4-:R4:W-:Y:S02]  /*397d0*/  STSM.16.M88.4 [R0], R24 ;  /* 0x0000001800007844 */ /* 0x0109e40000000200 */
[----:B------:R-:W-:Y:S01]  /*397e0*/  BAR.SYNC.DEFER_BLOCKING 0x0 ;  /* 0x0000000000007b1d */ /* 0x000fe20000010000 */
[----:B----4-:R-:W-:Y:S01]  /*397f0*/  IMAD.WIDE R24, R15, 0x2, R2 ;  /* 0x000000020f187825 */ /* 0x010fe200078e0202 */
[----:B------:R-:W-:-:S06]  /*39800*/  ISETP.GE.AND P1, PT, R16, R10, PT ;  /* 0x0000000a1000720c */ /* 0x000fcc0003f26270 */
[----:B------:R-:W4:Y:S01]  /*39810*/  LDC R26, c[0x0][0x228] ;  /* 0x00008a00ff1a7b82 */ /* 0x000f220000000800 */
[----:B---3--:R-:W-:Y:S01]  /*39820*/  PRMT R237, R249, 0x7632, R237 ;  /* 0x00007632f9ed7816 */ /* 0x008fe200000000ed */
[----:B------:R-:W-:Y:S01]  /*39830*/  IMAD R252, R14, 0x80, R252 ;  /* 0x000000800efc7824 */ /* 0x000fe200078e02fc */
[----:B------:R-:W3:Y:S05]  /*39840*/  LDS.128 R232, [R227] ;  /* 0x00000000e3e87984 */ /* 0x000eea0000000c00 */
[----:B------:R-:W-:Y:S01]  /*39850*/  BAR.SYNC.DEFER_BLOCKING 0x0 ;  /* 0x0000000000007b1d */ /* 0x000fe20000010000 */
[----:B0-----:R-:W-:Y:S02]  /*39860*/  ISETP.LT.AND P3, PT, R22, R7, !P1 ;  /* 0x000000071600720c */ /* 0x001fe40004f61270 */
[----:B------:R-:W-:-:S05]  /*39870*/  ISETP.LT.AND P4, PT, R21, R6, !P1 ;  /* 0x000000061500720c */ /* 0x000fca0004f81270 */
[----:B------:R-:W0:Y:S08]  /*39880*/  LDC.64 R6, c[0x0][0x228] ;  /* 0x00008a00ff067b82 */ /* 0x000e300000000a00 */
[----:B------:R-:W2:Y:S08]  /*39890*/  LDC R27, c[0x0][0x248] ;  /* 0x00009200ff1b7b82 */ /* 0x000eb00000000800 */
[----:B------:R-:W3:Y:S01]  /*398a0*/  LDC R14, c[0x0][0x228] ;  /* 0x00008a00ff0e7b82 */ /* 0x000ee20000000800 */
[----:B------:R4:W-:Y:S07]  /*398b0*/  STSM.16.M88.4 [R0], R240 ;  /* 0x000000f000007844 */ /* 0x0009ee0000000200 */
[----:B------:R-:W-:Y:S01]  /*398c0*/  BAR.SYNC.DEFER_BLOCKING 0x0 ;  /* 0x0000000000007b1d */ /* 0x000fe20000010000 */
[----:B-1----:R-:W-:-:S02]  /*398d0*/  LEA R18, P2, R252, R18, 0x1 ;  /* 0x00000012fc127211 */ /* 0x002fc400078408ff */
[----:B------:R-:W-:-:S05]  /*398e0*/  ISETP.LT.AND P1, PT, R20, R23, !P1 ;  /* 0x000000171400720c */ /* 0x000fca0004f21270 */
[----:B----4-:R-:W1:Y:S01]  /*398f0*/  LDC R240, c[0x0][0x228] ;  /* 0x00008a00fff07b82 */ /* 0x010e620000000800 */
[----:B------:R4:W-:Y:S04]  /*39900*/  @P0 STG.E.U16 desc[UR60][R24.64], R249 ;  /* 0x000000f918000986 */ /* 0x0009e8000c10153c */
[----:B----4-:R-:W4:Y:S03]  /*39910*/  LDL.LU R249, [R1+0x120] ;  /* 0x0001200001f97983 */ /* 0x010f260000300800 */
[----:B------:R-:W2:Y:S01]  /*39920*/  LDC.64 R24, c[0x0][0x228] ;  /* 0x00008a00ff187b82 */ /* 0x000ea20000000a00 */
[----:B------:R-:W-:Y:S01]  /*39930*/  IMAD R0, R8, 0x80, R252 ;  /* 0x0000008008007824 */ /* 0x000fe200078e02fc */
[----:B------:R-:W-:-:S03]  /*39940*/  LEA.HI.X.SX32 R19, R252, R19, 0x1, P2 ;  /* 0x00000013fc137211 */ /* 0x000fc600010f0eff */
[----:B------:R-:W-:Y:S01]  /*39950*/  IMAD R252, R4, 0x80, R0 ;  /* 0x0000008004fc7824 */ /* 0x000fe200078e0200 */
[----:B------:R-:W-:-:S04]  /*39960*/  LEA R244, P0, R0, R244, 0x1 ;  /* 0x000000f400f47211 */ /* 0x000fc800078008ff */
[----:B------:R-:W-:Y:S02]  /*39970*/  LEA R246, P2, R252, R246, 0x1 ;  /* 0x000000f6fcf67211 */ /* 0x000fe400078408ff */
[----:B------:R-:W-:Y:S02]  /*39980*/  LEA.HI.X.SX32 R245, R0, R245, 0x1, P0 ;  /* 0x000000f500f57211 */ /* 0x000fe400000f0eff */
[----:B------:R-:W-:Y:S01]  /*39990*/  LEA.HI.X.SX32 R247, R252, R247, 0x1, P2 ;  /* 0x000000f7fcf77211 */ /* 0x000fe200010f0eff */
[----:B------:R-:W-:Y:S02]  /*399a0*/  VIADD R0, R16, 0x1 ;  /* 0x0000000110007836 */ /* 0x000fe40000000000 */
[----:B0-----:R-:W-:Y:S02]  /*399b0*/  IMAD.MOV.U32 R8, RZ, RZ, R7 ;  /* 0x000000ffff087224 */ /* 0x001fe400078e0007 */
[----:B------:R-:W-:Y:S01]  /*399c0*/  IMAD.MOV.U32 R10, RZ, RZ, R6 ;  /* 0x000000ffff0a7224 */ /* 0x000fe200078e0006 */
[----:B------:R-:W-:Y:S01]  /*399d0*/  PRMT R252, R248, 0x7632, R252 ;  /* 0x00007632f8fc7816 */ /* 0x000fe200000000fc */
[----:B------:R-:W-:-:S04]  /*399e0*/  IMAD.WIDE R6, R15, 0x2, R244 ;  /* 0x000000020f067825 */ /* 0x000fc800078e02f4 */
[----:B--2---:R-:W-:Y:S02]  /*399f0*/  IMAD.MOV.U32 R30, RZ, RZ, R25 ;  /* 0x000000ffff1e7224 */ /* 0x004fe400078e0019 */
[----:B------:R-:W-:Y:S02]  /*39a00*/  IMAD.MOV.U32 R4, RZ, RZ, R24 ;  /* 0x000000ffff047224 */ /* 0x000fe400078e0018 */
[----:B------:R-:W-:Y:S01]  /*39a10*/  IMAD.WIDE R24, R15, 0x2, R18 ;  /* 0x000000020f187825 */ /* 0x000fe200078e0212 */
[----:B------:R-:W-:Y:S02]  /*39a20*/  ISETP.GE.AND P0, PT, R0, R30, PT ;  /* 0x0000001e0000720c */ /* 0x000fe40003f06270 */
[----:B------:R-:W-:Y:S01]  /*39a30*/  PRMT R238, R251, 0x7632, R238 ;  /* 0x00007632fbee7816 */ /* 0x000fe200000000ee */
[----:B------:R-:W-:Y:S01]  /*39a40*/  IMAD.WIDE R242, R15, 0x2, R246 ;  /* 0x000000020ff27825 */ /* 0x000fe200078e02f6 */
[----:B------:R0:W-:Y:S01]  /*39a50*/  @P1 STG.E.U16 desc[UR60][R24.64], R237 ;  /* 0x000000ed18001986 */ /* 0x0001e2000c10153c */
[----:B------:R-:W2:Y:S03]  /*39a60*/  LDC R30, c[0x0][0x228] ;  /* 0x00008a00ff1e7b82 */ /* 0x000ea60000000800 */
[----:B------:R3:W-:Y:S04]  /*39a70*/  @P4 STG.E.U16 desc[UR60][R6.64], R248 ;  /* 0x000000f806004986 */ /* 0x0007e8000c10153c */
[----:B------:R3:W-:Y:S01]  /*39a80*/  @P3 STG.E.U16 desc[UR60][R242.64], R252 ;  /* 0x000000fcf2003986 */ /* 0x0007e2000c10153c */
[----:B-1----:R-:W-:-:S02]  /*39a90*/  ISETP.LT.AND P3, PT, R17, R240, !P0 ;  /* 0x000000f01100720c */ /* 0x002fc40004761270 */
[----:B------:R-:W1:Y:S01]  /*39aa0*/  LDC.64 R240, c[0x0][0x228] ;  /* 0x00008a00fff07b82 */ /* 0x000e620000000a00 */
[----:B0-----:R-:W2:Y:S04]  /*39ab0*/  LDL.LU.64 R24, [R1+0x1dc8] ;  /* 0x001dc80001187983 */ /* 0x001ea80000300a00 */
[----:B---3--:R-:W3:Y:S01]  /*39ac0*/  LDL.LU.64 R6, [R1+0x1dc0] ;  /* 0x001dc00001067983 */ /* 0x008ee20000300a00 */
[----:B------:R-:W-:Y:S01]  /*39ad0*/  ISETP.LT.AND P2, PT, R20, R26, !P0 ;  /* 0x0000001a1400720c */ /* 0x000fe20004741270 */
[----:B------:R-:W-:Y:S01]  /*39ae0*/  IMAD.IADD R0, R15, 0x1, R27 ;  /* 0x000000010f007824 */ /* 0x000fe200078e021b */
[----:B------:R-:W-:Y:S01]  /*39af0*/  ISETP.LT.AND P4, PT, R22, R14, !P0 ;  /* 0x0000000e1600720c */ /* 0x000fe20004781270 */
[----:B------:R-:W3:Y:S01]  /*39b00*/  LDL.LU R248, [R1+0x154] ;  /* 0x0001540001f87983 */ /* 0x000ee20000300800 */
[----:B------:R-:W-:Y:S01]  /*39b10*/  ISETP.LT.AND P1, PT, R21, R239, !P0 ;  /* 0x000000ef1500720c */ /* 0x000fe20004721270 */
[----:B------:R-:W-:Y:S01]  /*39b20*/  IMAD.WIDE R242, R0, 0x2, R2 ;  /* 0x0000000200f27825 */ /* 0x000fe200078e0202 */
[----:B------:R-:W0:Y:S01]  /*39b30*/  LDC R26, c[0x0][0x228] ;  /* 0x00008a00ff1a7b82 */ /* 0x000e220000000800 */
[----:B------:R-:W3:Y:S02]  /*39b40*/  LDL.LU R250, [R1+0x144] ;  /* 0x0001440001fa7983 */ /* 0x000ee40000300800 */
[----:B------:R-:W-:-:S02]  /*39b50*/  VIADD R252, R16, 0x2 ;  /* 0x0000000210fc7836 */ /* 0x000fc40000000000 */
[----:B------:R1:W-:Y:S03]  /*39b60*/  @P3 STG.E.U16 desc[UR60][R242.64], R251 ;  /* 0x000000fbf2003986 */ /* 0x0003e6000c10153c */
[----:B------:R-:W0:Y:S01]  /*39b70*/  LDC R15, c[0x0][0x228] ;  /* 0x00008a00ff0f7b82 */ /* 0x000e220000000800 */
[----:B-1----:R-:W-:Y:S02]  /*39b80*/  IMAD.MOV.U32 R14, RZ, RZ, R241 ;  /* 0x000000ffff0e7224 */ /* 0x002fe400078e00f1 */
[----:B------:R-:W-:Y:S02]  /*39b90*/  IMAD.MOV.U32 R27, RZ, RZ, R240 ;  /* 0x000000ffff1b7224 */ /* 0x000fe400078e00f0 */
[----:B------:R-:W-:Y:S01]  /*39ba0*/  IMAD.WIDE R240, R0, 0x2, R18 ;  /* 0x0000000200f07825 */ /* 0x000fe200078e0212 */
[----:B------:R-:W3:Y:S02]  /*39bb0*/  LDL.LU R243, [R1+0x504] ;  /* 0x0005040001f37983 */ /* 0x000ee40000300800 */
[----:B------:R-:W1:Y:S02]  /*39bc0*/  LDC R237, c[0x0][0x248] ;  /* 0x00009200ffed7b82 */ /* 0x000e640000000800 */
[----:B------:R0:W-:Y:S01]  /*39bd0*/  @P2 STG.E.U16 desc[UR60][R240.64], R238 ;  /* 0x000000eef0002986 */ /* 0x0001e2000c10153c */
[----:B------:R-:W-:Y:S01]  /*39be0*/  ISETP.GE.AND P0, PT, R252, R8, PT ;  /* 0x00000008fc00720c */ /* 0x000fe20003f06270 */
[----:B0-----:R-:W-:-:S04]  /*39bf0*/  IMAD.WIDE R240, R0, 0x2, R244 ;  /* 0x0000000200f07825 */ /* 0x001fc800078e02f4 */
[----:B------:R-:W0:Y:S01]  /*39c00*/  LDC R8, c[0x0][0x228] ;  /* 0x00008a00ff087b82 */ /* 0x000e220000000800 */
[----:B----4-:R-:W-:Y:S01]  /*39c10*/  PRMT R252, R249, 0x7632, R252 ;  /* 0x00007632f9fc7816 */ /* 0x010fe200000000fc */
[----:B------:R4:W-:Y:S04]  /*39c20*/  @P1 STG.E.U16 desc[UR60][R240.64], R249 ;  /* 0x000000f9f0001986 */ /* 0x0009e8000c10153c */
[----:B----4-:R-:W4:Y:S01]  /*39c30*/  LDL.LU R249, [R1+0x134] ;  /* 0x0001340001f97983 */ /* 0x010f220000300800 */
[----:B------:R-:W-:-:S03]  /*39c40*/  IMAD.WIDE R238, R0, 0x2, R246 ;  /* 0x0000000200ee7825 */ /* 0x000fc600078e02f6 */
[----:B------:R-:W4:Y:S04]  /*39c50*/  LDL.LU R251, [R1+0x124] ;  /* 0x0001240001fb7983 */ /* 0x000f280000300800 */
[----:B------:R0:W-:Y:S01]  /*39c60*/  @P4 STG.E.U16 desc[UR60][R238.64], R252 ;  /* 0x000000fcee004986 */ /* 0x0001e2000c10153c */
[----:B------:R-:W-:Y:S02]  /*39c70*/  ISETP.LT.AND P2, PT, R20, R236, !P0 ;  /* 0x000000ec1400720c */ /* 0x000fe40004741270 */
[----:B--2---:R-:W-:Y:S02]  /*39c80*/  ISETP.LT.AND P3, PT, R17, R30, !P0 ;  /* 0x0000001e1100720c */ /* 0x004fe40004761270 */
[----:B------:R-:W-:Y:S01]  /*39c90*/  ISETP.LT.AND P6, PT, R22, R26, !P0 ;  /* 0x0000001a1600720c */ /* 0x000fe200047c1270 */
[----:B-1----:R-:W-:Y:S01]  /*39ca0*/  IMAD.IADD R0, R0, 0x1, R237 ;  /* 0x0000000100007824 */ /* 0x002fe200078e02ed */
[----:B------:R-:W-:Y:S01]  /*39cb0*/  ISETP.LT.AND P0, PT, R21, R15, !P0 ;  /* 0x0000000f1500720c */ /* 0x000fe20004701270 */
[----:B------:R-:W1:Y:S01]  /*39cc0*/  LDC R236, c[0x0][0x248] ;  /* 0x00009200ffec7b82 */ /* 0x000e620000000800 */
[----:B0-----:R-:W-:-:S07]  /*39cd0*/  VIADD R252, R16, 0x3 ;  /* 0x0000000310fc7836 */ /* 0x001fce0000000000 */
[----:B------:R-:W0:Y:S01]  /*39ce0*/  LDC R30, c[0x0][0x228] ;  /* 0x00008a00ff1e7b82 */ /* 0x000e220000000800 */
[----:B------:R-:W-:-:S07]  /*39cf0*/  ISETP.GE.AND P1, PT, R252, R14, PT ;  /* 0x0000000efc00720c */ /* 0x000fce0003f26270 */
[----:B------:R-:W2:Y:S01]  /*39d00*/  LDC.64 R14, c[0x0][0x228] ;  /* 0x00008a00ff0e7b82 */ /* 0x000ea20000000a00 */
[----:B------:R-:W-:-:S05]  /*39d10*/  IMAD.WIDE R238, R0, 0x2, R2 ;  /* 0x0000000200ee7825 */ /* 0x000fca00078e0202 */
[----:B---3--:R3:W-:Y:S01]  /*39d20*/  @P3 STG.E.U16 desc[UR60][R238.64], R248 ;  /* 0x000000f8ee003986 */ /* 0x0087e2000c10153c */
[----:B------:R-:W-:Y:S01]  /*39d30*/  PRMT R24, R248, 0x7632, R24 ;  /* 0x00007632f8187816 */ /* 0x000fe20000000018 */
[----:B--2---:R-:W-:Y:S02]  /*39d40*/  IMAD.MOV.U32 R26, RZ, RZ, R15 ;  /* 0x000000ffff1a7224 */ /* 0x004fe400078e000f */
[----:B------:R-:W-:Y:S02]  /*39d50*/  IMAD.MOV.U32 R15, RZ, RZ, R14 ;  /* 0x000000ffff0f7224 */ /* 0x000fe400078e000e */
[----:B------:R-:W2:Y:S04]  /*39d60*/  LDL.LU R14, [R1+0x1db8] ;  /* 0x001db800010e7983 */ /* 0x000ea80000300800 */
[----:B---3--:R-:W3:Y:S04]  /*39d70*/  LDL.LU R238, [R1+0x1db4] ;  /* 0x001db40001ee7983 */ /* 0x008ee80000300800 */
[----:B------:R-:W2:Y:S01]  /*39d80*/  LDL.LU R248, [R1+0x158] ;  /* 0x0001580001f87983 */ /* 0x000ea20000300800 */
[----:B------:R-:W-:Y:S01]  /*39d90*/  IMAD.WIDE R240, R0, 0x2, R18 ;  /* 0x0000000200f07825 */ /* 0x000fe200078e0212 */
[----:B------:R-:W-:-:S03]  /*39da0*/  ISETP.LT.AND P3, PT, R17, R12, !P1 ;  /* 0x0000000c1100720c */ /* 0x000fc60004f61270 */
[----:B-1----:R-:W-:Y:S02]  /*39db0*/  IMAD.IADD R252, R0, 0x1, R236 ;  /* 0x0000000100fc7824 */ /* 0x002fe400078e02ec */
[----:B------:R-:W-:Y:S01]  /*39dc0*/  VIADD R239, R16, 0x98 ;  /* 0x0000009810ef7836 */ /* 0x000fe20000000000 */
[----:B------:R1:W-:Y:S01]  /*39dd0*/  @P2 STG.E.U16 desc[UR60][R240.64], R24 ;  /* 0x00000018f0002986 */ /* 0x0003e2000c10153c */
[----:B------:R-:W-:Y:S01]  /*39de0*/  IMAD.WIDE R236, R0, 0x2, R246 ;  /* 0x0000000200ec7825 */ /* 0x000fe200078e02f6 */
[----:B----4-:R-:W-:-:S03]  /*39df0*/  PRMT R25, R249, 0x7632, R25 ;  /* 0x00007632f9197816 */ /* 0x010fc60000000019 */
[----:B-1----:R-:W-:Y:S01]  /*39e00*/  IMAD.WIDE R240, R0, 0x2, R244 ;  /* 0x0000000200f07825 */ /* 0x002fe200078e02f4 */
[----:B------:R-:W-:Y:S01]  /*39e10*/  PRMT R0, R250, 0x7632, R0 ;  /* 0x00007632fa007816 */ /* 0x000fe20000000000 */
[----:B------:R-:W1:Y:S01]  /*39e20*/  LDC R12, c[0x0][0x228] ;  /* 0x00008a00ff0c7b82 */ /* 0x000e620000000800 */
[----:B------:R-:W-:Y:S01]  /*39e30*/  ISETP.GE.AND P2, PT, R239, R243, PT ;  /* 0x000000f3ef00720c */ /* 0x000fe20003f46270 */
[----:B------:R-:W-:Y:S01]  /*39e40*/  IMAD.WIDE R242, R252, 0x2, R2 ;  /* 0x00000002fcf27825 */ /* 0x000fe200078e0202 */
[----:B------:R4:W-:Y:S04]  /*39e50*/  @P0 STG.E.U16 desc[UR60][R240.64], R250 ;  /* 0x000000faf0000986 */ /* 0x0009e8000c10153c */
[----:B------:R-:W-:Y:S01]  /*39e60*/  @P6 STG.E.U16 desc[UR60][R236.64], R0 ;  /* 0x00000000ec006986 */ /* 0x000fe2000c10153c */
[----:B0-----:R-:W-:Y:S01]  /*39e70*/  ISETP.LT.AND P5, PT, R20, R30, !P1 ;  /* 0x0000001e1400720c */ /* 0x001fe20004fa1270 */
[----:B------:R-:W0:Y:S02]  /*39e80*/  LDC R24, c[0x0][0x228] ;  /* 0x00008a00ff187b82 */ /* 0x000e240000000800 */
[----:B------:R4:W-:Y:S01]  /*39e90*/  @P3 STG.E.U16 desc[UR60][R242.64], R249 ;  /* 0x000000f9f2003986 */ /* 0x0009e2000c10153c */
[----:B------:R-:W-:Y:S01]  /*39ea0*/  ISETP.LT.AND P4, PT, R21, R8, !P1 ;  /* 0x000000081500720c */ /* 0x000fe20004f81270 */
[----:B----4-:R-:W-:Y:S01]  /*39eb0*/  IMAD.WIDE R240, R252, 0x2, R18 ;  /* 0x00000002fcf07825 */ /* 0x010fe200078e0212 */
[----:B------:R-:W-:-:S03]  /*39ec0*/  PRMT R6, R251, 0x7632, R6 ;  /* 0x00007632fb067816 */ /* 0x000fc60000000006 */
[----:B------:R-:W4:Y:S01]  /*39ed0*/  LDC R8, c[0x0][0x248] ;  /* 0x00009200ff087b82 */ /* 0x000f220000000800 */
[----:B------:R-:W3:Y:S01]  /*39ee0*/  LDL.LU R249, [R1+0x148] ;  /* 0x0001480001f97983 */ /* 0x000ee20000300800 */
[----:B------:R-:W-:Y:S01]  /*39ef0*/  ISETP.LT.AND P1, PT, R22, R35, !P1 ;  /* 0x000000231600720c */ /* 0x000fe20004f21270 */
[----:B------:R-:W-:-:S05]  /*39f00*/  IMAD.WIDE R236, R252, 0x2, R244 ;  /* 0x00000002fcec7825 */ /* 0x000fca00078e02f4 */
[----:B------:R-:W0:Y:S01]  /*39f10*/  LDC R30, c[0x0][0x228] ;  /* 0x00008a00ff1e7b82 */ /* 0x000e220000000800 */
[----:B------:R-:W-:Y:S04]  /*39f20*/  @P5 STG.E.U16 desc[UR60][R240.64], R25 ;  /* 0x00000019f0005986 */ /* 0x000fe8000c10153c */
[----:B------:R1:W-:Y:S01]  /*39f30*/  @P4 STG.E.U16 desc[UR60][R236.64], R251 ;  /* 0x000000fbec004986 */ /* 0x0003e2000c10153c */
[----:B------:R-:W-:Y:S02]  /*39f40*/  VIADD R0, R16, 0x4 ;  /* 0x0000000410007836 */ /* 0x000fe40000000000 */
[----:B------:R-:W3:Y:S01]  /*39f50*/  LDC R35, c[0x0][0x248] ;  /* 0x00009200ff237b82 */ /* 0x000ee20000000800 */
[----:B-1----:R-:W-:Y:S01]  /*39f60*/  IMAD.WIDE R236, R252, 0x2, R246 ;  /* 0x00000002fcec7825 */ /* 0x002fe200078e02f6 */
[----:B------:R-:W3:Y:S04]  /*39f70*/  LDL.LU R251, [R1+0x138] ;  /* 0x0001380001fb7983 */ /* 0x000ee80000300800 */
[----:B------:R1:W-:Y:S01]  /*39f80*/  @P1 STG.E.U16 desc[UR60][R236.64], R6 ;  /* 0x00000006ec001986 */ /* 0x0003e2000c10153c */
[----:B------:R-:W-:Y:S01]  /*39f90*/  ISETP.GE.AND P0, PT, R0, R26, PT ;  /* 0x0000001a0000720c */ /* 0x000fe20003f06270 */
[----:B-1----:R-:W1:Y:S03]  /*39fa0*/  LDC.64 R236, c[0x0][0x228] ;  /* 0x00008a00ffec7b82 */ /* 0x002e660000000a00 */
[----:B------:R-:W-:Y:S01]  /*39fb0*/  ISETP.LT.AND P5, PT, R17, R12, !P0 ;  /* 0x0000000c1100720c */ /* 0x000fe200047a1270 */
[----:B----4-:R-:W-:-:S04]  /*39fc0*/  IMAD.IADD R0, R252, 0x1, R8 ;  /* 0x00000001fc007824 */ /* 0x010fc800078e0208 */
[----:B------:R-:W-:Y:S01]  /*39fd0*/  IMAD.WIDE R242, R0, 0x2, R2 ;  /* 0x0000000200f27825 */ /* 0x000fe200078e0202 */
[----:B--2---:R-:W-:Y:S01]  /*39fe0*/  PRMT R252, R248, 0x7632, R252 ;  /* 0x00007632f8fc7816 */ /* 0x004fe200000000fc */
[----:B------:R-:W2:Y:S06]  /*39ff0*/  LDC R12, c[0x0][0x228] ;  /* 0x00008a00ff0c7b82 */ /* 0x000eac0000000800 */
[----:B------:R4:W-:Y:S01]  /*3a000*/  @P5 STG.E.U16 desc[UR60][R242.64], R248 ;  /* 0x000000f8f2005986 */ /* 0x0009e2000c10153c */
[----:B-1----:R-:W-:Y:S01]  /*3a010*/  IMAD.MOV.U32 R6, RZ, RZ, R237 ;  /* 0x000000ffff067224 */ /* 0x002fe200078e00ed */
[----:B0-----:R-:W-:Y:S01]  /*3a020*/  ISETP.LT.AND P4, PT, R20, R24, !P0 ;  /* 0x000000181400720c */ /* 0x001fe20004781270 */
[----:B------:R-:W-:Y:S01]  /*3a030*/  IMAD.MOV.U32 R237, RZ, RZ, R236 ;  /* 0x000000ffffed7224 */ /* 0x000fe200078e00ec */
[----:B------:R-:W-:Y:S01]  /*3a040*/  ISETP.LT.AND P3, PT, R21, R30, !P0 ;  /* 0x0000001e1500720c */ /* 0x000fe20004761270 */
[----:B------:R-:W2:Y:S01]  /*3a050*/  LDL.LU R236, [R1+0x1db0] ;  /* 0x001db00001ec7983 */ /* 0x000ea20000300800 */
[C---:B------:R-:W-:Y:S01]  /*3a060*/  IMAD.WIDE R240, R0.reuse, 0x2, R18 ;  /* 0x0000000200f07825 */ /* 0x040fe200078e0212 */
[----:B------:R-:W0:Y:S02]  /*3a070*/  LDC.64 R24, c[0x0][0x228] ;  /* 0x00008a00ff187b82 */ /* 0x000e240000000a00 */
[----:B----4-:R-:W4:Y:S01]  /*3a080*/  LDL.LU R248, [R1+0x128] ;  /* 0x0001280001f87983 */ /* 0x010f220000300800 */
[----:B------:R-:W-:-:S05]  /*3a090*/  IMAD.WIDE R242, R0, 0x2, R244 ;  /* 0x0000000200f27825 */ /* 0x000fca00078e02f4 */
[----:B------:R-:W-:Y:S01]  /*3a0a0*/  @P4 STG.E.U16 desc[UR60][R240.64], R252 ;  /* 0x000000fcf0004986 */ /* 0x000fe2000c10153c */
[----:B------:R-:W-:Y:S01]  /*3a0b0*/  ISETP.LT.AND P0, PT, R22, R4, !P0 ;  /* 0x000000041600720c */ /* 0x000fe20004701270 */
[----:B------:R-:W1:Y:S08]  /*3a0c0*/  LDC R8, c[0x0][0x228] ;  /* 0x00008a00ff087b82 */ /* 0x000e700000000800 */
[----:B------:R-:W4:Y:S08]  /*3a0d0*/  LDC R4, c[0x0][0x228] ;  /* 0x00008a00ff047b82 */ /* 0x000f300000000800 */
[----:B------:R-:W4:Y:S01]  /*3a0e0*/  LDC R30, c[0x0][0x248] ;  /* 0x00009200ff1e7b82 */ /* 0x000f220000000800 */
[----:B---3--:R-:W-:Y:S01]  /*3a0f0*/  PRMT R238, R249, 0x7632, R238 ;  /* 0x00007632f9ee7816 */ /* 0x008fe200000000ee */
[----:B------:R3:W-:Y:S04]  /*3a100*/  @P3 STG.E.U16 desc[UR60][R242.64], R249 ;  /* 0x000000f9f2003986 */ /* 0x0007e8000c10153c */
[----:B---3--:R-:W3:Y:S01]  /*3a110*/  LDL.LU R249, [R1+0x15c] ;  /* 0x00015c0001f97983 */ /* 0x008ee20000300800 */
[----:B0-----:R-:W-:-:S02]  /*3a120*/  IMAD.MOV.U32 R26, RZ, RZ, R25 ;  /* 0x000000ffff1a7224 */ /* 0x001fc400078e0019 */
[----:B------:R-:W-:Y:S02]  /*3a130*/  IMAD.MOV.U32 R25, RZ, RZ, R24 ;  /* 0x000000ffff197224 */ /* 0x000fe400078e0018 */
[----:B------:R-:W0:Y:S01]  /*3a140*/  LDC R24, c[0x0][0x228] ;  /* 0x00008a00ff187b82 */ /* 0x000e220000000800 */
[----:B------:R-:W-:-:S05]  /*3a150*/  IMAD.WIDE R240, R0, 0x2, R246 ;  /* 0x0000000200f07825 */ /* 0x000fca00078e02f6 */
[----:B------:R1:W-:Y:S01]  /*3a160*/  @P0 STG.E.U16 desc[UR60][R240.64], R238 ;  /* 0x000000eef0000986 */ /* 0x0003e2000c10153c */
[----:B------:R-:W-:Y:S01]  /*3a170*/  VIADD R252, R16, 0x5 ;  /* 0x0000000510fc7836 */ /* 0x000fe20000000000 */
[----:B-1----:R-:W1:Y:S04]  /*3a180*/  LDC.64 R238, c[0x0][0x228] ;  /* 0x00008a00ffee7b82 */ /* 0x002e680000000a00 */
[----:B------:R-:W-:Y:S01]  /*3a190*/  ISETP.GE.AND P1, PT, R252, R26, PT ;  /* 0x0000001afc00720c */ /* 0x000fe20003f26270 */
[----:B------:R-:W-:-:S03]  /*3a1a0*/  IMAD.IADD R0, R0, 0x1, R35 ;  /* 0x0000000100007824 */ /* 0x000fc600078e0223 */
[----:B--2---:R-:W-:Y:S02]  /*3a1b0*/  ISETP.LT.AND P3, PT, R20, R12, !P1 ;  /* 0x0000000c1400720c */ /* 0x004fe40004f61270 */
[----:B0-----:R-:W-:Y:S02]  /*3a1c0*/  ISETP.LT.AND P4, PT, R17, R24, !P1 ;  /* 0x000000181100720c */ /* 0x001fe40004f81270 */
[----:B------:R-:W-:Y:S01]  /*3a1d0*/  PRMT R34, R251, 0x7632, R34 ;  /* 0x00007632fb227816 */ /* 0x000fe20000000022 */
[----:B------:R-:W-:Y:S01]  /*3a1e0*/  VIADD R252, R16, 0x6 ;  /* 0x0000000610fc7836 */ /* 0x000fe20000000000 */
[----:B------:R-:W-:Y:S01]  /*3a1f0*/  ISETP.LT.AND P5, PT, R22, R10, !P1 ;  /* 0x0000000a1600720c */ /* 0x000fe20004fa1270 */
[----:B------:R-:W-:Y:S01]  /*3a200*/  IMAD.WIDE R240, R0, 0x2, R2 ;  /* 0x0000000200f07825 */ /* 0x000fe200078e0202 */
[----:B------:R-:W-:Y:S01]  /*3a210*/  ISETP.LT.AND P1, PT, R21, R8, !P1 ;  /* 0x000000081500720c */ /* 0x000fe20004f21270 */
[----:B------:R-:W0:Y:S08]  /*3a220*/  LDC R26, c[0x0][0x228] ;  /* 0x00008a00ff1a7b82 */ /* 0x000e300000000800 */
[----:B------:R-:W2:Y:S01]  /*3a230*/  LDC R24, c[0x0][0x228] ;  /* 0x00008a00ff187b82 */ /* 0x000ea20000000800 */
[----:B-1----:R-:W-:-:S02]  /*3a240*/  IMAD.MOV.U32 R12, RZ, RZ, R239 ;  /* 0x000000ffff0c7224 */ /* 0x002fc400078e00ef */
[----:B------:R-:W-:Y:S02]  /*3a250*/  IMAD.MOV.U32 R10, RZ, RZ, R238 ;  /* 0x000000ffff0a7224 */ /* 0x000fe400078e00ee */
[----:B------:R-:W-:Y:S01]  /*3a260*/  IMAD.WIDE R238, R0, 0x2, R18 ;  /* 0x0000000200ee7825 */ /* 0x000fe200078e0212 */
[----:B------:R1:W-:Y:S01]  /*3a270*/  @P4 STG.E.U16 desc[UR60][R240.64], R251 ;  /* 0x000000fbf0004986 */ /* 0x0003e2000c10153c */
[----:B------:R-:W-:Y:S01]  /*3a280*/  ISETP.GE.AND P0, PT, R252, R6, PT ;  /* 0x00000006fc00720c */ /* 0x000fe20003f06270 */
[----:B------:R-:W2:Y:S02]  /*3a290*/  LDC R8, c[0x0][0x228] ;  /* 0x00008a00ff087b82 */ /* 0x000ea40000000800 */
[----:B------:R1:W-:Y:S01]  /*3a2a0*/  @P3 STG.E.U16 desc[UR60][R238.64], R34 ;  /* 0x00000022ee003986 */ /* 0x0003e2000c10153c */
[----:B----4-:R-:W-:-:S05]  /*3a2b0*/  PRMT R252, R248, 0x7632, R252 ;  /* 0x00007632f8fc7816 */ /* 0x010fca00000000fc */
[----:B------:R-:W4:Y:S01]  /*3a2c0*/  LDC R6, c[0x0][0x228] ;  /* 0x00008a00ff067b82 */ /* 0x000f220000000800 */
[----:B-1----:R-:W4:Y:S01]  /*3a2d0*/  LDL.LU R251, [R1+0x14c] ;  /* 0x00014c0001fb7983 */ /* 0x002f220000300800 */
[----:B------:R-:W-:-:S05]  /*3a2e0*/  IMAD.WIDE R238, R0, 0x2, R244 ;  /* 0x0000000200ee7825 */ /* 0x000fca00078e02f4 */
[----:B------:R1:W-:Y:S04]  /*3a2f0*/  @P1 STG.E.U16 desc[UR60][R238.64], R248 ;  /* 0x000000f8ee001986 */ /* 0x0003e8000c10153c */
[----:B-1----:R-:W4:Y:S01]  /*3a300*/  LDL.LU R248, [R1+0x13c] ;  /* 0x00013c0001f87983 */ /* 0x002f220000300800 */
[----:B------:R-:W-:Y:S01]  /*3a310*/  ISETP.LT.AND P4, PT, R17, R4, !P0 ;  /* 0x000000041100720c */ /* 0x000fe20004781270 */
[C---:B------:R-:W-:Y:S01]  /*3a320*/  IMAD.WIDE R34, R0.reuse, 0x2, R246 ;  /* 0x0000000200227825 */ /* 0x040fe200078e02f6 */
[----:B------:R-:W1:Y:S03]  /*3a330*/  LDC R4, c[0x0][0x248] ;  /* 0x00009200ff047b82 */ /* 0x000e660000000800 */
[----:B------:R-:W-:-:S04]  /*3a340*/  IMAD.IADD R0, R0, 0x1, R30 ;  /* 0x0000000100007824 */ /* 0x000fc800078e021e */
[----:B------:R-:W-:Y:S01]  /*3a350*/  IMAD.WIDE R238, R0, 0x2, R2 ;  /* 0x0000000200ee7825 */ /* 0x000fe200078e0202 */
[----:B------:R-:W-:Y:S01]  /*3a360*/  @P5 STG.E.U16 desc[UR60][R34.64], R252 ;  /* 0x000000fc22005986 */ /* 0x000fe2000c10153c */
[----:B---3--:R-:W-:-:S03]  /*3a370*/  PRMT R13, R249, 0x7632, R13 ;  /* 0x00007632f90d7816 */ /* 0x008fc6000000000d */
[----:B------:R3:W-:Y:S04]  /*3a380*/  @P4 STG.E.U16 desc[UR60][R238.64], R249 ;  /* 0x000000f9ee004986 */ /* 0x0007e8000c10153c */
[----:B---3--:R-:W3:Y:S01]  /*3a390*/  LDL.LU R249, [R1+0x12c] ;  /* 0x00012c0001f97983 */ /* 0x008ee20000300800 */
[----:B------:R-:W1:Y:S03]  /*3a3a0*/  LDC.64 R238, c[0x0][0x228] ;  /* 0x00008a00ffee7b82 */ /* 0x000e660000000a00 */
[----:B------:R-:W3:Y:S01]  /*3a3b0*/  LDL.LU R250, [R1+0x110] ;  /* 0x0001100001fa7983 */ /* 0x000ee20000300800 */
[----:B0-----:R-:W-:-:S04]  /*3a3c0*/  ISETP.LT.AND P3, PT, R20, R26, !P0 ;  /* 0x0000001a1400720c */ /* 0x001fc80004761270 */
[----:B------:R-:W0:Y:S01]  /*3a3d0*/  LDC R26, c[0x0][0x228] ;  /* 0x00008a00ff1a7b82 */ /* 0x000e220000000800 */
[----:B------:R-:W-:Y:S01]  /*3a3e0*/  VIADD R252, R16, 0x7 ;  /* 0x0000000710fc7836 */ /* 0x000fe20000000000 */
[----:B------:R-:W-:Y:S01]  /*3a3f0*/  ISETP.LT.AND P5, PT, R22, R27, !P0 ;  /* 0x0000001b1600720c */ /* 0x000fe200047a1270 */
[----:B------:R-:W-:Y:S01]  /*3a400*/  IMAD.WIDE R34, R0, 0x2, R18 ;  /* 0x0000000200227825 */ /* 0x000fe200078e0212 */
[----:B--2---:R-:W-:Y:S02]  /*3a410*/  ISETP.LT.AND P0, PT, R21, R24, !P0 ;  /* 0x000000181500720c */ /* 0x004fe40004701270 */
[----:B------:R-:W-:-:S03]  /*3a420*/  ISETP.GE.AND P1, PT, R252, R12, PT ;  /* 0x0000000cfc00720c */ /* 0x000fc60003f26270 */
[----:B------:R2:W-:Y:S01]  /*3a430*/  @P3 STG.E.U16 desc[UR60][R34.64], R13 ;  /* 0x0000000d22003986 */ /* 0x0005e2000c10153c */
[----:B----4-:R-:W-:Y:S01]  /*3a440*/  ISETP.LT.AND P3, PT, R17, R6, !P1 ;  /* 0x000000061100720c */ /* 0x010fe20004f61270 */
[----:B-1----:R-:W-:Y:S02]  /*3a450*/  IMAD.IADD R252, R0, 0x1, R4 ;  /* 0x0000000100fc7824 */ /* 0x002fe400078e0204 */
[----:B------:R-:W-:Y:S02]  /*3a460*/  IMAD.MOV.U32 R24, RZ, RZ, R239 ;  /* 0x000000ffff187224 */ /* 0x000fe400078e00ef */
[----:B------:R-:W-:Y:S01]  /*3a470*/  IMAD.MOV.U32 R12, RZ, RZ, R238 ;  /* 0x000000ffff0c7224 */ /* 0x000fe200078e00ee */
[----:B------:R-:W-:Y:S01]  /*3a480*/  ISETP.LT.AND P4, PT, R20, R8, !P1 ;  /* 0x000000081400720c */ /* 0x000fe20004f81270 */
[C---:B------:R-:W-:Y:S01]  /*3a490*/  IMAD.WIDE R238, R0.reuse, 0x2, R244 ;  /* 0x0000000200ee7825 */ /* 0x040fe200078e02f4 */
[----:B--2---:R-:W1:Y:S03]  /*3a4a0*/  LDC R13, c[0x0][0x228] ;  /* 0x00008a00ff0d7b82 */ /* 0x004e660000000800 */
[----:B------:R-:W-:-:S05]  /*3a4b0*/  IMAD.WIDE R34, R0, 0x2, R246 ;  /* 0x0000000200227825 */ /* 0x000fca00078e02f6 */
[----:B------:R-:W2:Y:S08]  /*3a4c0*/  LDC R8, c[0x0][0x228] ;  /* 0x00008a00ff087b82 */ /* 0x000eb00000000800 */
[----:B------:R-:W4:Y:S01]  /*3a4d0*/  LDC R6, c[0x0][0x228] ;  /* 0x00008a00ff067b82 */ /* 0x000f220000000800 */
[----:B------:R0:W-:Y:S01]  /*3a4e0*/  @P0 STG.E.U16 desc[UR60][R238.64], R251 ;  /* 0x000000fbee000986 */ /* 0x0001e2000c10153c */
[----:B------:R-:W-:-:S02]  /*3a4f0*/  PRMT R0, R251, 0x7632, R0 ;  /* 0x00007632fb007816 */ /* 0x000fc40000000000 */
[----:B0-----:R-:W-:Y:S01]  /*3a500*/  ISETP.LT.AND P0, PT, R21, R26, !P1 ;  /* 0x0000001a1500720c */ /* 0x001fe20004f01270 */
[----:B------:R-:W-:-:S03]  /*3a510*/  IMAD.WIDE R26, R252, 0x2, R2 ;  /* 0x00000002fc1a7825 */ /* 0x000fc600078e0202 */
[----:B------:R-:W0:Y:S01]  /*3a520*/  LDC R4, c[0x0][0x248] ;  /* 0x00009200ff047b82 */ /* 0x000e220000000800 */
[----:B------:R-:W-:Y:S04]  /*3a530*/  @P5 STG.E.U16 desc[UR60][R34.64], R0 ;  /* 0x0000000022005986 */ /* 0x000fe8000c10153c */
[----:B------:R-:W3:Y:S03]  /*3a540*/  LDL.LU R251, [R1+0x100] ;  /* 0x0001000001fb7983 */ /* 0x000ee60000300800 */
[----:B------:R-:W3:Y:S01]  /*3a550*/  LDC R238, c[0x0][0x228] ;  /* 0x00008a00ffee7b82 */ /* 0x000ee20000000800 */
[----:B------:R1:W-:Y:S07]  /*3a560*/  @P3 STG.E.U16 desc[UR60][R26.64], R248 ;  /* 0x000000f81a003986 */ /* 0x0003ee000c10153c */
[----:B-1----:R-:W1:Y:S01]  /*3a570*/  LDC.64 R26, c[0x0][0x228] ;  /* 0x00008a00ff1a7b82 */ /* 0x002e620000000a00 */
[----:B------:R-:W-:Y:S01]  /*3a580*/  ISETP.LT.AND P1, PT, R22, R15, !P1 ;  /* 0x0000000f1600720c */ /* 0x000fe20004f21270 */
[----:B------:R-:W-:Y:S01]  /*3a590*/  IMAD.WIDE R34, R252, 0x2, R18 ;  /* 0x00000002fc227825 */ /* 0x000fe200078e0212 */
[----:B------:R-:W-:-:S02]  /*3a5a0*/  PRMT R28, R248, 0x7632, R28 ;  /* 0x00007632f81c7816 */ /* 0x000fc4000000001c */
[----:B------:R-:W3:Y:S04]  /*3a5b0*/  LDL.LU R248, [R1+0xf0] ;  /* 0x0000f00001f87983 */ /* 0x000ee80000300800 */
[----:B------:R2:W-:Y:S01]  /*3a5c0*/  @P4 STG.E.U16 desc[UR60][R34.64], R28 ;  /* 0x0000001c22004986 */ /* 0x0005e2000c10153c */
[----:B------:R-:W-:Y:S02]  /*3a5d0*/  VIADD R0, R16, 0x8 ;  /* 0x0000000810007836 */ /* 0x000fe40000000000 */
[----:B-1----:R-:W-:Y:S02]  /*3a5e0*/  IMAD.MOV.U32 R30, RZ, RZ, R27 ;  /* 0x000000ffff1e7224 */ /* 0x002fe400078e001b */
[----:B------:R-:W-:Y:S01]  /*3a5f0*/  IMAD.MOV.U32 R15, RZ, RZ, R26 ;  /* 0x000000ffff0f7224 */ /* 0x000fe200078e001a */
[----:B--2---:R-:W1:Y:S01]  /*3a600*/  LDC R28, c[0x0][0x248] ;  /* 0x00009200ff1c7b82 */ /* 0x004e620000000800 */
[----:B------:R-:W-:Y:S01]  /*3a610*/  IMAD.WIDE R26, R252, 0x2, R244 ;  /* 0x00000002fc1a7825 */ /* 0x000fe200078e02f4 */
[----:B------:R-:W-:-:S04]  /*3a620*/  ISETP.GE.AND P3, PT, R0, R24, PT ;  /* 0x000000180000720c */ /* 0x000fc80003f66270 */
[----:B------:R-:W-:Y:S02]  /*3a630*/  ISETP.LT.AND P4, PT, R22, R25, !P3 ;  /* 0x000000191600720c */ /* 0x000fe40005f81270 */
[----:B------:R-:W-:Y:S01]  /*3a640*/  ISETP.LT.AND P5, PT, R21, R13, !P3 ;  /* 0x0000000d1500720c */ /* 0x000fe20005fa1270 */
[----:B0-----:R-:W-:Y:S01]  /*3a650*/  IMAD.IADD R0, R252, 0x1, R4 ;  /* 0x00000001fc007824 */ /* 0x001fe200078e0204 */
[----:B------:R-:W-:Y:S01]  /*3a660*/  ISETP.LT.AND P6, PT, R20, R8, !P3 ;  /* 0x000000081400720c */ /* 0x000fe20005fc1270 */
[----:B------:R-:W-:Y:S01]  /*3a670*/  IMAD.WIDE R34, R252, 0x2, R246 ;  /* 0x00000002fc227825 */ /* 0x000fe200078e02f6 */
[----:B----4-:R-:W-:Y:S01]  /*3a680*/  ISETP.LT.AND P3, PT, R17, R6, !P3 ;  /* 0x000000061100720c */ /* 0x010fe20005f61270 */
[----:B------:R-:W0:Y:S02]  /*3a690*/  LDC R24, c[0x0][0x228] ;  /* 0x00008a00ff187b82 */ /* 0x000e240000000800 */
[----:B------:R-:W-:Y:S01]  /*3a6a0*/  IMAD.WIDE R240, R0, 0x2, R18 ;  /* 0x0000000200f07825 */ /* 0x000fe200078e0212 */
[----:B---3--:R2:W-:Y:S01]  /*3a6b0*/  @P0 STG.E.U16 desc[UR60][R26.64], R249 ;  /* 0x000000f91a000986 */ /* 0x0085e2000c10153c */
[----:B------:R-:W-:-:S02]  /*3a6c0*/  PRMT R236, R249, 0x7632, R236 ;  /* 0x00007632f9ec7816 */ /* 0x000fc400000000ec */
[----:B------:R-:W-:Y:S02]  /*3a6d0*/  IMAD.WIDE R242, R0, 0x2, R244 ;  /* 0x0000000200f27825 */ /* 0x000fe400078e02f4 */
[----:B------:R-:W3:Y:S01]  /*3a6e0*/  LDC R13, c[0x0][0x228] ;  /* 0x00008a00ff0d7b82 */ /* 0x000ee20000000800 */
[----:B------:R-:W-:Y:S01]  /*3a6f0*/  PRMT R252, R250, 0x7632, R252 ;  /* 0x00007632fafc7816 */ /* 0x000fe200000000fc */
[----:B------:R-:W-:-:S06]  /*3a700*/  VIADD R25, R16, 0x9 ;  /* 0x0000000910197836 */ /* 0x000fcc0000000000 */
[----:B------:R-:W4:Y:S08]  /*3a710*/  LDC R6, c[0x0][0x228] ;  /* 0x00008a00ff067b82 */ /* 0x000f300000000800 */
[----:B--2---:R-:W2:Y:S01]  /*3a720*/  LDC.64 R26, c[0x0][0x228] ;  /* 0x00008a00ff1a7b82 */ /* 0x004ea20000000a00 */
[----:B------:R1:W-:Y:S04]  /*3a730*/  @P1 STG.E.U16 desc[UR60][R34.64], R236 ;  /* 0x000000ec22001986 */ /* 0x0003e8000c10153c */
[----:B-1----:R-:W3:Y:S01]  /*3a740*/  LDL.LU.64 R34, [R1+0x1da8] ;  /* 0x001da80001227983 */ /* 0x002ee20000300a00 */
[----:B------:R-:W-:-:S02]  /*3a750*/  ISETP.GE.AND P0, PT, R25, R30, PT ;  /* 0x0000001e1900720c */ /* 0x000fc40003f06270 */
[----:B------:R-:W1:Y:S01]  /*3a760*/  LDC R236, c[0x0][0x228] ;  /* 0x00008a00ffec7b82 */ /* 0x000e620000000800 */
[----:B------:R-:W3:Y:S01]  /*3a770*/  LDL.LU R249, [R1+0xe0] ;  /* 0x0000e00001f97983 */ /* 0x000ee20000300800 */
[----:B--2---:R-:W-:Y:S02]  /*3a780*/  IMAD.MOV.U32 R4, RZ, RZ, R27 ;  /* 0x000000ffff047224 */ /* 0x004fe400078e001b */
[----:B------:R-:W-:-:S04]  /*3a790*/  IMAD.MOV.U32 R8, RZ, RZ, R26 ;  /* 0x000000ffff087224 */ /* 0x000fc800078e001a */
[----:B------:R-:W2:Y:S01]  /*3a7a0*/  LDC R30, c[0x0][0x248] ;  /* 0x00009200ff1e7b82 */ /* 0x000ea20000000800 */
[----:B------:R-:W-:-:S05]  /*3a7b0*/  IMAD.WIDE R26, R0, 0x2, R2 ;  /* 0x00000002001a7825 */ /* 0x000fca00078e0202 */
[----:B------:R0:W-:Y:S04]  /*3a7c0*/  @P3 STG.E.U16 desc[UR60][R26.64], R250 ;  /* 0x000000fa1a003986 */ /* 0x0001e8000c10153c */
[----:B------:R4:W-:Y:S04]  /*3a7d0*/  @P6 STG.E.U16 desc[UR60][R240.64], R252 ;  /* 0x000000fcf0006986 */ /* 0x0009e8000c10153c */
[----:B0-----:R-:W2:Y:S04]  /*3a7e0*/  LDL.LU.64 R26, [R1+0x1da0] ;  /* 0x001da000011a7983 */ /* 0x001ea80000300a00 */
[----:B----4-:R-:W4:Y:S01]  /*3a7f0*/  LDL.LU R240, [R1+0x1d98] ;  /* 0x001d980001f07983 */ /* 0x010f220000300800 */
[----:B------:R-:W-:Y:S01]  /*3a800*/  PRMT R252, R251, 0x7632, R252 ;  /* 0x00007632fbfc7816 */ /* 0x000fe200000000fc */
[----:B------:R-:W0:Y:S02]  /*3a810*/  LDC R241, c[0x0][0x228] ;  /* 0x00008a00fff17b82 */ /* 0x000e240000000800 */
[----:B------:R1:W-:Y:S04]  /*3a820*/  @P5 STG.E.U16 desc[UR60][R242.64], R251 ;  /* 0x000000fbf2005986 */ /* 0x0003e8000c10153c */
[----:B-1----:R-:W2:Y:S01]  /*3a830*/  LDL.LU R251, [R1+0x114] ;  /* 0x0001140001fb7983 */ /* 0x002ea20000300800 */
[----:B------:R-:W-:Y:S01]  /*3a840*/  ISETP.LT.AND P5, PT, R17, R24, !P0 ;  /* 0x000000181100720c */ /* 0x000fe200047a1270 */
[----:B------:R-:W-:-:S04]  /*3a850*/  IMAD.WIDE R24, R0, 0x2, R246 ;  /* 0x0000000200187825 */ /* 0x000fc800078e02f6 */
[----:B------:R-:W-:Y:S01]  /*3a860*/  IMAD.IADD R0, R0, 0x1, R28 ;  /* 0x0000000100007824 */ /* 0x000fe200078e021c */
[----:B------:R1:W-:Y:S01]  /*3a870*/  @P4 STG.E.U16 desc[UR60][R24.64], R252 ;  /* 0x000000fc18004986 */ /* 0x0003e2000c10153c */
[----:B------:R-:W-:Y:S01]  /*3a880*/  ISETP.LT.AND P1, PT, R21, R6, !P0 ;  /* 0x000000061500720c */ /* 0x000fe20004721270 */
[----:B------:R-:W0:Y:S01]  /*3a890*/  LDC R28, c[0x0][0x228] ;  /* 0x00008a00ff1c7b82 */ /* 0x000e220000000800 */
[----:B-1----:R-:W-:Y:S01]  /*3a8a0*/  IMAD.WIDE R24, R0, 0x2, R2 ;  /* 0x0000000200187825 */ /* 0x002fe200078e0202 */
[----:B---3--:R-:W-:-:S06]  /*3a8b0*/  ISETP.LT.AND P4, PT, R20, R13, !P0 ;  /* 0x0000000d1400720c */ /* 0x008fcc0004781270 */
[----:B------:R-:W1:Y:S01]  /*3a8c0*/  LDC R6, c[0x0][0x228] ;  /* 0x00008a00ff067b82 */ /* 0x000e620000000800 */
[----:B------:R3:W-:Y:S07]  /*3a8d0*/  @P5 STG.E.U16 desc[UR60][R24.64], R248 ;  /* 0x000000f818005986 */ /* 0x0007ee000c10153c */
[----:B---3--:R-:W3:Y:S01]  /*3a8e0*/  LDC.64 R24, c[0x0][0x228] ;  /* 0x00008a00ff187b82 */ /* 0x008ee20000000a00 */
[----:B------:R-:W-:Y:S01]  /*3a8f0*/  ISETP.LT.AND P3, PT, R22, R238, !P0 ;  /* 0x000000ee1600720c */ /* 0x000fe20004761270 */
[----:B------:R-:W-:-:S02]  /*3a900*/  VIADD R252, R16, 0xa ;  /* 0x0000000a10fc7836 */ /* 0x000fc40000000000 */
[----:B------:R-:W-:-:S03]  /*3a910*/  IMAD.WIDE R238, R0, 0x2, R244 ;  /* 0x0000000200ee7825 */ /* 0x000fc600078e02f4 */
[----:B------:R-:W-:Y:S01]  /*3a920*/  ISETP.GE.AND P0, PT, R252, R4, PT ;  /* 0x00000004fc00720c */ /* 0x000fe20003f06270 */
[C---:B------:R-:W-:Y:S01]  /*3a930*/  IMAD.WIDE R242, R0.reuse, 0x2, R246 ;  /* 0x0000000200f27825 */ /* 0x040fe200078e02f6 */
[----:B------:R-:W1:Y:S03]  /*3a940*/  LDC R4, c[0x0][0x248] ;  /* 0x00009200ff047b82 */ /* 0x000e660000000800 */
[----:B---3--:R-:W-:Y:S02]  /*3a950*/  IMAD.MOV.U32 R250, RZ, RZ, R25 ;  /* 0x000000fffffa7224 */ /* 0x008fe400078e0019 */
[----:B------:R-:W-:Y:S02]  /*3a960*/  IMAD.MOV.U32 R13, RZ, RZ, R24 ;  /* 0x000000ffff0d7224 */ /* 0x000fe400078e0018 */
[----:B------:R-:W-:Y:S01]  /*3a970*/  IMAD.WIDE R24, R0, 0x2, R18 ;  /* 0x0000000200187825 */ /* 0x000fe200078e0212 */
[----:B----4-:R-:W-:-:S02]  /*3a980*/  PRMT R240, R248, 0x7632, R240 ;  /* 0x00007632f8f07816 */ /* 0x010fc400000000f0 */
[----:B------:R-:W3:Y:S01]  /*3a990*/  LDL.LU R248, [R1+0x104] ;  /* 0x0001040001f87983 */ /* 0x000ee20000300800 */
[----:B------:R-:W-:-:S03]  /*3a9a0*/  PRMT R252, R249, 0x7632, R252 ;  /* 0x00007632f9fc7816 */ /* 0x000fc600000000fc */
[----:B------:R4:W-:Y:S04]  /*3a9b0*/  @P4 STG.E.U16 desc[UR60][R24.64], R240 ;  /* 0x000000f018004986 */ /* 0x0009e8000c10153c */
[----:B------:R0:W-:Y:S04]  /*3a9c0*/  @P1 STG.E.U16 desc[UR60][R238.64], R249 ;  /* 0x000000f9ee001986 */ /* 0x0001e8000c10153c */
[----:B----4-:R-:W4:Y:S04]  /*3a9d0*/  LDL.LU.64 R24, [R1+0x1d90] ;  /* 0x001d900001187983 */ /* 0x010f280000300a00 */
[----:B0-----:R-:W4:Y:S01]  /*3a9e0*/  LDL.LU R238, [R1+0x1d8c] ;  /* 0x001d8c0001ee7983 */ /* 0x001f220000300800 */
[----:B------:R-:W-:Y:S01]  /*3a9f0*/  ISETP.LT.AND P5, PT, R17, R237, !P0 ;  /* 0x000000ed1100720c */ /* 0x000fe200047a1270 */
[----:B--2---:R-:W-:Y:S01]  /*3aa00*/  IMAD.IADD R0, R0, 0x1, R30 ;  /* 0x0000000100007824 */ /* 0x004fe200078e021e */
[----:B------:R-:W-:Y:S01]  /*3aa10*/  PRMT R14, R251, 0x7632, R14 ;  /* 0x00007632fb0e7816 */ /* 0x000fe2000000000e */
[----:B------:R-:W4:Y:S01]  /*3aa20*/  LDL.LU R249, [R1+0xf4] ;  /* 0x0000f40001f97983 */ /* 0x000f220000300800 */
[----:B------:R-:W-:Y:S01]  /*3aa30*/  ISETP.LT.AND P4, PT, R20, R236, !P0 ;  /* 0x000000ec1400720c */ /* 0x000fe20004781270 */
[----:B------:R-:W0:Y:S02]  /*3aa40*/  LDC R239, c[0x0][0x228] ;  /* 0x00008a00ffef7b82 */ /* 0x000e240000000800 */
[----:B------:R2:W-:Y:S06]  /*3aa50*/  @P3 STG.E.U16 desc[UR60][R242.64], R252 ;  /* 0x000000fcf2003986 */ /* 0x0005ec000c10153c */
[----:B------:R-:W1:Y:S01]  /*3aa60*/  LDC.64 R236, c[0x0][0x228] ;  /* 0x00008a00ffec7b82 */ /* 0x000e620000000a00 */
[----:B--2---:R-:W-:-:S05]  /*3aa70*/  IMAD.WIDE R242, R0, 0x2, R2 ;  /* 0x0000000200f27825 */ /* 0x004fca00078e0202 */
[----:B------:R2:W-:Y:S04]  /*3aa80*/  @P5 STG.E.U16 desc[UR60][R242.64], R251 ;  /* 0x000000fbf2005986 */ /* 0x0005e8000c10153c */
[----:B--2---:R-:W2:Y:S01]  /*3aa90*/  LDL.LU R251, [R1+0xe4] ;  /* 0x0000e40001fb7983 */ /* 0x004ea20000300800 */
[----:B------:R-:W-:Y:S01]  /*3aaa0*/  ISETP.LT.AND P3, PT, R21, R28, !P0 ;  /* 0x0000001c1500720c */ /* 0x000fe20004761270 */
[----:B-1----:R-:W-:Y:S02]  /*3aab0*/  IMAD.MOV.U32 R240, RZ, RZ, R237 ;  /* 0x000000fffff07224 */ /* 0x002fe400078e00ed */
[----:B------:R-:W-:Y:S01]  /*3aac0*/  IMAD.MOV.U32 R30, RZ, RZ, R236 ;  /* 0x000000ffff1e7224 */ /* 0x000fe200078e00ec */
[----:B------:R-:W1:Y:S01]  /*3aad0*/  LDC R28, c[0x0][0x228] ;  /* 0x00008a00ff1c7b82 */ /* 0x000e620000000800 */
[----:B------:R-:W-:-:S02]  /*3aae0*/  VIADD R252, R16, 0xb ;  /* 0x0000000b10fc7836 */ /* 0x000fc40000000000 */
[----:B------:R-:W-:-:S04]  /*3aaf0*/  IMAD.WIDE R236, R0, 0x2, R18 ;  /* 0x0000000200ec7825 */ /* 0x000fc800078e0212 */
[----:B------:R-:W-:Y:S01]  /*3ab00*/  IMAD.WIDE R242, R0, 0x2, R244 ;  /* 0x0000000200f27825 */ /* 0x000fe200078e02f4 */
[----:B------:R-:W-:Y:S01]  /*3ab10*/  ISETP.GE.AND P1, PT, R252, R250, PT ;  /* 0x000000fafc00720c */ /* 0x000fe20003f26270 */
[----:B------:R0:W-:Y:S02]  /*3ab20*/  @P4 STG.E.U16 desc[UR60][R236.64], R14 ;  /* 0x0000000eec004986 */ /* 0x0001e4000c10153c */
[C---:B------:R-:W-:Y:S02]  /*3ab30*/  IMAD.IADD R252, R0.reuse, 0x1, R4 ;  /* 0x0000000100fc7824 */ /* 0x040fe400078e0204 */
[----:B0-----:R-:W-:Y:S01]  /*3ab40*/  IMAD.WIDE R236, R0, 0x2, R246 ;  /* 0x0000000200ec7825 */ /* 0x001fe200078e02f6 */
[----:B------:R-:W-:Y:S01]  /*3ab50*/  ISETP.LT.AND P0, PT, R22, R241, !P0 ;  /* 0x000000f11600720c */ /* 0x000fe20004701270 */
[----:B------:R-:W0:Y:S01]  /*3ab60*/  LDC R14, c[0x0][0x248] ;  /* 0x00009200ff0e7b82 */ /* 0x000e220000000800 */
[----:B------:R-:W-:Y:S02]  /*3ab70*/  ISETP.LT.AND P5, PT, R17, R10, !P1 ;  /* 0x0000000a1100720c */ /* 0x000fe40004fa1270 */
[----:B------:R-:W-:-:S05]  /*3ab80*/  ISETP.LT.AND P4, PT, R20, R6, !P1 ;  /* 0x000000061400720c */ /* 0x000fca0004f81270 */
[----:B------:R-:W2:Y:S08]  /*3ab90*/  LDC R4, c[0x0][0x228] ;  /* 0x00008a00ff047b82 */ /* 0x000eb00000000800 */
[----:B------:R-:W2:Y:S08]  /*3aba0*/  LDC R6, c[0x0][0x228] ;  /* 0x00008a00ff067b82 */ /* 0x000eb00000000800 */
[----:B------:R-:W2:Y:S01]  /*3abb0*/  LDC R10, c[0x0][0x228] ;  /* 0x00008a00ff0a7b82 */ /* 0x000ea20000000800 */
[----:B---3--:R-:W-:Y:S01]  /*3abc0*/  PRMT R0, R248, 0x7632, R0 ;  /* 0x00007632f8007816 */ /* 0x008fe20000000000 */
[----:B------:R3:W-:Y:S04]  /*3abd0*/  @P3 STG.E.U16 desc[UR60][R242.64], R248 ;  /* 0x000000f8f2003986 */ /* 0x0007e8000c10153c */
[----:B---3--:R-:W3:Y:S01]  /*3abe0*/  LDL.LU R248, [R1+0x118] ;  /* 0x0001180001f87983 */ /* 0x008ee20000300800 */
[----:B------:R-:W-:-:S03]  /*3abf0*/  IMAD.WIDE R242, R252, 0x2, R2 ;  /* 0x00000002fcf27825 */ /* 0x000fc600078e0202 */
[----:B------:R1:W-:Y:S01]  /*3ac00*/  @P0 STG.E.U16 desc[UR60][R236.64], R0 ;  /* 0x00000000ec000986 */ /* 0x0003e2000c10153c */
[----:B----4-:R-:W-:-:S03]  /*3ac10*/  PRMT R25, R249, 0x7632, R25 ;  /* 0x00007632f9197816 */ /* 0x010fc60000000019 */
[----:B------:R4:W-:Y:S01]  /*3ac20*/  @P5 STG.E.U16 desc[UR60][R242.64], R249 ;  /* 0x000000f9f2005986 */ /* 0x0009e2000c10153c */
[----:B-1----:R-:W-:-:S05]  /*3ac30*/  IMAD.WIDE R236, R252, 0x2, R18 ;  /* 0x00000002fcec7825 */ /* 0x002fca00078e0212 */
[----:B------:R1:W-:Y:S01]  /*3ac40*/  @P4 STG.E.U16 desc[UR60][R236.64], R25 ;  /* 0x00000019ec004986 */ /* 0x0003e2000c10153c */
[----:B------:R-:W-:Y:S01]  /*3ac50*/  ISETP.LT.AND P3, PT, R21, R239, !P1 ;  /* 0x000000ef1500720c */ /* 0x000fe20004f61270 */
[----:B------:R-:W-:Y:S01]  /*3ac60*/  VIADD R0, R16, 0xc ;  /* 0x0000000c10007836 */ /* 0x000fe20000000000 */
[----:B------:R-:W3:Y:S01]  /*3ac70*/  LDC R239, c[0x0][0x228] ;  /* 0x00008a00ffef7b82 */ /* 0x000ee20000000800 */
[----:B----4-:R-:W4:Y:S07]  /*3ac80*/  LDL.LU R249, [R1+0x108] ;  /* 0x0001080001f97983 */ /* 0x010f2e0000300800 */
[----:B-1----:R-:W1:Y:S01]  /*3ac90*/  LDC.64 R236, c[0x0][0x228] ;  /* 0x00008a00ffec7b82 */ /* 0x002e620000000a00 */
[----:B------:R-:W-:Y:S01]  /*3aca0*/  ISETP.GE.AND P0, PT, R0, R240, PT ;  /* 0x000000f00000720c */ /* 0x000fe20003f06270 */
[----:B------:R-:W-:-:S03]  /*3acb0*/  IMAD.WIDE R240, R252, 0x2, R244 ;  /* 0x00000002fcf07825 */ /* 0x000fc600078e02f4 */
[----:B------:R-:W-:Y:S01]  /*3acc0*/  ISETP.LT.AND P4, PT, R17, R12, !P0 ;  /* 0x0000000c1100720c */ /* 0x000fe20004781270 */
[----:B0-----:R-:W-:Y:S01]  /*3acd0*/  IMAD.IADD R0, R252, 0x1, R14 ;  /* 0x00000001fc007824 */ /* 0x001fe200078e020e */
[----:B------:R-:W-:Y:S01]  /*3ace0*/  ISETP.LT.AND P1, PT, R22, R28, !P1 ;  /* 0x0000001c1600720c */ /* 0x000fe20004f21270 */
[----:B------:R-:W0:Y:S01]  /*3acf0*/  LDC R14, c[0x0][0x228] ;  /* 0x00008a00ff0e7b82 */ /* 0x000e220000000800 */
[----:B--2---:R2:W-:Y:S01]  /*3ad00*/  @P3 STG.E.U16 desc[UR60][R240.64], R251 ;  /* 0x000000fbf0003986 */ /* 0x0045e2000c10153c */
[----:B-1----:R-:W-:Y:S01]  /*3ad10*/  IMAD.MOV.U32 R25, RZ, RZ, R237 ;  /* 0x000000ffff197224 */ /* 0x002fe200078e00ed */
[----:B------:R-:W-:Y:S01]  /*3ad20*/  ISETP.LT.AND P5, PT, R20, R6, !P0 ;  /* 0x000000061400720c */ /* 0x000fe200047a1270 */
[----:B------:R-:W-:-:S04]  /*3ad30*/  IMAD.MOV.U32 R12, RZ, RZ, R236 ;  /* 0x000000ffff0c7224 */ /* 0x000fc800078e00ec */
[----:B------:R-:W1:Y:S01]  /*3ad40*/  LDC R28, c[0x0][0x248] ;  /* 0x00009200ff1c7b82 */ /* 0x000e620000000800 */
[----:B------:R-:W-:Y:S01]  /*3ad50*/  IMAD.WIDE R236, R252, 0x2, R246 ;  /* 0x00000002fcec7825 */ /* 0x000fe200078e02f6 */
[----:B------:R-:W-:Y:S02]  /*3ad60*/  PRMT R252, R251, 0x7632, R252 ;  /* 0x00007632fbfc7816 */ /* 0x000fe400000000fc */
[----:B--2---:R-:W2:Y:S04]  /*3ad70*/  LDL.LU R251, [R1+0xf8] ;  /* 0x0000f80001fb7983 */ /* 0x004ea80000300800 */
[----:B------:R0:W-:Y:S01]  /*3ad80*/  @P1 STG.E.U16 desc[UR60][R236.64], R252 ;  /* 0x000000fcec001986 */ /* 0x0001e2000c10153c */
[----:B------:R-:W-:-:S04]  /*3ad90*/  IMAD.WIDE R242, R0, 0x2, R2 ;  /* 0x0000000200f27825 */ /* 0x000fc800078e0202 */
[----:B------:R-:W-:Y:S01]  /*3ada0*/  IMAD.WIDE R240, R0, 0x2, R18 ;  /* 0x0000000200f07825 */ /* 0x000fe200078e0212 */
[----:B------:R-:W-:Y:S01]  /*3adb0*/  ISETP.LT.AND P3, PT, R21, R10, !P0 ;  /* 0x0000000a1500720c */ /* 0x000fe20004761270 */
[----:B------:R-:W1:Y:S08]  /*3adc0*/  LDC R6, c[0x0][0x228] ;  /* 0x00008a00ff067b82 */ /* 0x000e700000000800 */
[----:B0-----:R-:W0:Y:S01]  /*3add0*/  LDC.64 R236, c[0x0][0x228] ;  /* 0x00008a00ffec7b82 */ /* 0x001e220000000a00 */
[----:B------:R-:W-:Y:S01]  /*3ade0*/  ISETP.LT.AND P1, PT, R22, R4, !P0 ;  /* 0x000000041600720c */ /* 0x000fe20004721270 */
[----:B0-----:R-:W-:-:S02]  /*3adf0*/  IMAD.MOV.U32 R4, RZ, RZ, R237 ;  /* 0x000000ffff047224 */ /* 0x001fc400078e00ed */
[----:B------:R-:W2:Y:S01]  /*3ae00*/  LDL.LU R237, [R1+0x1d88] ;  /* 0x001d880001ed7983 */ /* 0x000ea20000300800 */
[----:B---3--:R-:W-:-:S03]  /*3ae10*/  PRMT R252, R248, 0x7632, R252 ;  /* 0x00007632f8fc7816 */ /* 0x008fc600000000fc */
[----:B------:R0:W-:Y:S04]  /*3ae20*/  @P4 STG.E.U16 desc[UR60][R242.64], R248 ;  /* 0x000000f8f2004986 */ /* 0x0001e8000c10153c */
[----:B0-----:R-:W3:Y:S04]  /*3ae30*/  LDL.LU R248, [R1+0xe8] ;  /* 0x0000e80001f87983 */ /* 0x001ee80000300800 */
[----:B------:R0:W-:Y:S02]  /*3ae40*/  @P5 STG.E.U16 desc[UR60][R240.64], R252 ;  /* 0x000000fcf0005986 */ /* 0x0001e4000c10153c */
[----:B0-----:R-:W-:-:S05]  /*3ae50*/  VIADD R252, R16, 0xd ;  /* 0x0000000d10fc7836 */ /* 0x001fca0000000000 */
[----:B------:R-:W-:Y:S01]  /*3ae60*/  ISETP.GE.AND P0, PT, R252, R25, PT ;  /* 0x00000019fc00720c */ /* 0x000fe20003f06270 */
[----:B------:R-:W-:Y:S01]  /*3ae70*/  IMAD.WIDE R242, R0, 0x2, R244 ;  /* 0x0000000200f27825 */ /* 0x000fe200078e02f4 */
[----:B----4-:R-:W-:Y:S01]  /*3ae80*/  PRMT R29, R249, 0x7632, R29 ;  /* 0x00007632f91d7816 */ /* 0x010fe2000000001d */
[----:B------:R-:W0:Y:S01]  /*3ae90*/  LDC R25, c[0x0][0x228] ;  /* 0x00008a00ff197b82 */ /* 0x000e220000000800 */
[----:B------:R-:W-:Y:S02]  /*3aea0*/  ISETP.LT.AND P5, PT, R17, R15, !P0 ;  /* 0x0000000f1100720c */ /* 0x000fe400047a1270 */
[----:B------:R-:W-:-:S05]  /*3aeb0*/  ISETP.LT.AND P4, PT, R20, R14, !P0 ;  /* 0x0000000e1400720c */ /* 0x000fca0004781270 */
[----:B------:R-:W4:Y:S01]  /*3aec0*/  LDC.64 R14, c[0x0][0x228] ;  /* 0x00008a00ff0e7b82 */ /* 0x000f220000000a00 */
[C---:B------:R-:W-:Y:S01]  /*3aed0*/  IMAD.WIDE R240, R0.reuse, 0x2, R246 ;  /* 0x0000000200f07825 */ /* 0x040fe200078e02f6 */
[----:B------:R1:W-:Y:S02]  /*3aee0*/  @P3 STG.E.U16 desc[UR60][R242.64], R249 ;  /* 0x000000f9f2003986 */ /* 0x0003e4000c10153c */
[----:B-1----:R-:W-:Y:S01]  /*3aef0*/  ISETP.LT.AND P3, PT, R21, R6, !P0 ;  /* 0x000000061500720c */ /* 0x002fe20004761270 */
[----:B------:R-:W-:Y:S02]  /*3af00*/  IMAD.IADD R0, R0, 0x1, R28 ;  /* 0x0000000100007824 */ /* 0x000fe400078e021c */
[----:B------:R-:W-:Y:S01]  /*3af10*/  IMAD.MOV.U32 R10, RZ, RZ, R236 ;  /* 0x000000ffff0a7224 */ /* 0x000fe200078e00ec */
[----:B------:R1:W-:Y:S04]  /*3af20*/  @P1 STG.E.U16 desc[UR60][R240.64], R29 ;  /* 0x0000001df0001986 */ /* 0x0003e8000c10153c */
[----:B------:R-:W3:Y:S01]  /*3af30*/  LDL.LU R249, [R1+0x11c] ;  /* 0x00011c0001f97983 */ /* 0x000ee20000300800 */
[----:B------:R-:W0:Y:S01]  /*3af40*/  LDC R242, c[0x0][0x248] ;  /* 0x00009200fff27b82 */ /* 0x000e220000000800 */
[----:B----4-:R-:W-:Y:S01]  /*3af50*/  IMAD.MOV.U32 R6, RZ, RZ, R14 ;  /* 0x000000ffff067224 */ /* 0x010fe200078e000e */
[----:B--2---:R-:W-:Y:S01]  /*3af60*/  PRMT R238, R251, 0x7632, R238 ;  /* 0x00007632fbee7816 */ /* 0x004fe200000000ee */
[----:B------:R-:W-:-:S02]  /*3af70*/  IMAD.MOV.U32 R236, RZ, RZ, R15 ;  /* 0x000000ffffec7224 */ /* 0x000fc400078e000f */
[----:B------:R-:W-:Y:S01]  /*3af80*/  VIADD R252, R16, 0xe ;  /* 0x0000000e10fc7836 */ /* 0x000fe20000000000 */
[----:B------:R-:W-:Y:S01]  /*3af90*/  ISETP.LT.AND P0, PT, R22, R239, !P0 ;  /* 0x000000ef1600720c */ /* 0x000fe20004701270 */
[C---:B------:R-:W-:Y:S01]  /*3afa0*/  IMAD.WIDE R14, R0.reuse, 0x2, R2 ;  /* 0x00000002000e7825 */ /* 0x040fe200078e0202 */
[----:B-1----:R-:W1:Y:S04]  /*3afb0*/  LDC R29, c[0x0][0x228] ;  /* 0x00008a00ff1d7b82 */ /* 0x002e680000000800 */
[----:B------:R2:W-:Y:S04]  /*3afc0*/  @P5 STG.E.U16 desc[UR60][R14.64], R251 ;  /* 0x000000fb0e005986 */ /* 0x0005e8000c10153c */
[----:B------:R-:W4:Y:S01]  /*3afd0*/  LDC R28, c[0x0][0x228] ;  /* 0x00008a00ff1c7b82 */ /* 0x000f220000000800 */
[----:B--2---:R-:W2:Y:S04]  /*3afe0*/  LDL.LU.64 R14, [R1+0x1d80] ;  /* 0x001d8000010e7983 */ /* 0x004ea80000300a00 */
[----:B------:R-:W4:Y:S01]  /*3aff0*/  LDL.LU R251, [R1+0x10c] ;  /* 0x00010c0001fb7983 */ /* 0x000f220000300800 */
[----:B------:R-:W-:-:S05]  /*3b000*/  IMAD.WIDE R240, R0, 0x2, R18 ;  /* 0x0000000200f07825 */ /* 0x000fca00078e0212 */
[----:B------:R0:W-:Y:S02]  /*3b010*/  @P4 STG.E.U16 desc[UR60][R240.64], R238 ;  /* 0x000000eef0004986 */ /* 0x0001e4000c10153c */
[----:B0-----:R-:W-:Y:S01]  /*3b020*/  IMAD.WIDE R240, R0, 0x2, R244 ;  /* 0x0000000200f07825 */ /* 0x001fe200078e02f4 */
[----:B---3--:R-:W-:-:S04]  /*3b030*/  PRMT R24, R248, 0x7632, R24 ;  /* 0x00007632f8187816 */ /* 0x008fc80000000018 */
[----:B------:R0:W-:Y:S04]  /*3b040*/  @P3 STG.E.U16 desc[UR60][R240.64], R248 ;  /* 0x000000f8f0003986 */ /* 0x0001e8000c10153c */
[----:B0-----:R-:W3:Y:S01]  /*3b050*/  LDL.LU R248, [R1+0xfc] ;  /* 0x0000fc0001f87983 */ /* 0x001ee20000300800 */
[----:B------:R-:W-:Y:S01]  /*3b060*/  ISETP.GE.AND P1, PT, R252, R4, PT ;  /* 0x00000004fc00720c */ /* 0x000fe20003f26270 */
[----:B------:R-:W-:Y:S01]  /*3b070*/  IMAD.WIDE R238, R0, 0x2, R246 ;  /* 0x0000000200ee7825 */ /* 0x000fe200078e02f6 */
[----:B------:R-:W0:Y:S02]  /*3b080*/  LDC R4, c[0x0][0x228] ;  /* 0x00008a00ff047b82 */ /* 0x000e240000000800 */
[----:B------:R-:W-:Y:S02]  /*3b090*/  ISETP.LT.AND P5, PT, R17, R8, !P1 ;  /* 0x000000081100720c */ /* 0x000fe40004fa1270 */
[----:B------:R-:W-:Y:S01]  /*3b0a0*/  ISETP.LT.AND P4, PT, R20, R25, !P1 ;  /* 0x000000191400720c */ /* 0x000fe20004f81270 */
[----:B------:R-:W-:Y:S01]  /*3b0b0*/  IMAD.IADD R252, R0, 0x1, R242 ;  /* 0x0000000100fc7824 */ /* 0x000fe200078e02f2 */
[----:B------:R1:W-:Y:S02]  /*3b0c0*/  @P0 STG.E.U16 desc[UR60][R238.64], R24 ;  /* 0x00000018ee000986 */ /* 0x0003e4000c10153c */
[----:B------:R-:W0:Y:S08]  /*3b0d0*/  LDC R8, c[0x0][0x248] ;  /* 0x00009200ff087b82 */ /* 0x000e300000000800 */
[----:B------:R-:W3:Y:S01]  /*3b0e0*/  LDC R241, c[0x0][0x228] ;  /* 0x00008a00fff17b82 */ /* 0x000ee20000000800 */
[----:B-1----:R-:W-:-:S04]  /*3b0f0*/  IMAD.WIDE R238, R252, 0x2, R2 ;  /* 0x00000002fcee7825 */ /* 0x002fc800078e0202 */
[----:B------:R-:W-:-:S03]  /*3b100*/  IMAD.WIDE R24, R252, 0x2, R18 ;  /* 0x00000002fc187825 */ /* 0x000fc600078e0212 */
[----:B------:R-:W1:Y:S01]  /*3b110*/  LDC R240, c[0x0][0x228] ;  /* 0x00008a00fff07b82 */ /* 0x000e620000000800 */
[----:B------:R0:W-:Y:S01]  /*3b120*/  @P5 STG.E.U16 desc[UR60][R238.64], R249 ;  /* 0x000000f9ee005986 */ /* 0x0001e2000c10153c */
[----:B------:R-:W-:-:S06]  /*3b130*/  VIADD R0, R16, 0xf ;  /* 0x0000000f10007836 */ /* 0x000fcc0000000000 */
[----:B0-----:R-:W0:Y:S01]  /*3b140*/  LDC.64 R238, c[0x0][0x228] ;  /* 0x00008a00ffee7b82 */ /* 0x001e220000000a00 */
[----:B--2---:R-:W-:Y:S02]  /*3b150*/  PRMT R15, R249, 0x7632, R15 ;  /* 0x00007632f90f7816 */ /* 0x004fe4000000000f */
[----:B------:R-:W-:Y:S01]  /*3b160*/  ISETP.LT.AND P3, PT, R22, R29, !P1 ;  /* 0x0000001d1600720c */ /* 0x000fe20004f61270 */
[----:B------:R-:W2:Y:S04]  /*3b170*/  LDL.LU R249, [R1+0xec] ;  /* 0x0000ec0001f97983 */ /* 0x000ea80000300800 */
[----:B------:R1:W-:Y:S01]  /*3b180*/  @P4 STG.E.U16 desc[UR60][R24.64], R15 ;  /* 0x0000000f18004986 */ /* 0x0003e2000c10153c */
[----:B------:R-:W-:Y:S01]  /*3b190*/  ISETP.GE.AND P0, PT, R0, R236, PT ;  /* 0x000000ec0000720c */ /* 0x000fe20003f06270 */
[----:B------:R-:W2:Y:S08]  /*3b1a0*/  LDC R29, c[0x0][0x228] ;  /* 0x00008a00ff1d7b82 */ /* 0x000eb00000000800 */
[----:B-1----:R-:W1:Y:S01]  /*3b1b0*/  LDC.64 R24, c[0x0][0x228] ;  /* 0x00008a00ff187b82 */ /* 0x002e620000000a00 */
[----:B----4-:R-:W-:-:S02]  /*3b1c0*/  ISETP.LT.AND P1, PT, R21, R28, !P1 ;  /* 0x0000001c1500720c */ /* 0x010fc40004f21270 */
[----:B------:R-:W-:Y:S01]  /*3b1d0*/  ISETP.LT.AND P6, PT, R20, R4, !P0 ;  /* 0x000000041400720c */ /* 0x000fe200047c1270 */
[C---:B------:R-:W-:Y:S01]  /*3b1e0*/  IMAD.IADD R0, R252.reuse, 0x1, R8 ;  /* 0x00000001fc007824 */ /* 0x040fe200078e0208 */
[----:B------:R-:W-:Y:S01]  /*3b1f0*/  ISETP.LT.AND P5, PT, R17, R13, !P0 ;  /* 0x0000000d1100720c */ /* 0x000fe200047a1270 */
[----:B0-----:R-:W-:Y:S02]  /*3b200*/  IMAD.MOV.U32 R13, RZ, RZ, R239 ;  /* 0x000000ffff0d7224 */ /* 0x001fe400078e00ef */
[----:B------:R-:W-:Y:S01]  /*3b210*/  IMAD.MOV.U32 R8, RZ, RZ, R238 ;  /* 0x000000ffff087224 */ /* 0x000fe200078e00ee */
[----:B------:R-:W0:Y:S01]  /*3b220*/  LDC R236, c[0x0][0x248] ;  /* 0x00009200ffec7b82 */ /* 0x000e220000000800 */
[----:B------:R-:W-:Y:S01]  /*3b230*/  IMAD.WIDE R238, R252, 0x2, R246 ;  /* 0x00000002fcee7825 */ /* 0x000fe200078e02f6 */
[----:B---3--:R-:W-:-:S03]  /*3b240*/  PRMT R27, R248, 0x7632, R27 ;  /* 0x00007632f81b7816 */ /* 0x008fc6000000001b */
[----:B-1----:R-:W-:-:S03]  /*3b250*/  IMAD.MOV.U32 R242, RZ, RZ, R25 ;  /* 0x000000fffff27224 */ /* 0x002fc600078e0019 */
[----:B------:R-:W1:Y:S01]  /*3b260*/  LDC R28, c[0x0][0x228] ;  /* 0x00008a00ff1c7b82 */ /* 0x000e620000000800 */
[----:B------:R-:W-:Y:S02]  /*3b270*/  IMAD.MOV.U32 R4, RZ, RZ, R24 ;  /* 0x000000ffff047224 */ /* 0x000fe400078e0018 */
[----:B------:R-:W-:Y:S01]  /*3b280*/  IMAD.WIDE R24, R252, 0x2, R244 ;  /* 0x00000002fc187825 */ /* 0x000fe200078e02f4 */
[----:B------:R-:W-:-:S04]  /*3b290*/  PRMT R252, R251, 0x7632, R252 ;  /* 0x00007632fbfc7816 */ /* 0x000fc800000000fc */
[----:B------:R3:W-:Y:S01]  /*3b2a0*/  @P1 STG.E.U16 desc[UR60][R24.64], R251 ;  /* 0x000000fb18001986 */ /* 0x0007e2000c10153c */
[----:B------:R-:W4:Y:S03]  /*3b2b0*/  LDC R15, c[0x0][0x228] ;  /* 0x00008a00ff0f7b82 */ /* 0x000f260000000800 */
[----:B---3--:R-:W3:Y:S01]  /*3b2c0*/  LDL.LU R251, [R1+0xd0] ;  /* 0x0000d00001fb7983 */ /* 0x008ee20000300800 */
[----:B------:R-:W-:-:S03]  /*3b2d0*/  IMAD.WIDE R24, R0, 0x2, R2 ;  /* 0x0000000200187825 */ /* 0x000fc600078e0202 */
[----:B------:R-:W-:Y:S04]  /*3b2e0*/  @P3 STG.E.U16 desc[UR60][R238.64], R252 ;  /* 0x000000fcee003986 */ /* 0x000fe8000c10153c */
[----:B------:R0:W-:Y:S04]  /*3b2f0*/  @P5 STG.E.U16 desc[UR60][R24.64], R248 ;  /* 0x000000f818005986 */ /* 0x0001e8000c10153c */
[----:B0-----:R-:W4:Y:S01]  /*3b300*/  LDL.LU R248, [R1+0xc0] ;  /* 0x0000c00001f87983 */ /* 0x001f220000300800 */
[----:B------:R-:W-:Y:S01]  /*3b310*/  VIADD R252, R16, 0x10 ;  /* 0x0000001010fc7836 */ /* 0x000fe20000000000 */
[----:B------:R-:W-:-:S02]  /*3b320*/  ISETP.LT.AND P4, PT, R21, R241, !P0 ;  /* 0x000000f11500720c */ /* 0x000fc40004781270 */
[----:B------:R-:W-:Y:S02]  /*3b330*/  ISETP.LT.AND P1, PT, R22, R240, !P0 ;  /* 0x000000f01600720c */ /* 0x000fe40004721270 */
[----:B------:R-:W-:Y:S01]  /*3b340*/  ISETP.GE.AND P0, PT, R252, R242, PT ;  /* 0x000000f2fc00720c */ /* 0x000fe20003f06270 */
[----:B------:R-:W-:-:S03]  /*3b350*/  IMAD.WIDE R24, R0, 0x2, R18 ;  /* 0x0000000200187825 */ /* 0x000fc600078e0212 */
[----:B------:R-:W-:Y:S01]  /*3b360*/  ISETP.LT.AND P5, PT, R17, R30, !P0 ;  /* 0x0000001e1100720c */ /* 0x000fe200047a1270 */
[C---:B------:R-:W-:Y:S01]  /*3b370*/  IMAD.WIDE R240, R0.reuse, 0x2, R244 ;  /* 0x0000000200f07825 */ /* 0x040fe200078e02f4 */
[----:B------:R0:W-:Y:S03]  /*3b380*/  @P6 STG.E.U16 desc[UR60][R24.64], R27 ;  /* 0x0000001b18006986 */ /* 0x0001e6000c10153c */
[----:B------:R-:W-:Y:S01]  /*3b390*/  IMAD.WIDE R238, R0, 0x2, R246 ;  /* 0x0000000200ee7825 */ /* 0x000fe200078e02f6 */
[----:B--2---:R-:W-:-:S03]  /*3b3a0*/  PRMT R237, R249, 0x7632, R237 ;  /* 0x00007632f9ed7816 */ /* 0x004fc600000000ed */
[----:B------:R-:W-:Y:S01]  /*3b3b0*/  IMAD.IADD R0, R0, 0x1, R236 ;  /* 0x0000000100007824 */ /* 0x000fe200078e02ec */
[----:B0-----:R-:W2:Y:S01]  /*3b3c0*/  LDL.LU.64 R24, [R1+0x1d78] ;  /* 0x001d780001187983 */ /* 0x001ea20000300a00 */
[----:B------:R-:W-:Y:S01]  /*3b3d0*/  ISETP.LT.AND P3, PT, R22, R29, !P0 ;  /* 0x0000001d1600720c */ /* 0x000fe20004761270 */
[----:B------:R-:W0:Y:S02]  /*3b3e0*/  LDC R27, c[0x0][0x248] ;  /* 0x00009200ff1b7b82 */ /* 0x000e240000000800 */
[----:B------:R1:W-:Y:S04]  /*3b3f0*/  @P4 STG.E.U16 desc[UR60][R240.64], R249 ;  /* 0x000000f9f0004986 */ /* 0x0003e8000c10153c */
[----:B------:R1:W-:Y:S01]  /*3b400*/  @P1 STG.E.U16 desc[UR60][R238.64], R237 ;  /* 0x000000edee001986 */ /* 0x0003e2000c10153c */
[----:B---3--:R-:W-:-:S03]  /*3b410*/  PRMT R11, R251, 0x7632, R11 ;  /* 0x00007632fb0b7816 */ /* 0x008fc6000000000b */
[----:B-1----:R-:W3:Y:S01]  /*3b420*/  LDL.LU R249, [R1+0xb0] ;  /* 0x0000b00001f97983 */ /* 0x002ee20000300800 */
[----:B------:R-:W-:Y:S01]  /*3b430*/  IMAD.WIDE R238, R0, 0x2, R2 ;  /* 0x0000000200ee7825 */ /* 0x000fe200078e0202 */
[----:B------:R-:W1:Y:S02]  /*3b440*/  LDC R236, c[0x0][0x228] ;  /* 0x00008a00ffec7b82 */ /* 0x000e640000000800 */
[----:B------:R-:W2:Y:S01]  /*3b450*/  LDL.LU R250, [R1+0xa0] ;  /* 0x0000a00001fa7983 */ /* 0x000ea20000300800 */
[----:B------:R-:W-:-:S03]  /*3b460*/  ISETP.LT.AND P4, PT, R21, R28, !P0 ;  /* 0x0000001c1500720c */ /* 0x000fc60004781270 */
[----:B------:R0:W-:Y:S01]  /*3b470*/  @P5 STG.E.U16 desc[UR60][R238.64], R251 ;  /* 0x000000fbee005986 */ /* 0x0001e2000c10153c */
[----:B----4-:R-:W-:Y:S01]  /*3b480*/  ISETP.LT.AND P0, PT, R20, R15, !P0 ;  /* 0x0000000f1400720c */ /* 0x010fe20004701270 */
[----:B------:R-:W-:Y:S01]  /*3b490*/  IMAD.WIDE R242, R0, 0x2, R18 ;  /* 0x0000000200f27825 */ /* 0x000fe200078e0212 */
[----:B------:R-:W4:Y:S01]  /*3b4a0*/  LDC.64 R28, c[0x0][0x228] ;  /* 0x00008a00ff1c7b82 */ /* 0x000f220000000a00 */
[----:B------:R-:W-:Y:S01]  /*3b4b0*/  PRMT R7, R248, 0x7632, R7 ;  /* 0x00007632f8077816 */ /* 0x000fe20000000007 */
[----:B0-----:R-:W2:Y:S01]  /*3b4c0*/  LDL.LU R239, [R1+0x1d74] ;  /* 0x001d740001ef7983 */ /* 0x001ea20000300800 */
[----:B------:R-:W-:-:S05]  /*3b4d0*/  VIADD R252, R16, 0x11 ;  /* 0x0000001110fc7836 */ /* 0x000fca0000000000 */
[----:B------:R-:W0:Y:S01]  /*3b4e0*/  LDC R30, c[0x0][0x228] ;  /* 0x00008a00ff1e7b82 */ /* 0x000e220000000800 */
[----:B------:R-:W2:Y:S01]  /*3b4f0*/  LDL.LU R251, [R1+0xd4] ;  /* 0x0000d40001fb7983 */ /* 0x000ea20000300800 */
[----:B------:R-:W-:-:S03]  /*3b500*/  IMAD.WIDE R240, R0, 0x2, R244 ;  /* 0x0000000200f07825 */ /* 0x000fc600078e02f4 */
[----:B------:R-:W-:Y:S04]  /*3b510*/  @P0 STG.E.U16 desc[UR60][R242.64], R11 ;  /* 0x0000000bf2000986 */ /* 0x000fe8000c10153c */
[----:B------:R1:W-:Y:S01]  /*3b520*/  @P4 STG.E.U16 desc[UR60][R240.64], R248 ;  /* 0x000000f8f0004986 */ /* 0x0003e2000c10153c */
[----:B----4-:R-:W-:Y:S02]  /*3b530*/  IMAD.MOV.U32 R237, RZ, RZ, R29 ;  /* 0x000000ffffed7224 */ /* 0x010fe400078e001d */
[----:B------:R-:W4:Y:S01]  /*3b540*/  LDC R29, c[0x0][0x228] ;  /* 0x00008a00ff1d7b82 */ /* 0x000f220000000800 */
[----:B-1----:R-:W2:Y:S01]  /*3b550*/  LDL.LU R248, [R1+0xc4] ;  /* 0x0000c40001f87983 */ /* 0x002ea20000300800 */
[----:B------:R-:W-:Y:S01]  /*3b560*/  ISETP.GE.AND P1, PT, R252, R13, PT ;  /* 0x0000000dfc00720c */ /* 0x000fe20003f26270 */
[----:B------:R-:W-:-:S05]  /*3b570*/  IMAD.MOV.U32 R15, RZ, RZ, R28 ;  /* 0x000000ffff0f7224 */ /* 0x000fca00078e001c */
[----:B------:R-:W1:Y:S01]  /*3b580*/  LDC.64 R242, c[0x0][0x228] ;  /* 0x00008a00fff27b82 */ /* 0x000e620000000a00 */
[----:B------:R-:W-:Y:S01]  /*3b590*/  ISETP.LT.AND P6, PT, R17, R12, !P1 ;  /* 0x0000000c1100720c */ /* 0x000fe20004fc1270 */
[----:B------:R-:W-:-:S06]  /*3b5a0*/  IMAD.WIDE R12, R0, 0x2, R246 ;  /* 0x00000002000c7825 */ /* 0x000fcc00078e02f6 */
[----:B------:R-:W1:Y:S01]  /*3b5b0*/  LDC R28, c[0x0][0x248] ;  /* 0x00009200ff1c7b82 */ /* 0x000e620000000800 */
[----:B------:R-:W-:Y:S01]  /*3b5c0*/  IMAD.IADD R252, R0, 0x1, R27 ;  /* 0x0000000100fc7824 */ /* 0x000fe200078e021b */
[----:B------:R0:W-:Y:S01]  /*3b5d0*/  @P3 STG.E.U16 desc[UR60][R12.64], R7 ;  /* 0x000000070c003986 */ /* 0x0001e2000c10153c */
[----:B------:R-:W-:-:S05]  /*3b5e0*/  VIADD R0, R16, 0x12 ;  /* 0x0000001210007836 */ /* 0x000fca0000000000 */
[----:B------:R-:W2:Y:S01]  /*3b5f0*/  LDC R11, c[0x0][0x228] ;  /* 0x00008a00ff0b7b82 */ /* 0x000ea20000000800 */
[----:B------:R-:W-:-:S07]  /*3b600*/  ISETP.GE.AND P0, PT, R0, R237, PT ;  /* 0x000000ed0000720c */ /* 0x000fce0003f06270 */
[----:B0-----:R-:W0:Y:S01]  /*3b610*/  LDC R13, c[0x0][0x228] ;  /* 0x00008a00ff0d7b82 */ /* 0x001e220000000800 */
[----:B------:R-:W-:-:S07]  /*3b620*/  ISETP.LT.AND P5, PT, R20, R236, !P1 ;  /* 0x000000ec1400720c */ /* 0x000fce0004fa1270 */
[----:B------:R-:W0:Y:S01]  /*3b630*/  LDC R12, c[0x0][0x228] ;  /* 0x00008a00ff0c7b82 */ /* 0x000e220000000800 */
[----:B------:R-:W-:Y:S01]  /*3b640*/  ISETP.LT.AND P4, PT, R21, R30, !P1 ;  /* 0x0000001e1500720c */ /* 0x000fe20004f81270 */
[----:B------:R-:W-:Y:S01]  /*3b650*/  IMAD.WIDE R240, R252, 0x2, R2 ;  /* 0x00000002fcf07825 */ /* 0x000fe200078e0202 */
[----:B------:R-:W-:Y:S02]  /*3b660*/  ISETP.LT.AND P3, PT, R17, R10, !P0 ;  /* 0x0000000a1100720c */ /* 0x000fe40004761270 */
[----:B----4-:R-:W-:-:S03]  /*3b670*/  ISETP.LT.AND P1, PT, R22, R29, !P1 ;  /* 0x0000001d1600720c */ /* 0x010fc60004f21270 */
[----:B------:R-:W4:Y:S01]  /*3b680*/  LDC R10, c[0x0][0x248] ;  /* 0x00009200ff0a7b82 */ /* 0x000f220000000800 */
[C---:B-1----:R-:W-:Y:S02]  /*3b690*/  IMAD.IADD R0, R252.reuse, 0x1, R28 ;  /* 0x00000001fc007824 */ /* 0x042fe400078e021c */
[----:B------:R-:W-:Y:S02]  /*3b6a0*/  IMAD.MOV.U32 R7, RZ, RZ, R243 ;  /* 0x000000ffff077224 */ /* 0x000fe400078e00f3 */
[----:B------:R-:W-:Y:S02]  /*3b6b0*/  IMAD.MOV.U32 R27, RZ, RZ, R242 ;  /* 0x000000ffff1b7224 */ /* 0x000fe400078e00f2 */
[C---:B------:R-:W-:Y:S01]  /*3b6c0*/  IMAD.WIDE R242, R252.reuse, 0x2, R244 ;  /* 0x00000002fcf27825 */ /* 0x040fe200078e02f4 */
[----:B------:R-:W1:Y:S03]  /*3b6d0*/  LDC R30, c[0x0][0x228] ;  /* 0x00008a00ff1e7b82 */ /* 0x000e660000000800 */
[----:B------:R-:W-:-:S04]  /*3b6e0*/  IMAD.WIDE R236, R252, 0x2, R246 ;  /* 0x00000002fcec7825 */ /* 0x000fc800078e02f6 */
[----:B------:R-:W-:Y:S01]  /*3b6f0*/  IMAD.WIDE R28, R0, 0x2, R2 ;  /* 0x00000002001c7825 */ /* 0x000fe200078e0202 */
[----:B---3--:R3:W-:Y:S01]  /*3b700*/  @P6 STG.E.U16 desc[UR60][R240.64], R249 ;  /* 0x000000f9f0006986 */ /* 0x0087e2000c10153c */
[----:B--2---:R-:W-:Y:S02]  /*3b710*/  PRMT R25, R249, 0x7632, R25 ;  /* 0x00007632f9197816 */ /* 0x004fe40000000019 */
[----:B---3--:R-:W-:Y:S01]  /*3b720*/  IMAD.WIDE R240, R252, 0x2, R18 ;  /* 0x00000002fcf07825 */ /* 0x008fe200078e0212 */
[----:B------:R-:W-:-:S04]  /*3b730*/  PRMT R252, R250, 0x7632, R252 ;  /* 0x00007632fafc7816 */ /* 0x000fc800000000fc */
[----:B------:R2:W-:Y:S01]  /*3b740*/  @P5 STG.E.U16 desc[UR60][R240.64], R25 ;  /* 0x00000019f0005986 */ /* 0x0005e2000c10153c */
[----:B0-----:R-:W-:-:S03]  /*3b750*/  ISETP.LT.AND P5, PT, R21, R12, !P0 ;  /* 0x0000000c1500720c */ /* 0x001fc600047a1270 */
[----:B------:R-:W-:Y:S04]  /*3b760*/  @P4 STG.E.U16 desc[UR60][R242.64], R250 ;  /* 0x000000faf2004986 */ /* 0x000fe8000c10153c */
[----:B------:R0:W-:Y:S04]  /*3b770*/  @P1 STG.E.U16 desc[UR60][R236.64], R252 ;  /* 0x000000fcec001986 */ /* 0x0001e8000c10153c */
[----:B------:R3:W-:Y:S01]  /*3b780*/  @P3 STG.E.U16 desc[UR60][R28.64], R251 ;  /* 0x000000fb1c003986 */ /* 0x0007e2000c10153c */
[----:B------:R-:W-:Y:S01]  /*3b790*/  ISETP.LT.AND P3, PT, R22, R13, !P0 ;  /* 0x0000000d1600720c */ /* 0x000fe20004761270 */
[----:B--2---:R-:W2:Y:S01]  /*3b7a0*/  LDC R25, c[0x0][0x228] ;  /* 0x00008a00ff197b82 */ /* 0x004ea20000000800 */
[----:B------:R-:W-:Y:S01]  /*3b7b0*/  ISETP.LT.AND P0, PT, R20, R11, !P0 ;  /* 0x0000000b1400720c */ /* 0x000fe20004701270 */
[----:B------:R-:W2:Y:S01]  /*3b7c0*/  LDL.LU R240, [R1+0x1d70] ;  /* 0x001d700001f07983 */ /* 0x000ea20000300800 */
[----:B0-----:R-:W-:Y:S01]  /*3b7d0*/  VIADD R252, R16, 0x13 ;  /* 0x0000001310fc7836 */ /* 0x001fe20000000000 */
[----:B------:R-:W-:-:S02]  /*3b7e0*/  PRMT R14, R251, 0x7632, R14 ;  /* 0x00007632fb0e7816 */ /* 0x000fc4000000000e */
[----:B------:R-:W2:Y:S01]  /*3b7f0*/  LDL.LU R249, [R1+0xb4] ;  /* 0x0000b40001f97983 */ /* 0x000ea20000300800 */
[----:B------:R-:W-:Y:S01]  /*3b800*/  IMAD.WIDE R242, R0, 0x2, R246 ;  /* 0x0000000200f27825 */ /* 0x000fe200078e02f6 */
[----:B------:R-:W0:Y:S01]  /*3b810*/  LDC.64 R12, c[0x0][0x228] ;  /* 0x00008a00ff0c7b82 */ /* 0x000e220000000a00 */
[----:B------:R-:W-:Y:S01]  /*3b820*/  ISETP.GE.AND P1, PT, R252, R7, PT ;  /* 0x00000007fc00720c */ /* 0x000fe20003f26270 */
[----:B---3--:R-:W3:Y:S01]  /*3b830*/  LDL.LU R251, [R1+0xa4] ;  /* 0x0000a40001fb7983 */ /* 0x008ee20000300800 */
[C---:B----4-:R-:W-:Y:S02]  /*3b840*/  IMAD.IADD R252, R0.reuse, 0x1, R10 ;  /* 0x0000000100fc7824 */ /* 0x050fe400078e020a */
[----:B------:R-:W-:-:S03]  /*3b850*/  IMAD.WIDE R28, R0, 0x2, R18 ;  /* 0x00000002001c7825 */ /* 0x000fc600078e0212 */
[----:B------:R-:W4:Y:S01]  /*3b860*/  LDC R7, c[0x0][0x228] ;  /* 0x00008a00ff077b82 */ /* 0x000f220000000800 */
[----:B------:R-:W-:Y:S01]  /*3b870*/  IMAD.WIDE R10, R0, 0x2, R244 ;  /* 0x00000002000a7825 */ /* 0x000fe200078e02f4 */
[----:B------:R1:W-:Y:S04]  /*3b880*/  @P0 STG.E.U16 desc[UR60][R28.64], R14 ;  /* 0x0000000e1c000986 */ /* 0x0003e8000c10153c */
[----:B------:R1:W-:Y:S04]  /*3b890*/  @P5 STG.E.U16 desc[UR60][R10.64], R248 ;  /* 0x000000f80a005986 */ /* 0x0003e8000c10153c */
[----:B-1----:R-:W4:Y:S01]  /*3b8a0*/  LDL.LU.64 R28, [R1+0x1d68] ;  /* 0x001d6800011c7983 */ /* 0x002f220000300a00 */
[----:B------:R-:W-:-:S02]  /*3b8b0*/  PRMT R0, R248, 0x7632, R0 ;  /* 0x00007632f8007816 */ /* 0x000fc40000000000 */
[----:B------:R-:W-:Y:S01]  /*3b8c0*/  ISETP.LT.AND P6, PT, R17, R6, !P1 ;  /* 0x000000061100720c */ /* 0x000fe20004fc1270 */
[----:B------:R-:W3:Y:S01]  /*3b8d0*/  LDL.LU R10, [R1+0x1d64] ;  /* 0x001d6400010a7983 */ /* 0x000ee20000300800 */
[----:B------:R-:W-:-:S04]  /*3b8e0*/  IMAD.WIDE R236, R252, 0x2, R2 ;  /* 0x00000002fcec7825 */ /* 0x000fc800078e0202 */
[----:B0-----:R-:W-:Y:S01]  /*3b8f0*/  IMAD.MOV.U32 R238, RZ, RZ, R13 ;  /* 0x000000ffffee7224 */ /* 0x001fe200078e000d */
[----:B------:R-:W4:Y:S01]  /*3b900*/  LDL.LU R248, [R1+0xd8] ;  /* 0x0000d80001f87983 */ /* 0x000f220000300800 */
[----:B------:R-:W-:Y:S01]  /*3b910*/  IMAD.MOV.U32 R241, RZ, RZ, R12 ;  /* 0x000000fffff17224 */ /* 0x000fe200078e000c */
[----:B------:R-:W0:Y:S02]  /*3b920*/  LDC R13, c[0x0][0x228] ;  /* 0x00008a00ff0d7b82 */ /* 0x000e240000000800 */
[----:B------:R1:W-:Y:S06]  /*3b930*/  @P3 STG.E.U16 desc[UR60][R242.64], R0 ;  /* 0x00000000f2003986 */ /* 0x0003ec000c10153c */
[----:B------:R-:W0:Y:S01]  /*3b940*/  LDC R12, c[0x0][0x248] ;  /* 0x00009200ff0c7b82 */ /* 0x000e220000000800 */
[----:B------:R-:W-:-:S07]  /*3b950*/  ISETP.LT.AND P4, PT, R20, R30, !P1 ;  /* 0x0000001e1400720c */ /* 0x000fce0004f81270 */
[----:B-1----:R-:W1:Y:S01]  /*3b960*/  LDC.64 R242, c[0x0][0x228] ;  /* 0x00008a00fff27b82 */ /* 0x002e620000000a00 */
[----:B--2---:R-:W-:Y:S01]  /*3b970*/  ISETP.LT.AND P3, PT, R21, R25, !P1 ;  /* 0x000000191500720c */ /* 0x004fe20004f61270 */
[----:B------:R-:W-:-:S05]  /*3b980*/  VIADD R0, R16, 0x14 ;  /* 0x0000001410007836 */ /* 0x000fca0000000000 */
[----:B------:R-:W-:Y:S01]  /*3b990*/  ISETP.GE.AND P0, PT, R0, R238, PT ;  /* 0x000000ee0000720c */ /* 0x000fe20003f06270 */
[----:B------:R-:W2:Y:S01]  /*3b9a0*/  LDC R6, c[0x0][0x228] ;  /* 0x00008a00ff067b82 */ /* 0x000ea20000000800 */
[----:B0-----:R-:W-:Y:S01]  /*3b9b0*/  ISETP.LT.AND P1, PT, R22, R13, !P1 ;  /* 0x0000000d1600720c */ /* 0x001fe20004f21270 */
[----:B------:R-:W-:-:S06]  /*3b9c0*/  IMAD.IADD R0, R252, 0x1, R12 ;  /* 0x00000001fc007824 */ /* 0x000fcc00078e020c */
[----:B------:R-:W0:Y:S01]  /*3b9d0*/  LDC R14, c[0x0][0x228] ;  /* 0x00008a00ff0e7b82 */ /* 0x000e220000000800 */
[----:B------:R-:W-:-:S04]  /*3b9e0*/  IMAD.WIDE R12, R252, 0x2, R246 ;  /* 0x00000002fc0c7825 */ /* 0x000fc800078e02f6 */
[----:B-1----:R-:W-:-:S03]  /*3b9f0*/  IMAD.MOV.U32 R11, RZ, RZ, R243 ;  /* 0x000000ffff0b7224 */ /* 0x002fc600078e00f3 */
[----:B------:R-:W1:Y:S01]  /*3ba00*/  LDC R25, c[0x0][0x228] ;  /* 0x00008a00ff197b82 */ /* 0x000e620000000800 */
[----:B------:R-:W-:Y:S02]  /*3ba10*/  IMAD.MOV.U32 R30, RZ, RZ, R242 ;  /* 0x000000ffff1e7224 */ /* 0x000fe400078e00f2 */
[----:B------:R-:W-:Y:S01]  /*3ba20*/  IMAD.WIDE R242, R0, 0x2, R2 ;  /* 0x0000000200f27825 */ /* 0x000fe200078e0202 */
[----:B------:R0:W-:Y:S01]  /*3ba30*/  @P6 STG.E.U16 desc[UR60][R236.64], R249 ;  /* 0x000000f9ec006986 */ /* 0x0001e2000c10153c */
[----:B---3--:R-:W-:-:S03]  /*3ba40*/  PRMT R10, R249, 0x7632, R10 ;  /* 0x00007632f90a7816 */ /* 0x008fc6000000000a */
[----:B0-----:R-:W3:Y:S01]  /*3ba50*/  LDL.LU R249, [R1+0xc8] ;  /* 0x0000c80001f97983 */ /* 0x001ee20000300800 */
[----:B------:R-:W-:Y:S01]  /*3ba60*/  IMAD.WIDE R236, R252, 0x2, R18 ;  /* 0x00000002fcec7825 */ /* 0x000fe200078e0212 */
[----:B------:R-:W-:Y:S02]  /*3ba70*/  ISETP.LT.AND P6, PT, R17, R4, !P0 ;  /* 0x000000041100720c */ /* 0x000fe400047c1270 */
[----:B----4-:R-:W-:Y:S01]  /*3ba80*/  PRMT R9, R248, 0x7632, R9 ;  /* 0x00007632f8097816 */ /* 0x010fe20000000009 */
[----:B------:R-:W0:Y:S01]  /*3ba90*/  LDC R4, c[0x0][0x228] ;  /* 0x00008a00ff047b82 */ /* 0x000e220000000800 */
[----:B------:R4:W-:Y:S02]  /*3baa0*/  @P4 STG.E.U16 desc[UR60][R236.64], R10 ;  /* 0x0000000aec004986 */ /* 0x0009e4000c10153c */
[----:B----4-:R-:W-:Y:S01]  /*3bab0*/  IMAD.WIDE R236, R252, 0x2, R244 ;  /* 0x00000002fcec7825 */ /* 0x010fe200078e02f4 */
[----:B------:R-:W-:-:S04]  /*3bac0*/  PRMT R252, R251, 0x7632, R252 ;  /* 0x00007632fbfc7816 */ /* 0x000fc800000000fc */
[----:B------:R-:W4:Y:S01]  /*3bad0*/  LDC R10, c[0x0][0x248] ;  /* 0x00009200ff0a7b82 */ /* 0x000f220000000800 */
[----:B------:R1:W-:Y:S04]  /*3bae0*/  @P3 STG.E.U16 desc[UR60][R236.64], R251 ;  /* 0x000000fbec003986 */ /* 0x0003e8000c10153c */
[----:B-1----:R-:W4:Y:S04]  /*3baf0*/  LDL.LU R251, [R1+0xb8] ;  /* 0x0000b80001fb7983 */ /* 0x002f280000300800 */
[----:B------:R-:W-:Y:S04]  /*3bb00*/  @P1 STG.E.U16 desc[UR60][R12.64], R252 ;  /* 0x000000fc0c001986 */ /* 0x000fe8000c10153c */
[----:B------:R1:W-:Y:S04]  /*3bb10*/  @P6 STG.E.U16 desc[UR60][R242.64], R248 ;  /* 0x000000f8f2006986 */ /* 0x0003e8000c10153c */
[----:B-1----:R-:W4:Y:S01]  /*3bb20*/  LDL.LU R248, [R1+0xa8] ;  /* 0x0000a80001f87983 */ /* 0x002f220000300800 */
[----:B--2---:R-:W-:-:S02]  /*3bb30*/  ISETP.LT.AND P5, PT, R20, R6, !P0 ;  /* 0x000000061400720c */ /* 0x004fc400047a1270 */
[----:B------:R-:W-:Y:S01]  /*3bb40*/  ISETP.LT.AND P4, PT, R21, R7, !P0 ;  /* 0x000000071500720c */ /* 0x000fe20004781270 */
[----:B------:R-:W-:Y:S02]  /*3bb50*/  VIADD R252, R16, 0x15 ;  /* 0x0000001510fc7836 */ /* 0x000fe40000000000 */
[----:B------:R-:W-:Y:S01]  /*3bb60*/  IMAD.WIDE R236, R0, 0x2, R18 ;  /* 0x0000000200ec7825 */ /* 0x000fe200078e0212 */
[----:B------:R-:W-:Y:S01]  /*3bb70*/  ISETP.LT.AND P1, PT, R22, R14, !P0 ;  /* 0x0000000e1600720c */ /* 0x000fe20004721270 */
[----:B------:R-:W1:Y:S02]  /*3bb80*/  LDC R6, c[0x0][0x228] ;  /* 0x00008a00ff067b82 */ /* 0x000e640000000800 */
[----:B------:R-:W-:Y:S01]  /*3bb90*/  IMAD.WIDE R12, R0, 0x2, R244 ;  /* 0x00000002000c7825 */ /* 0x000fe200078e02f4 */
[----:B------:R-:W-:-:S03]  /*3bba0*/  ISETP.GE.AND P0, PT, R252, R11, PT ;  /* 0x0000000bfc00720c */ /* 0x000fc60003f06270 */
[----:B------:R2:W-:Y:S02]  /*3bbb0*/  @P5 STG.E.U16 desc[UR60][R236.64], R9 ;  /* 0x00000009ec005986 */ /* 0x0005e4000c10153c */
[----:B------:R-:W1:Y:S01]  /*3bbc0*/  LDC R7, c[0x0][0x228] ;  /* 0x00008a00ff077b82 */ /* 0x000e620000000800 */
[----:B0-----:R-:W-:-:S07]  /*3bbd0*/  ISETP.LT.AND P3, PT, R20, R4, !P0 ;  /* 0x000000041400720c */ /* 0x001fce0004761270 */
[----:B--2---:R-:W0:Y:S01]  /*3bbe0*/  LDC.64 R236, c[0x0][0x228] ;  /* 0x00008a00ffec7b82 */ /* 0x004e220000000a00 */
[----:B---3--:R2:W-:Y:S01]  /*3bbf0*/  @P4 STG.E.U16 desc[UR60][R12.64], R249 ;  /* 0x000000f90c004986 */ /* 0x0085e2000c10153c */
[----:B------:R-:W-:-:S06]  /*3bc00*/  ISETP.LT.AND P4, PT, R17, R8, !P0 ;  /* 0x000000081100720c */ /* 0x000fcc0004781270 */
[----:B------:R-:W3:Y:S01]  /*3bc10*/  LDC.64 R8, c[0x0][0x228] ;  /* 0x00008a00ff087b82 */ /* 0x000ee20000000a00 */
[----:B------:R-:W-:-:S07]  /*3bc20*/  PRMT R252, R249, 0x7632, R252 ;  /* 0x00007632f9fc7816 */ /* 0x000fce00000000fc */
[----:B--2---:R-:W2:Y:S01]  /*3bc30*/  LDC.64 R12, c[0x0][0x228] ;  /* 0x00008a00ff0c7b82 */ /* 0x004ea20000000a00 */
[----:B------:R-:W2:Y:S01]  /*3bc40*/  LDL.LU R249, [R1+0xdc] ;  /* 0x0000dc0001f97983 */ /* 0x000ea20000300800 */
[----:B---3--:R-:W-:Y:S02]  /*3bc50*/  IMAD.MOV.U32 R250, RZ, RZ, R9 ;  /* 0x000000fffffa7224 */ /* 0x008fe400078e0009 */
[----:B------:R-:W-:Y:S02]  /*3bc60*/  IMAD.MOV.U32 R11, RZ, RZ, R8 ;  /* 0x000000ffff0b7224 */ /* 0x000fe400078e0008 */
[----:B------:R-:W-:-:S04]  /*3bc70*/  IMAD.WIDE R8, R0, 0x2, R246 ;  /* 0x0000000200087825 */ /* 0x000fc800078e02f6 */
[----:B----4-:R-:W-:Y:S01]  /*3bc80*/  IMAD.IADD R0, R0, 0x1, R10 ;  /* 0x0000000100007824 */ /* 0x010fe200078e020a */
[----:B------:R3:W-:Y:S01]  /*3bc90*/  @P1 STG.E.U16 desc[UR60][R8.64], R252 ;  /* 0x000000fc08001986 */ /* 0x0007e2000c10153c */
[----:B-1----:R-:W-:Y:S01]  /*3bca0*/  ISETP.LT.AND P1, PT, R22, R6, !P0 ;  /* 0x000000061600720c */ /* 0x002fe20004721270 */
[----:B--2---:R-:W-:Y:S01]  /*3bcb0*/  IMAD.MOV.U32 R238, RZ, RZ, R13 ;  /* 0x000000ffffee7224 */ /* 0x004fe200078e000d */
[----:B------:R-:W-:Y:S01]  /*3bcc0*/  ISETP.LT.AND P0, PT, R21, R7, !P0 ;  /* 0x000000071500720c */ /* 0x000fe20004701270 */
[C---:B------:R-:W-:Y:S01]  /*3bcd0*/  IMAD.WIDE R242, R0.reuse, 0x2, R2 ;  /* 0x0000000200f27825 */ /* 0x040fe200078e0202 */
[----:B------:R-:W1:Y:S03]  /*3bce0*/  LDC R6, c[0x0][0x228] ;  /* 0x00008a00ff067b82 */ /* 0x000e660000000800 */
[----:B---3--:R-:W-:Y:S01]  /*3bcf0*/  IMAD.WIDE R8, R0, 0x2, R18 ;  /* 0x0000000200087825 */ /* 0x008fe200078e0212 */
[----:B------:R-:W-:Y:S01]  /*3bd00*/  PRMT R252, R251, 0x7632, R252 ;  /* 0x00007632fbfc7816 */ /* 0x000fe200000000fc */
[----:B------:R2:W-:Y:S03]  /*3bd10*/  @P4 STG.E.U16 desc[UR60][R242.64], R251 ;  /* 0x000000fbf2004986 */ /* 0x0005e6000c10153c */
[----:B------:R-:W3:Y:S01]  /*3bd20*/  LDC R10, c[0x0][0x248] ;  /* 0x00009200ff0a7b82 */ /* 0x000ee20000000800 */
[----:B------:R4:W-:Y:S01]  /*3bd30*/  @P3 STG.E.U16 desc[UR60][R8.64], R252 ;  /* 0x000000fc08003986 */ /* 0x0009e2000c10153c */
[----:B0-----:R-:W-:-:S03]  /*3bd40*/  IMAD.MOV.U32 R13, RZ, RZ, R237 ;  /* 0x000000ffff0d7224 */ /* 0x001fc600078e00ed */
[----:B------:R-:W3:Y:S01]  /*3bd50*/  LDL.LU R237, [R1+0x1d60] ;  /* 0x001d600001ed7983 */ /* 0x000ee20000300800 */
[----:B------:R-:W-:Y:S01]  /*3bd60*/  IMAD.MOV.U32 R14, RZ, RZ, R236 ;  /* 0x000000ffff0e7224 */ /* 0x000fe200078e00ec */
[----:B------:R-:W-:Y:S01]  /*3bd70*/  PRMT R239, R248, 0x7632, R239 ;  /* 0x00007632f8ef7816 */ /* 0x000fe200000000ef */
[----:B------:R-:W-:Y:S01]  /*3bd80*/  IMAD.MOV.U32 R4, RZ, RZ, R12 ;  /* 0x000000ffff047224 */ /* 0x000fe200078e000c */
[----:B--2---:R-:W2:Y:S01]  /*3bd90*/  LDL.LU R251, [R1+0xcc] ;  /* 0x0000cc0001fb7983 */ /* 0x004ea20000300800 */
[----:B------:R-:W0:Y:S01]  /*3bda0*/  LDC R7, c[0x0][0x228] ;  /* 0x00008a00ff077b82 */ /* 0x000e220000000800 */
[----:B----4-:R-:W-:-:S05]  /*3bdb0*/  IMAD.WIDE R8, R0, 0x2, R244 ;  /* 0x0000000200087825 */ /* 0x010fca00078e02f4 */
[----:B------:R4:W-:Y:S01]  /*3bdc0*/  @P0 STG.E.U16 desc[UR60][R8.64], R248 ;  /* 0x000000f808000986 */ /* 0x0009e2000c10153c */
[----:B------:R-:W-:Y:S01]  /*3bdd0*/  IMAD.WIDE R242, R0, 0x2, R246 ;  /* 0x0000000200f27825 */ /* 0x000fe200078e02f6 */
[----:B------:R-:W0:Y:S02]  /*3bde0*/  LDC R12, c[0x0][0x228] ;  /* 0x00008a00ff0c7b82 */ /* 0x000e240000000800 */
[----:B----4-:R-:W4:Y:S01]  /*3bdf0*/  LDL.LU.64 R8, [R1+0x1d58] ;  /* 0x001d580001087983 */ /* 0x010f220000300a00 */
[----:B------:R-:W-:-:S03]  /*3be00*/  VIADD R236, R16, 0x1a ;  /* 0x0000001a10ec7836 */ /* 0x000fc60000000000 */
[----:B------:R1:W-:Y:S02]  /*3be10*/  @P1 STG.E.U16 desc[UR60][R242.64], R239 ;  /* 0x000000eff2001986 */ /* 0x0003e4000c10153c */
[----:B------:R-:W-:Y:S01]  /*3be20*/  ISETP.GE.AND P0, PT, R236, R238, PT ;  /* 0x000000eeec00720c */ /* 0x000fe20003f06270 */
[----:B------:R-:W-:Y:S01]  /*3be30*/  VIADD R252, R16, 0x16 ;  /* 0x0000001610fc7836 */ /* 0x000fe20000000000 */
[----:B------:R-:W4:Y:S01]  /*3be40*/  LDL.LU R248, [R1+0xbc] ;  /* 0x0000bc0001f87983 */ /* 0x000f220000300800 */
[----:B---3--:R-:W-:Y:S01]  /*3be50*/  IMAD.IADD R0, R0, 0x1, R10 ;  /* 0x0000000100007824 */ /* 0x008fe200078e020a */
[----:B------:R-:W3:Y:S08]  /*3be60*/  LDC R236, c[0x0][0x228] ;  /* 0x00008a00ffec7b82 */ /* 0x000ef00000000800 */
[----:B-1----:R-:W1:Y:S01]  /*3be70*/  LDC.64 R238, c[0x0][0x228] ;  /* 0x00008a00ffee7b82 */ /* 0x002e620000000a00 */
[----:B------:R-:W-:Y:S01]  /*3be80*/  ISETP.GE.AND P6, PT, R252, R250, PT ;  /* 0x000000fafc00720c */ /* 0x000fe20003fc6270 */
[----:B------:R-:W-:-:S03]  /*3be90*/  VIADD R252, R16, 0x17 ;  /* 0x0000001710fc7836 */ /* 0x000fc60000000000 */
[----:B------:R-:W-:Y:S02]  /*3bea0*/  ISETP.LT.AND P3, PT, R17, R15, !P6 ;  /* 0x0000000f1100720c */ /* 0x000fe40007761270 */
[----:B------:R-:W-:Y:S01]  /*3beb0*/  ISETP.LT.AND P5, PT, R20, R6, !P6 ;  /* 0x000000061400720c */ /* 0x000fe200077a1270 */
[----:B------:R-:W4:Y:S01]  /*3bec0*/  LDC R243, c[0x0][0x248] ;  /* 0x00009200fff37b82 */ /* 0x000f220000000800 */
[----:B0-----:R-:W-:Y:S02]  /*3bed0*/  ISETP.LT.AND P4, PT, R21, R12, !P6 ;  /* 0x0000000c1500720c */ /* 0x001fe40007781270 */
[----:B------:R-:W-:Y:S01]  /*3bee0*/  ISETP.GE.AND P1, PT, R252, R13, PT ;  /* 0x0000000dfc00720c */ /* 0x000fe20003f26270 */
[----:B------:R-:W-:-:S04]  /*3bef0*/  IMAD.WIDE R12, R0, 0x2, R18 ;  /* 0x00000002000c7825 */ /* 0x000fc800078e0212 */
[----:B------:R-:W0:Y:S01]  /*3bf00*/  LDC R10, c[0x0][0x228] ;  /* 0x00008a00ff0a7b82 */ /* 0x000e220000000800 */
[----:B-1----:R-:W-:Y:S02]  /*3bf10*/  IMAD.MOV.U32 R242, RZ, RZ, R239 ;  /* 0x000000fffff27224 */ /* 0x002fe400078e00ef */
[----:B------:R-:W-:-:S05]  /*3bf20*/  IMAD.MOV.U32 R15, RZ, RZ, R238 ;  /* 0x000000ffff0f7224 */ /* 0x000fca00078e00ee */
[----:B------:R-:W1:Y:S01]  /*3bf30*/  LDC R6, c[0x0][0x228] ;  /* 0x00008a00ff067b82 */ /* 0x000e620000000800 */
[----:B------:R-:W-:Y:S01]  /*3bf40*/  IMAD.WIDE R238, R0, 0x2, R2 ;  /* 0x0000000200ee7825 */ /* 0x000fe200078e0202 */
[----:B------:R-:W-:Y:S02]  /*3bf50*/  ISETP.LT.AND P6, PT, R22, R25, !P6 ;  /* 0x000000191600720c */ /* 0x000fe400077c1270 */
[----:B------:R-:W-:Y:S02]  /*3bf60*/  PRMT R252, R249, 0x7632, R252 ;  /* 0x00007632f9fc7816 */ /* 0x000fe400000000fc */
[----:B------:R0:W-:Y:S04]  /*3bf70*/  @P3 STG.E.U16 desc[UR60][R238.64], R249 ;  /* 0x000000f9ee003986 */ /* 0x0001e8000c10153c */
[----:B------:R1:W-:Y:S04]  /*3bf80*/  @P5 STG.E.U16 desc[UR60][R12.64], R252 ;  /* 0x000000fc0c005986 */ /* 0x0003e8000c10153c */
[----:B0-----:R-:W3:Y:S01]  /*3bf90*/  LDL.LU R249, [R1+0xac] ;  /* 0x0000ac0001f97983 */ /* 0x001ee20000300800 */
[----:B-1----:R-:W-:-:S05]  /*3bfa0*/  IMAD.WIDE R12, R0, 0x2, R244 ;  /* 0x00000002000c7825 */ /* 0x002fca00078e02f4 */
[----:B--2---:R0:W-:Y:S04]  /*3bfb0*/  @P4 STG.E.U16 desc[UR60][R12.64], R251 ;  /* 0x000000fb0c004986 */ /* 0x0041e8000c10153c */
[----:B0-----:R-:W3:Y:S01]  /*3bfc0*/  LDL.LU.64 R12, [R1+0x1d50] ;  /* 0x001d5000010c7983 */ /* 0x001ee20000300a00 */
[----:B----4-:R-:W-:Y:S02]  /*3bfd0*/  PRMT R9, R251, 0x7632, R9 ;  /* 0x00007632fb097816 */ /* 0x010fe40000000009 */
[----:B------:R-:W0:Y:S02]  /*3bfe0*/  LDC.64 R250, c[0x0][0x228] ;  /* 0x00008a00fffa7b82 */ /* 0x000e240000000a00 */
[----:B0-----:R-:W-:Y:S02]  /*3bff0*/  IMAD.MOV.U32 R25, RZ, RZ, R251 ;  /* 0x000000ffff197224 */ /* 0x001fe400078e00fb */
[----:B------:R-:W2:Y:S01]  /*3c000*/  LDL.LU R251, [R1+0x90] ;  /* 0x0000900001fb7983 */ /* 0x000ea20000300800 */
[----:B------:R-:W-:Y:S01]  /*3c010*/  ISETP.LT.AND P3, PT, R17, R27, !P1 ;  /* 0x0000001b1100720c */ /* 0x000fe20004f61270 */
[----:B------:R-:W-:-:S02]  /*3c020*/  VIADD R252, R16, 0x18 ;  /* 0x0000001810fc7836 */ /* 0x000fc40000000000 */
[----:B------:R-:W0:Y:S01]  /*3c030*/  LDC R27, c[0x0][0x248] ;  /* 0x00009200ff1b7b82 */ /* 0x000e220000000800 */
[----:B------:R-:W-:-:S04]  /*3c040*/  IMAD.WIDE R238, R0, 0x2, R246 ;  /* 0x0000000200ee7825 */ /* 0x000fc800078e02f6 */
[----:B------:R-:W-:Y:S01]  /*3c050*/  IMAD.IADD R0, R0, 0x1, R243 ;  /* 0x0000000100007824 */ /* 0x000fe200078e02f3 */
[----:B------:R-:W-:-:S03]  /*3c060*/  ISETP.GE.AND P4, PT, R252, R242, PT ;  /* 0x000000f2fc00720c */ /* 0x000fc60003f86270 */
[----:B------:R-:W-:Y:S01]  /*3c070*/  IMAD.WIDE R242, R0, 0x2, R2 ;  /* 0x0000000200f27825 */ /* 0x000fe200078e0202 */
[----:B------:R1:W-:Y:S01]  /*3c080*/  @P6 STG.E.U16 desc[UR60][R238.64], R9 ;  /* 0x00000009ee006986 */ /* 0x0003e2000c10153c */
[----:B------:R-:W-:-:S03]  /*3c090*/  PRMT R252, R248, 0x7632, R252 ;  /* 0x00007632f8fc7816 */ /* 0x000fc600000000fc */
[----:B------:R4:W-:Y:S01]  /*3c0a0*/  @P3 STG.E.U16 desc[UR60][R242.64], R248 ;  /* 0x000000f8f2003986 */ /* 0x0009e2000c10153c */
[----:B------:R-:W-:Y:S01]  /*3c0b0*/  ISETP.LT.AND P5, PT, R20, R7, !P1 ;  /* 0x000000071400720c */ /* 0x000fe20004fa1270 */
[----:B-1----:R-:W1:Y:S02]  /*3c0c0*/  LDC R9, c[0x0][0x228] ;  /* 0x00008a00ff097b82 */ /* 0x002e640000000800 */
[----:B----4-:R-:W4:Y:S01]  /*3c0d0*/  LDL.LU R248, [R1+0x80] ;  /* 0x0000800001f87983 */ /* 0x010f220000300800 */
[----:B------:R-:W-:Y:S02]  /*3c0e0*/  ISETP.LT.AND P6, PT, R22, R10, !P1 ;  /* 0x0000000a1600720c */ /* 0x000fe40004fc1270 */
[----:B------:R-:W-:Y:S01]  /*3c0f0*/  ISETP.LT.AND P1, PT, R21, R6, !P1 ;  /* 0x000000061500720c */ /* 0x000fe20004f21270 */
[C---:B------:R-:W-:Y:S01]  /*3c100*/  IMAD.WIDE R238, R0.reuse, 0x2, R18 ;  /* 0x0000000200ee7825 */ /* 0x040fe200078e0212 */
[----:B------:R-:W-:Y:S01]  /*3c110*/  ISETP.LT.AND P3, PT, R17, R241, !P4 ;  /* 0x000000f11100720c */ /* 0x000fe20006761270 */
[----:B------:R-:W1:Y:S02]  /*3c120*/  LDC R10, c[0x0][0x228] ;  /* 0x00008a00ff0a7b82 */ /* 0x000e640000000800 */
[----:B------:R-:W-:-:S02]  /*3c130*/  IMAD.WIDE R242, R0, 0x2, R244 ;  /* 0x0000000200f27825 */ /* 0x000fc400078e02f4 */
[----:B------:R0:W-:Y:S04]  /*3c140*/  @P5 STG.E.U16 desc[UR60][R238.64], R252 ;  /* 0x000000fcee005986 */ /* 0x0001e8000c10153c */
[----:B------:R-:W4:Y:S01]  /*3c150*/  LDC R6, c[0x0][0x228] ;  /* 0x00008a00ff067b82 */ /* 0x000f220000000800 */
[----:B0-----:R-:W-:-:S04]  /*3c160*/  IMAD.WIDE R238, R0, 0x2, R246 ;  /* 0x0000000200ee7825 */ /* 0x001fc800078e02f6 */
[----:B------:R-:W-:Y:S02]  /*3c170*/  IMAD.IADD R0, R0, 0x1, R27 ;  /* 0x0000000100007824 */ /* 0x000fe400078e021b */
[----:B------:R-:W-:Y:S01]  /*3c180*/  VIADD R252, R16, 0x19 ;  /* 0x0000001910fc7836 */ /* 0x000fe20000000000 */
[----:B---3--:R-:W-:Y:S01]  /*3c190*/  PRMT R12, R249, 0x7632, R12 ;  /* 0x00007632f90c7816 */ /* 0x008fe2000000000c */
[----:B------:R0:W-:Y:S03]  /*3c1a0*/  @P1 STG.E.U16 desc[UR60][R242.64], R249 ;  /* 0x000000f9f2001986 */ /* 0x0001e6000c10153c */
[----:B------:R-:W-:Y:S01]  /*3c1b0*/  ISETP.GE.AND P1, PT, R252, R25, PT ;  /* 0x00000019fc00720c */ /* 0x000fe20003f26270 */
[----:B------:R-:W3:Y:S01]  /*3c1c0*/  LDC R27, c[0x0][0x228] ;  /* 0x00008a00ff1b7b82 */ /* 0x000ee20000000800 */
[----:B------:R1:W-:Y:S04]  /*3c1d0*/  @P6 STG.E.U16 desc[UR60][R238.64], R12 ;  /* 0x0000000cee006986 */ /* 0x0003e8000c10153c */
[----:B0-----:R-:W3:Y:S01]  /*3c1e0*/  LDL.LU R249, [R1+0x70] ;  /* 0x0000700001f97983 */ /* 0x001ee20000300800 */
[----:B------:R-:W-:-:S02]  /*3c1f0*/  IMAD.WIDE R242, R0, 0x2, R2 ;  /* 0x0000000200f27825 */ /* 0x000fc400078e0202 */
[----:B-1----:R-:W0:Y:S01]  /*3c200*/  LDC.64 R238, c[0x0][0x228] ;  /* 0x00008a00ffee7b82 */ /* 0x002e220000000a00 */
[----:B--2---:R-:W-:Y:S02]  /*3c210*/  PRMT R252, R251, 0x7632, R252 ;  /* 0x00007632fbfc7816 */ /* 0x004fe400000000fc */
[----:B------:R1:W-:Y:S04]  /*3c220*/  @P3 STG.E.U16 desc[UR60][R242.64], R251 ;  /* 0x000000fbf2003986 */ /* 0x0003e8000c10153c */
[----:B-1----:R-:W2:Y:S01]  /*3c230*/  LDL.LU R251, [R1+0x60] ;  /* 0x0000600001fb7983 */ /* 0x002ea20000300800 */
[----:B------:R-:W-:Y:S01]  /*3c240*/  ISETP.LT.AND P5, PT, R20, R236, !P4 ;  /* 0x000000ec1400720c */ /* 0x000fe200067a1270 */
[----:B0-----:R-:W-:Y:S01]  /*3c250*/  IMAD.MOV.U32 R12, RZ, RZ, R239 ;  /* 0x000000ffff0c7224 */ /* 0x001fe200078e00ef */
[----:B------:R-:W-:Y:S01]  /*3c260*/  ISETP.LT.AND P6, PT, R21, R9, !P4 ;  /* 0x000000091500720c */ /* 0x000fe200067c1270 */
[----:B------:R-:W-:Y:S01]  /*3c270*/  IMAD.MOV.U32 R25, RZ, RZ, R238 ;  /* 0x000000ffff197224 */ /* 0x000fe200078e00ee */
[----:B------:R-:W-:Y:S01]  /*3c280*/  ISETP.LT.AND P4, PT, R22, R10, !P4 ;  /* 0x0000000a1600720c */ /* 0x000fe20006781270 */
[C---:B------:R-:W-:Y:S01]  /*3c290*/  IMAD.WIDE R238, R0.reuse, 0x2, R18 ;  /* 0x0000000200ee7825 */ /* 0x040fe200078e0212 */
[----:B------:R-:W0:Y:S03]  /*3c2a0*/  LDC R236, c[0x0][0x248] ;  /* 0x00009200ffec7b82 */ /* 0x000e260000000800 */
[----:B------:R-:W-:-:S04]  /*3c2b0*/  IMAD.WIDE R242, R0, 0x2, R246 ;  /* 0x0000000200f27825 */ /* 0x000fc800078e02f6 */
[----:B------:R1:W-:Y:S01]  /*3c2c0*/  @P5 STG.E.U16 desc[UR60][R238.64], R252 ;  /* 0x000000fcee005986 */ /* 0x0003e2000c10153c */
[----:B----4-:R-:W-:Y:S01]  /*3c2d0*/  PRMT R13, R248, 0x7632, R13 ;  /* 0x00007632f80d7816 */ /* 0x010fe2000000000d */
[----:B------:R-:W-:Y:S01]  /*3c2e0*/  IMAD.MOV.U32 R7, RZ, RZ, R250 ;  /* 0x000000ffff077224 */ /* 0x000fe200078e00fa */
[----:B------:R-:W-:Y:S01]  /*3c2f0*/  ISETP.LT.AND P3, PT, R17, R30, !P1 ;  /* 0x0000001e1100720c */ /* 0x000fe20004f61270 */
[----:B------:R-:W4:Y:S01]  /*3c300*/  LDC R9, c[0x0][0x228] ;  /* 0x00008a00ff097b82 */ /* 0x000f220000000800 */
[----:B-1----:R-:W-:Y:S01]  /*3c310*/  IMAD.WIDE R238, R0, 0x2, R244 ;  /* 0x0000000200ee7825 */ /* 0x002fe200078e02f4 */
[----:B------:R-:W-:-:S06]  /*3c320*/  ISETP.LT.AND P5, PT, R20, R6, !P1 ;  /* 0x000000061400720c */ /* 0x000fcc0004fa1270 */
[----:B------:R-:W1:Y:S01]  /*3c330*/  LDC R10, c[0x0][0x228] ;  /* 0x00008a00ff0a7b82 */ /* 0x000e620000000800 */
[----:B------:R0:W-:Y:S04]  /*3c340*/  @P6 STG.E.U16 desc[UR60][R238.64], R248 ;  /* 0x000000f8ee006986 */ /* 0x0001e8000c10153c */
[----:B------:R0:W-:Y:S02]  /*3c350*/  @P4 STG.E.U16 desc[UR60][R242.64], R13 ;  /* 0x0000000df2004986 */ /* 0x0001e4000c10153c */
[----:B0-----:R-:W-:Y:S01]  /*3c360*/  IMAD.IADD R252, R0, 0x1, R236 ;  /* 0x0000000100fc7824 */ /* 0x001fe200078e02ec */
[----:B------:R-:W0:Y:S01]  /*3c370*/  LDC R6, c[0x0][0x248] ;  /* 0x00009200ff067b82 */ /* 0x000e220000000800 */
[----:B------:R-:W4:Y:S07]  /*3c380*/  LDL.LU R248, [R1+0x94] ;  /* 0x0000940001f87983 */ /* 0x000f2e0000300800 */
[----:B------:R-:W1:Y:S08]  /*3c390*/  LDC R30, c[0x0][0x228] ;  /* 0x00008a00ff1e7b82 */ /* 0x000e700000000800 */
[----:B------:R-:W0:Y:S01]  /*3c3a0*/  LDC.64 R242, c[0x0][0x228] ;  /* 0x00008a00fff27b82 */ /* 0x000e220000000a00 */
[----:B---3--:R-:W-:Y:S01]  /*3c3b0*/  ISETP.LT.AND P6, PT, R21, R27, !P1 ;  /* 0x0000001b1500720c */ /* 0x008fe20004fc1270 */
[----:B------:R-:W-:-:S02]  /*3c3c0*/  VIADD R0, R16, 0x24 ;  /* 0x0000002410007836 */ /* 0x000fc40000000000 */
[----:B------:R-:W-:-:S03]  /*3c3d0*/  IMAD.WIDE R238, R252, 0x2, R2 ;  /* 0x00000002fcee7825 */ /* 0x000fc600078e0202 */
[----:B------:R-:W-:Y:S01]  /*3c3e0*/  ISETP.GE.AND P4, PT, R0, R12, PT ;  /* 0x0000000c0000720c */ /* 0x000fe20003f86270 */
[----:B0-----:R-:W-:Y:S02]  /*3c3f0*/  IMAD.MOV.U32 R27, RZ, RZ, R243 ;  /* 0x000000ffff1b7224 */ /* 0x001fe400078e00f3 */
[----:B------:R-:W-:Y:S01]  /*3c400*/  IMAD.MOV.U32 R13, RZ, RZ, R242 ;  /* 0x000000ffff0d7224 */ /* 0x000fe200078e00f2 */
[----:B--2---:R-:W-:Y:S01]  /*3c410*/  PRMT R240, R251, 0x7632, R240 ;  /* 0x00007632fbf07816 */ /* 0x004fe200000000f0 */
[----:B------:R0:W-:Y:S01]  /*3c420*/  @P3 STG.E.U16 desc[UR60][R238.64], R249 ;  /* 0x000000f9ee003986 */ /* 0x0001e2000c10153c */
[----:B------:R-:W-:Y:S01]  /*3c430*/  PRMT R0, R249, 0x7632, R0 ;  /* 0x00007632f9007816 */ /* 0x000fe20000000000 */
[----:B------:R-:W-:Y:S01]  /*3c440*/  IMAD.WIDE R242, R252, 0x2, R18 ;  /* 0x00000002fcf27825 */ /* 0x000fe200078e0212 */
[----:B----4-:R-:W-:Y:S01]  /*3c450*/  ISETP.LT.AND P1, PT, R22, R9, !P1 ;  /* 0x000000091600720c */ /* 0x010fe20004f21270 */
[----:B------:R-:W2:Y:S03]  /*3c460*/  LDC R12, c[0x0][0x228] ;  /* 0x00008a00ff0c7b82 */ /* 0x000ea60000000800 */
[----:B------:R3:W-:Y:S01]  /*3c470*/  @P5 STG.E.U16 desc[UR60][R242.64], R0 ;  /* 0x00000000f2005986 */ /* 0x0007e2000c10153c */
[----:B0-----:R-:W-:-:S03]  /*3c480*/  IMAD.WIDE R238, R252, 0x2, R244 ;  /* 0x00000002fcee7825 */ /* 0x001fc600078e02f4 */
[----:B------:R-:W4:Y:S01]  /*3c490*/  LDL.LU R249, [R1+0x84] ;  /* 0x0000840001f97983 */ /* 0x000f220000300800 */
[----:B------:R-:W-:Y:S01]  /*3c4a0*/  ISETP.LT.AND P3, PT, R17, R11, !P0 ;  /* 0x0000000b1100720c */ /* 0x000fe20004761270 */
[----:B------:R-:W0:Y:S02]  /*3c4b0*/  LDC R9, c[0x0][0x228] ;  /* 0x00008a00ff097b82 */ /* 0x000e240000000800 */
[----:B------:R1:W-:Y:S01]  /*3c4c0*/  @P6 STG.E.U16 desc[UR60][R238.64], R251 ;  /* 0x000000fbee006986 */ /* 0x0003e2000c10153c */
[C---:B---3--:R-:W-:Y:S02]  /*3c4d0*/  IMAD.IADD R0, R252.reuse, 0x1, R6 ;  /* 0x00000001fc007824 */ /* 0x048fe400078e0206 */
[----:B------:R-:W-:Y:S01]  /*3c4e0*/  IMAD.WIDE R242, R252, 0x2, R246 ;  /* 0x00000002fcf27825 */ /* 0x000fe200078e02f6 */
[----:B-1----:R-:W-:Y:S02]  /*3c4f0*/  ISETP.LT.AND P5, PT, R21, R30, !P0 ;  /* 0x0000001e1500720c */ /* 0x002fe400047a1270 */
[----:B------:R-:W1:Y:S08]  /*3c500*/  LDC R11, c[0x0][0x228] ;  /* 0x00008a00ff0b7b82 */ /* 0x000e700000000800 */
[----:B------:R-:W3:Y:S01]  /*3c510*/  LDC.64 R250, c[0x0][0x228] ;  /* 0x00008a00fffa7b82 */ /* 0x000ee20000000a00 */
[----:B------:R-:W-:Y:S01]  /*3c520*/  ISETP.LT.AND P6, PT, R20, R10, !P0 ;  /* 0x0000000a1400720c */ /* 0x000fe200047c1270 */
[----:B------:R-:W-:-:S02]  /*3c530*/  VIADD R252, R16, 0x1b ;  /* 0x0000001b10fc7836 */ /* 0x000fc40000000000 */
[----:B------:R-:W-:Y:S01]  /*3c540*/  IMAD.WIDE R238, R0, 0x2, R2 ;  /* 0x0000000200ee7825 */ /* 0x000fe200078e0202 */
[----:B------:R2:W-:Y:S03]  /*3c550*/  @P1 STG.E.U16 desc[UR60][R242.64], R240 ;  /* 0x000000f0f2001986 */ /* 0x0005e6000c10153c */
[----:B------:R-:W0:Y:S01]  /*3c560*/  LDC R6, c[0x0][0x228] ;  /* 0x00008a00ff067b82 */ /* 0x000e220000000800 */
[----:B---3--:R-:W-:-:S07]  /*3c570*/  IMAD.MOV.U32 R236, RZ, RZ, R251 ;  /* 0x000000ffffec7224 */ /* 0x008fce00078e00fb */
[----:B--2---:R-:W2:Y:S01]  /*3c580*/  LDC.64 R240, c[0x0][0x228] ;  /* 0x00008a00fff07b82 */ /* 0x004ea20000000a00 */
[----:B------:R-:W3:Y:S01]  /*3c590*/  LDL.LU R251, [R1+0x74] ;  /* 0x0000740001fb7983 */ /* 0x000ee20000300800 */
[----:B------:R-:W-:Y:S02]  /*3c5a0*/  ISETP.GE.AND P1, PT, R252, R27, PT ;  /* 0x0000001bfc00720c */ /* 0x000fe40003f26270 */
[----:B------:R-:W-:Y:S01]  /*3c5b0*/  PRMT R252, R248, 0x7632, R252 ;  /* 0x00007632f8fc7816 */ /* 0x000fe200000000fc */
[----:B------:R1:W-:Y:S03]  /*3c5c0*/  @P3 STG.E.U16 desc[UR60][R238.64], R248 ;  /* 0x000000f8ee003986 */ /* 0x0003e6000c10153c */
[----:B------:R-:W0:Y:S01]  /*3c5d0*/  LDC R10, c[0x0][0x248] ;  /* 0x00009200ff0a7b82 */ /* 0x000e220000000800 */
[----:B-1----:R-:W3:Y:S01]  /*3c5e0*/  LDL.LU R248, [R1+0x64] ;  /* 0x0000640001f87983 */ /* 0x002ee20000300800 */
[----:B------:R-:W-:Y:S01]  /*3c5f0*/  IMAD.WIDE R242, R0, 0x2, R18 ;  /* 0x0000000200f27825 */ /* 0x000fe200078e0212 */
[----:B------:R-:W-:-:S03]  /*3c600*/  ISETP.LT.AND P3, PT, R17, R14, !P1 ;  /* 0x0000000e1100720c */ /* 0x000fc60004f61270 */
[----:B------:R-:W-:Y:S01]  /*3c610*/  IMAD.WIDE R238, R0, 0x2, R244 ;  /* 0x0000000200ee7825 */ /* 0x000fe200078e02f4 */
[----:B------:R-:W-:Y:S01]  /*3c620*/  ISETP.LT.AND P0, PT, R22, R12, !P0 ;  /* 0x0000000c1600720c */ /* 0x000fe20004701270 */
[----:B------:R-:W-:Y:S01]  /*3c630*/  @P6 STG.E.U16 desc[UR60][R242.64], R252 ;  /* 0x000000fcf2006986 */ /* 0x000fe2000c10153c */
[----:B------:R-:W1:Y:S01]  /*3c640*/  LDC R12, c[0x0][0x228] ;  /* 0x00008a00ff0c7b82 */ /* 0x000e620000000800 */
[----:B--2---:R-:W-:Y:S02]  /*3c650*/  IMAD.MOV.U32 R14, RZ, RZ, R240 ;  /* 0x000000ffff0e7224 */ /* 0x004fe400078e00f0 */
[----:B------:R-:W2:Y:S04]  /*3c660*/  LDL.LU R240, [R1+0x1d4c] ;  /* 0x001d4c0001f07983 */ /* 0x000ea80000300800 */
[----:B----4-:R4:W-:Y:S01]  /*3c670*/  @P5 STG.E.U16 desc[UR60][R238.64], R249 ;  /* 0x000000f9ee005986 */ /* 0x0109e2000c10153c */
[----:B------:R-:W-:-:S03]  /*3c680*/  PRMT R237, R249, 0x7632, R237 ;  /* 0x00007632f9ed7816 */ /* 0x000fc600000000ed */
[----:B----4-:R-:W4:Y:S01]  /*3c690*/  LDL.LU R249, [R1+0x98] ;  /* 0x0000980001f97983 */ /* 0x010f220000300800 */
[----:B------:R-:W-:-:S04]  /*3c6a0*/  IMAD.WIDE R238, R0, 0x2, R246 ;  /* 0x0000000200ee7825 */ /* 0x000fc800078e02f6 */
[----:B0-----:R-:W-:Y:S01]  /*3c6b0*/  IMAD.IADD R0, R0, 0x1, R10 ;  /* 0x0000000100007824 */ /* 0x001fe200078e020a */
[----:B------:R-:W-:Y:S01]  /*3c6c0*/  @P0 STG.E.U16 desc[UR60][R238.64], R237 ;  /* 0x000000edee000986 */ /* 0x000fe2000c10153c */
[----:B---3--:R-:W-:Y:S02]  /*3c6d0*/  PRMT R24, R251, 0x7632, R24 ;  /* 0x00007632fb187816 */ /* 0x008fe40000000018 */
[----:B------:R-:W-:Y:S01]  /*3c6e0*/  IMAD.WIDE R242, R0, 0x2, R2 ;  /* 0x0000000200f27825 */ /* 0x000fe200078e0202 */
[----:B------:R-:W-:Y:S01]  /*3c6f0*/  ISETP.LT.AND P6, PT, R21, R11, !P1 ;  /* 0x0000000b1500720c */ /* 0x000fe20004fc1270 */
[----:B------:R-:W0:Y:S03]  /*3c700*/  LDC R10, c[0x0][0x228] ;  /* 0x00008a00ff0a7b82 */ /* 0x000e260000000800 */
[----:B------:R3:W-:Y:S01]  /*3c710*/  @P3 STG.E.U16 desc[UR60][R242.64], R251 ;  /* 0x000000fbf2003986 */ /* 0x0007e2000c10153c */
[----:B------:R-:W-:-:S04]  /*3c720*/  ISETP.LT.AND P5, PT, R20, R9, !P1 ;  /* 0x000000091400720c */ /* 0x000fc80004fa1270 */
[----:B------:R-:W2:Y:S01]  /*3c730*/  LDC R11, c[0x0][0x228] ;  /* 0x00008a00ff0b7b82 */ /* 0x000ea20000000800 */
[----:B---3--:R-:W3:Y:S01]  /*3c740*/  LDL.LU R251, [R1+0x88] ;  /* 0x0000880001fb7983 */ /* 0x008ee20000300800 */
[----:B------:R-:W-:Y:S02]  /*3c750*/  VIADD R252, R16, 0x1c ;  /* 0x0000001c10fc7836 */ /* 0x000fe40000000000 */
[----:B------:R-:W-:Y:S01]  /*3c760*/  IMAD.WIDE R238, R0, 0x2, R18 ;  /* 0x0000000200ee7825 */ /* 0x000fe200078e0212 */
[----:B------:R-:W-:-:S03]  /*3c770*/  ISETP.LT.AND P1, PT, R22, R6, !P1 ;  /* 0x000000061600720c */ /* 0x000fc60004f21270 */
[----:B------:R-:W0:Y:S01]  /*3c780*/  LDC R9, c[0x0][0x248] ;  /* 0x00009200ff097b82 */ /* 0x000e220000000800 */
[----:B------:R-:W-:Y:S01]  /*3c790*/  ISETP.GE.AND P0, PT, R252, R236, PT ;  /* 0x000000ecfc00720c */ /* 0x000fe20003f06270 */
[----:B------:R-:W-:Y:S01]  /*3c7a0*/  IMAD.MOV.U32 R27, RZ, RZ, R241 ;  /* 0x000000ffff1b7224 */ /* 0x000fe200078e00f1 */
[----:B------:R1:W-:Y:S01]  /*3c7b0*/  @P5 STG.E.U16 desc[UR60][R238.64], R24 ;  /* 0x00000018ee005986 */ /* 0x0003e2000c10153c */
[----:B------:R-:W-:Y:S02]  /*3c7c0*/  VIADD R252, R16, 0x1d ;  /* 0x0000001d10fc7836 */ /* 0x000fe40000000000 */
[----:B------:R-:W-:Y:S02]  /*3c7d0*/  IMAD.WIDE R236, R0, 0x2, R244 ;  /* 0x0000000200ec7825 */ /* 0x000fe400078e02f4 */
[----:B------:R-:W4:Y:S01]  /*3c7e0*/  LDC R6, c[0x0][0x228] ;  /* 0x00008a00ff067b82 */ /* 0x000f220000000800 */
[----:B------:R-:W-:Y:S02]  /*3c7f0*/  ISETP.GE.AND P3, PT, R252, R27, PT ;  /* 0x0000001bfc00720c */ /* 0x000fe40003f66270 */
[----:B------:R1:W-:Y:S01]  /*3c800*/  @P6 STG.E.U16 desc[UR60][R236.64], R248 ;  /* 0x000000f8ec006986 */ /* 0x0003e2000c10153c */
[----:B------:R-:W-:-:S04]  /*3c810*/  PRMT R252, R248, 0x7632, R252 ;  /* 0x00007632f8fc7816 */ /* 0x000fc800000000fc */
[----:B-1----:R-:W1:Y:S01]  /*3c820*/  LDC.64 R238, c[0x0][0x228] ;  /* 0x00008a00ffee7b82 */ /* 0x002e620000000a00 */
[----:B------:R-:W-:Y:S01]  /*3c830*/  ISETP.LT.AND P5, PT, R17, R15, !P0 ;  /* 0x0000000f1100720c */ /* 0x000fe200047a1270 */
[----:B------:R-:W-:Y:S01]  /*3c840*/  IMAD.WIDE R236, R0, 0x2, R246 ;  /* 0x0000000200ec7825 */ /* 0x000fe200078e02f6 */
[----:B------:R-:W-:Y:S01]  /*3c850*/  ISETP.LT.AND P6, PT, R20, R12, !P0 ;  /* 0x0000000c1400720c */ /* 0x000fe200047c1270 */
[----:B------:R-:W3:Y:S04]  /*3c860*/  LDL.LU R248, [R1+0x78] ;  /* 0x0000780001f87983 */ /* 0x000ee80000300800 */
[----:B------:R-:W3:Y:S01]  /*3c870*/  LDC R242, c[0x0][0x248] ;  /* 0x00009200fff27b82 */ /* 0x000ee20000000800 */
[----:B------:R1:W-:Y:S01]  /*3c880*/  @P1 STG.E.U16 desc[UR60][R236.64], R252 ;  /* 0x000000fcec001986 */ /* 0x0003e2000c10153c */
[----:B--2---:R-:W-:-:S02]  /*3c890*/  ISETP.LT.AND P1, PT, R22, R11, !P0 ;  /* 0x0000000b1600720c */ /* 0x004fc40004721270 */
[----:B0-----:R-:W-:-:S04]  /*3c8a0*/  ISETP.LT.AND P0, PT, R21, R10, !P0 ;  /* 0x0000000a1500720c */ /* 0x001fc80004701270 */
[----:B------:R-:W0:Y:S01]  /*3c8b0*/  LDC.64 R10, c[0x0][0x228] ;  /* 0x00008a00ff0a7b82 */ /* 0x000e220000000a00 */
[----:B------:R-:W-:Y:S02]  /*3c8c0*/  IMAD.IADD R0, R0, 0x1, R9 ;  /* 0x0000000100007824 */ /* 0x000fe400078e0209 */
[----:B-1----:R-:W-:Y:S02]  /*3c8d0*/  IMAD.MOV.U32 R241, RZ, RZ, R239 ;  /* 0x000000fffff17224 */ /* 0x002fe400078e00ef */
[----:B------:R-:W-:-:S03]  /*3c8e0*/  IMAD.MOV.U32 R24, RZ, RZ, R238 ;  /* 0x000000ffff187224 */ /* 0x000fc600078e00ee */
[----:B------:R-:W1:Y:S01]  /*3c8f0*/  LDC R9, c[0x0][0x228] ;  /* 0x00008a00ff097b82 */ /* 0x000e620000000800 */
[----:B------:R-:W-:-:S04]  /*3c900*/  IMAD.WIDE R238, R0, 0x2, R2 ;  /* 0x0000000200ee7825 */ /* 0x000fc800078e0202 */
[----:B------:R-:W-:-:S03]  /*3c910*/  IMAD.WIDE R236, R0, 0x2, R18 ;  /* 0x0000000200ec7825 */ /* 0x000fc600078e0212 */
[----:B------:R-:W2:Y:S01]  /*3c920*/  LDC R12, c[0x0][0x228] ;  /* 0x00008a00ff0c7b82 */ /* 0x000ea20000000800 */
[----:B0-----:R-:W-:Y:S02]  /*3c930*/  IMAD.MOV.U32 R27, RZ, RZ, R11 ;  /* 0x000000ffff1b7224 */ /* 0x001fe400078e000b */
[----:B------:R-:W2:Y:S01]  /*3c940*/  LDL.LU R11, [R1+0x1d48] ;  /* 0x001d4800010b7983 */ /* 0x000ea20000300800 */
[----:B----4-:R-:W-:-:S03]  /*3c950*/  PRMT R252, R249, 0x7632, R252 ;  /* 0x00007632f9fc7816 */ /* 0x010fc600000000fc */
[----:B------:R0:W-:Y:S01]  /*3c960*/  @P5 STG.E.U16 desc[UR60][R238.64], R249 ;  /* 0x000000f9ee005986 */ /* 0x0001e2000c10153c */
[----:B------:R-:W-:-:S03]  /*3c970*/  ISETP.LT.AND P5, PT, R17, R7, !P3 ;  /* 0x000000071100720c */ /* 0x000fc60005fa1270 */
[----:B------:R-:W-:Y:S01]  /*3c980*/  @P6 STG.E.U16 desc[UR60][R236.64], R252 ;  /* 0x000000fcec006986 */ /* 0x000fe2000c10153c */
[----:B------:R-:W-:Y:S01]  /*3c990*/  ISETP.LT.AND P6, PT, R20, R6, !P3 ;  /* 0x000000061400720c */ /* 0x000fe20005fc1270 */
[----:B------:R-:W-:Y:S02]  /*3c9a0*/  IMAD.WIDE R6, R0, 0x2, R244 ;  /* 0x0000000200067825 */ /* 0x000fe400078e02f4 */
[----:B0-----:R-:W4:Y:S01]  /*3c9b0*/  LDL.LU R249, [R1+0x68] ;  /* 0x0000680001f97983 */ /* 0x001f220000300800 */
[----:B------:R-:W0:Y:S03]  /*3c9c0*/  LDC R238, c[0x0][0x248] ;  /* 0x00009200ffee7b82 */ /* 0x000e260000000800 */
[----:B---3--:R3:W-:Y:S04]  /*3c9d0*/  @P0 STG.E.U16 desc[UR60][R6.64], R251 ;  /* 0x000000fb06000986 */ /* 0x0087e8000c10153c */
[----:B---3--:R-:W3:Y:S01]  /*3c9e0*/  LDL.LU.64 R6, [R1+0x1d40] ;  /* 0x001d400001067983 */ /* 0x008ee20000300a00 */
[----:B------:R-:W-:-:S03]  /*3c9f0*/  PRMT R5, R251, 0x7632, R5 ;  /* 0x00007632fb057816 */ /* 0x000fc60000000005 */
[----:B------:R-:W2:Y:S01]  /*3ca00*/  LDL.LU R251, [R1+0x9c] ;  /* 0x00009c0001fb7983 */ /* 0x000ea20000300800 */
[----:B------:R-:W-:-:S04]  /*3ca10*/  IMAD.WIDE R236, R0, 0x2, R246 ;  /* 0x0000000200ec7825 */ /* 0x000fc800078e02f6 */
[----:B------:R-:W-:Y:S02]  /*3ca20*/  IMAD.IADD R252, R0, 0x1, R242 ;  /* 0x0000000100fc7824 */ /* 0x000fe400078e02f2 */
[----:B------:R-:W-:Y:S01]  /*3ca30*/  IMAD.MOV.U32 R15, RZ, RZ, R10 ;  /* 0x000000ffff0f7224 */ /* 0x000fe200078e000a */
[----:B------:R0:W-:Y:S01]  /*3ca40*/  @P1 STG.E.U16 desc[UR60][R236.64], R5 ;  /* 0x00000005ec001986 */ /* 0x0001e2000c10153c */
[----:B------:R-:W0:Y:S01]  /*3ca50*/  LDC R10, c[0x0][0x228] ;  /* 0x00008a00ff0a7b82 */ /* 0x000e220000000800 */
[----:B-1----:R-:W-:Y:S01]  /*3ca60*/  ISETP.LT.AND P1, PT, R21, R9, !P3 ;  /* 0x000000091500720c */ /* 0x002fe20005f21270 */
[----:B------:R-:W-:-:S04]  /*3ca70*/  IMAD.WIDE R242, R252, 0x2, R2 ;  /* 0x00000002fcf27825 */ /* 0x000fc800078e0202 */
[C---:B------:R-:W-:Y:S01]  /*3ca80*/  VIADD R0, R16.reuse, 0x1e ;  /* 0x0000001e10007836 */ /* 0x040fe20000000000 */
[----:B------:R1:W-:Y:S01]  /*3ca90*/  @P5 STG.E.U16 desc[UR60][R242.64], R248 ;  /* 0x000000f8f2005986 */ /* 0x0003e2000c10153c */
[----:B------:R-:W-:Y:S01]  /*3caa0*/  VIADD R239, R16, 0x1f ;  /* 0x0000001f10ef7836 */ /* 0x000fe20000000000 */
[----:B------:R-:W2:Y:S01]  /*3cab0*/  LDC R9, c[0x0][0x228] ;  /* 0x00008a00ff097b82 */ /* 0x000ea20000000800 */
[----:B0-----:R-:W-:Y:S01]  /*3cac0*/  IMAD.WIDE R236, R252, 0x2, R18 ;  /* 0x00000002fcec7825 */ /* 0x001fe200078e0212 */
[----:B------:R-:W-:Y:S02]  /*3cad0*/  ISETP.GE.AND P5, PT, R0, R27, PT ;  /* 0x0000001b0000720c */ /* 0x000fe40003fa6270 */
[----:B------:R-:W-:Y:S01]  /*3cae0*/  ISETP.GE.AND P0, PT, R239, R241, PT ;  /* 0x000000f1ef00720c */ /* 0x000fe20003f06270 */
[C---:B------:R-:W-:Y:S02]  /*3caf0*/  IMAD.IADD R0, R252.reuse, 0x1, R238 ;  /* 0x00000001fc007824 */ /* 0x040fe400078e02ee */
[----:B------:R-:W-:Y:S01]  /*3cb00*/  IMAD.WIDE R238, R252, 0x2, R246 ;  /* 0x00000002fcee7825 */ /* 0x000fe200078e02f6 */
[----:B------:R-:W0:Y:S01]  /*3cb10*/  LDC R5, c[0x0][0x228] ;  /* 0x00008a00ff057b82 */ /* 0x000e220000000800 */
[----:B------:R-:W-:-:S07]  /*3cb20*/  ISETP.LT.AND P3, PT, R22, R10, !P3 ;  /* 0x0000000a1600720c */ /* 0x000fce0005f61270 */
[----:B-1----:R-:W1:Y:S08]  /*3cb30*/  LDC.64 R242, c[0x0][0x228] ;  /* 0x00008a00fff27b82 */ /* 0x002e700000000a00 */
[----:B------:R-:W1:Y:S01]  /*3cb40*/  LDC R10, c[0x0][0x248] ;  /* 0x00009200ff0a7b82 */ /* 0x000e620000000800 */
[----:B---3--:R-:W-:Y:S02]  /*3cb50*/  PRMT R7, R248, 0x7632, R7 ;  /* 0x00007632f8077816 */ /* 0x008fe40000000007 */
[----:B------:R-:W3:Y:S04]  /*3cb60*/  LDL.LU R248, [R1+0x8c] ;  /* 0x00008c0001f87983 */ /* 0x000ee80000300800 */
[----:B------:R0:W-:Y:S02]  /*3cb70*/  @P6 STG.E.U16 desc[UR60][R236.64], R7 ;  /* 0x00000007ec006986 */ /* 0x0001e4000c10153c */
[----:B0-----:R-:W-:Y:S01]  /*3cb80*/  IMAD.WIDE R236, R252, 0x2, R244 ;  /* 0x00000002fcec7825 */ /* 0x001fe200078e02f4 */
[----:B----4-:R-:W-:Y:S01]  /*3cb90*/  PRMT R252, R249, 0x7632, R252 ;  /* 0x00007632f9fc7816 */ /* 0x010fe200000000fc */
[----:B------:R-:W0:Y:S03]  /*3cba0*/  LDC R7, c[0x0][0x228] ;  /* 0x00008a00ff077b82 */ /* 0x000e260000000800 */
[----:B------:R4:W-:Y:S01]  /*3cbb0*/  @P1 STG.E.U16 desc[UR60][R236.64], R249 ;  /* 0x000000f9ec001986 */ /* 0x0009e2000c10153c */
[----:B------:R-:W-:-:S03]  /*3cbc0*/  ISETP.LT.AND P6, PT, R17, R4, !P5 ;  /* 0x000000041100720c */ /* 0x000fc60006fc1270 */
[----:B----4-:R-:W4:Y:S01]  /*3cbd0*/  LDL.LU R249, [R1+0x7c] ;  /* 0x00007c0001f97983 */ /* 0x010f220000300800 */
[----:B------:R-:W-:-:S03]  /*3cbe0*/  IMAD.WIDE R236, R0, 0x2, R2 ;  /* 0x0000000200ec7825 */ /* 0x000fc600078e0202 */
[----:B------:R1:W-:Y:S06]  /*3cbf0*/  @P3 STG.E.U16 desc[UR60][R238.64], R252 ;  /* 0x000000fcee003986 */ /* 0x0003ec000c10153c */
[----:B--2---:R2:W-:Y:S01]  /*3cc00*/  @P6 STG.E.U16 desc[UR60][R236.64], R251 ;  /* 0x000000fbec006986 */ /* 0x0045e2000c10153c */
[----:B-1----:R-:W-:-:S03]  /*3cc10*/  PRMT R252, R251, 0x7632, R252 ;  /* 0x00007632fbfc7816 */ /* 0x002fc600000000fc */
[----:B--2---:R-:W2:Y:S01]  /*3cc20*/  LDL.LU R251, [R1+0x6c] ;  /* 0x00006c0001fb7983 */ /* 0x004ea20000300800 */
[----:B------:R-:W-:Y:S01]  /*3cc30*/  ISETP.LT.AND P1, PT, R20, R12, !P5 ;  /* 0x0000000c1400720c */ /* 0x000fe20006f21270 */
[C---:B------:R-:W-:Y:S01]  /*3cc40*/  IMAD.WIDE R238, R0.reuse, 0x2, R18 ;  /* 0x0000000200ee7825 */ /* 0x040fe200078e0212 */
[----:B------:R-:W-:Y:S01]  /*3cc50*/  ISETP.LT.AND P3, PT, R21, R5, !P5 ;  /* 0x000000051500720c */ /* 0x000fe20006f61270 */
[----:B------:R-:W1:Y:S10]  /*3cc60*/  LDC R12, c[0x0][0x228] ;  /* 0x00008a00ff0c7b82 */ /* 0x000e740000000800 */
[----:B------:R0:W-:Y:S01]  /*3cc70*/  @P1 STG.E.U16 desc[UR60][R238.64], R252 ;  /* 0x000000fcee001986 */ /* 0x0001e2000c10153c */
[----:B------:R-:W-:Y:S01]  /*3cc80*/  ISETP.LT.AND P6, PT, R17, R13, !P0 ;  /* 0x0000000d1100720c */ /* 0x000fe200047c1270 */
[----:B------:R-:W-:Y:S01]  /*3cc90*/  IMAD.WIDE R236, R0, 0x2, R244 ;  /* 0x0000000200ec7825 */ /* 0x000fe200078e02f4 */
[----:B------:R-:W2:Y:S08]  /*3cca0*/  LDC R5, c[0x0][0x228] ;  /* 0x00008a00ff057b82 */ /* 0x000eb00000000800 */
[----:B0-----:R-:W0:Y:S01]  /*3ccb0*/  LDC.64 R238, c[0x0][0x228] ;  /* 0x00008a00ffee7b82 */ /* 0x001e220000000a00 */
[----:B------:R-:W-:Y:S01]  /*3ccc0*/  ISETP.LT.AND P5, PT, R22, R9, !P5 ;  /* 0x000000091600720c */ /* 0x000fe20006fa1270 */
[----:B------:R-:W-:Y:S01]  /*3ccd0*/  IMAD.MOV.U32 R27, RZ, RZ, R243 ;  /* 0x000000ffff1b7224 */ /* 0x000fe200078e00f3 */
[----:B------:R-:W-:Y:S01]  /*3cce0*/  ISETP.LT.AND P1, PT, R20, R7, !P0 ;  /* 0x000000071400720c */ /* 0x000fe20004721270 */
[----:B------:R-:W-:-:S02]  /*3ccf0*/  VIADD R7, R16, 0x20 ;  /* 0x0000002010077836 */ /* 0x000fc40000000000 */
[C---:B------:R-:W-:Y:S02]  /*3cd00*/  IMAD.IADD R252, R0.reuse, 0x1, R10 ;  /* 0x0000000100fc7824 */ /* 0x040fe400078e020a */
[----:B------:R-:W-:Y:S01]  /*3cd10*/  IMAD.MOV.U32 R4, RZ, RZ, R242 ;  /* 0x000000ffff047224 */ /* 0x000fe200078e00f2 */
[----:B------:R-:W2:Y:S01]  /*3cd20*/  LDC R10, c[0x0][0x228] ;  /* 0x00008a00ff0a7b82 */ /* 0x000ea20000000800 */
[----:B------:R-:W-:-:S07]  /*3cd30*/  IMAD.WIDE R242, R0, 0x2, R246 ;  /* 0x0000000200f27825 */ /* 0x000fce00078e02f6 */
[----:B------:R-:W2:Y:S08]  /*3cd40*/  LDC R13, c[0x0][0x248] ;  /* 0x00009200ff0d7b82 */ /* 0x000eb00000000800 */
[----:B------:R-:W2:Y:S01]  /*3cd50*/  LDC R9, c[0x0][0x228] ;  /* 0x00008a00ff097b82 */ /* 0x000ea20000000800 */
[----:B---3--:R3:W-:Y:S01]  /*3cd60*/  @P3 STG.E.U16 desc[UR60][R236.64], R248 ;  /* 0x000000f8ec003986 */ /* 0x0087e2000c10153c */
[----:B------:R-:W-:Y:S01]  /*3cd70*/  ISETP.GE.AND P3, PT, R7, R27, PT ;  /* 0x0000001b0700720c */ /* 0x000fe20003f66270 */
[----:B0-----:R-:W-:Y:S01]  /*3cd80*/  IMAD.MOV.U32 R7, RZ, RZ, R238 ;  /* 0x000000ffff077224 */ /* 0x001fe200078e00ee */
[----:B------:R-:W-:Y:S01]  /*3cd90*/  PRMT R26, R248, 0x7632, R26 ;  /* 0x00007632f81a7816 */ /* 0x000fe2000000001a */
[----:B---3--:R-:W-:Y:S01]  /*3cda0*/  IMAD.MOV.U32 R236, RZ, RZ, R239 ;  /* 0x000000ffffec7224 */ /* 0x008fe200078e00ef */
[----:B------:R-:W3:Y:S01]  /*3cdb0*/  LDL.LU R248, [R1+0x50] ;  /* 0x0000500001f87983 */ /* 0x000ee20000300800 */
[----:B------:R-:W-:-:S03]  /*3cdc0*/  IMAD.WIDE R238, R252, 0x2, R2 ;  /* 0x00000002fcee7825 */ /* 0x000fc600078e0202 */
[----:B------:R0:W-:Y:S01]  /*3cdd0*/  @P5 STG.E.U16 desc[UR60][R242.64], R26 ;  /* 0x0000001af2005986 */ /* 0x0001e2000c10153c */
[----:B-1----:R-:W-:-:S03]  /*3cde0*/  ISETP.LT.AND P5, PT, R21, R12, !P0 ;  /* 0x0000000c1500720c */ /* 0x002fc600047a1270 */
[----:B----4-:R1:W-:Y:S01]  /*3cdf0*/  @P6 STG.E.U16 desc[UR60][R238.64], R249 ;  /* 0x000000f9ee006986 */ /* 0x0103e2000c10153c */
[C---:B0-----:R-:W-:Y:S01]  /*3ce00*/  IMAD.WIDE R26, R252.reuse, 0x2, R18 ;  /* 0x00000002fc1a7825 */ /* 0x041fe200078e0212 */
[----:B------:R-:W-:Y:S01]  /*3ce10*/  PRMT R0, R249, 0x7632, R0 ;  /* 0x00007632f9007816 */ /* 0x000fe20000000000 */
[----:B------:R-:W0:Y:S08]  /*3ce20*/  LDC R12, c[0x0][0x228] ;  /* 0x00008a00ff0c7b82 */ /* 0x000e300000000800 */
[----:B-1----:R-:W1:Y:S01]  /*3ce30*/  LDC.64 R238, c[0x0][0x228] ;  /* 0x00008a00ffee7b82 */ /* 0x002e620000000a00 */
[----:B------:R4:W-:Y:S04]  /*3ce40*/  @P1 STG.E.U16 desc[UR60][R26.64], R0 ;  /* 0x000000001a001986 */ /* 0x0009e8000c10153c */
[----:B------:R-:W3:Y:S01]  /*3ce50*/  LDL.LU R249, [R1+0x40] ;  /* 0x0000400001f97983 */ /* 0x000ee20000300800 */
[----:B----4-:R-:W-:Y:S01]  /*3ce60*/  IMAD.WIDE R26, R252, 0x2, R244 ;  /* 0x00000002fc1a7825 */ /* 0x010fe200078e02f4 */
[----:B--2---:R-:W-:-:S04]  /*3ce70*/  PRMT R240, R251, 0x7632, R240 ;  /* 0x00007632fbf07816 */ /* 0x004fc800000000f0 */
[----:B------:R2:W-:Y:S01]  /*3ce80*/  @P5 STG.E.U16 desc[UR60][R26.64], R251 ;  /* 0x000000fb1a005986 */ /* 0x0005e2000c10153c */
[----:B------:R-:W-:Y:S01]  /*3ce90*/  ISETP.LT.AND P5, PT, R21, R10, !P3 ;  /* 0x0000000a1500720c */ /* 0x000fe20005fa1270 */
[----:B-1----:R-:W-:Y:S02]  /*3cea0*/  IMAD.MOV.U32 R237, RZ, RZ, R239 ;  /* 0x000000ffffed7224 */ /* 0x002fe400078e00ef */
[----:B------:R-:W-:Y:S01]  /*3ceb0*/  IMAD.MOV.U32 R10, RZ, RZ, R238 ;  /* 0x000000ffff0a7224 */ /* 0x000fe200078e00ee */
[----:B--2---:R-:W2:Y:S04]  /*3cec0*/  LDL.LU R251, [R1+0x30] ;  /* 0x0000300001fb7983 */ /* 0x004ea80000300800 */
[----:B------:R-:W4:Y:S01]  /*3ced0*/  LDL.LU.64 R238, [R1+0x1d38] ;  /* 0x001d380001ee7983 */ /* 0x000f220000300a00 */
[----:B------:R-:W-:Y:S01]  /*3cee0*/  IMAD.MOV.U32 R30, RZ, RZ, R250 ;  /* 0x000000ffff1e7224 */ /* 0x000fe200078e00fa */
[----:B------:R-:W-:Y:S01]  /*3cef0*/  ISETP.LT.AND P0, PT, R22, R5, !P0 ;  /* 0x000000051600720c */ /* 0x000fe20004701270 */
[----:B------:R-:W-:Y:S01]  /*3cf00*/  IMAD.IADD R0, R252, 0x1, R13 ;  /* 0x00000001fc007824 */ /* 0x000fe200078e020d */
[----:B------:R-:W-:Y:S01]  /*3cf10*/  ISETP.LT.AND P1, PT, R20, R9, !P3 ;  /* 0x000000091400720c */ /* 0x000fe20005f21270 */
[----:B------:R-:W-:Y:S01]  /*3cf20*/  IMAD.WIDE R242, R252, 0x2, R246 ;  /* 0x00000002fcf27825 */ /* 0x000fe200078e02f6 */
[----:B------:R-:W-:Y:S01]  /*3cf30*/  ISETP.LT.AND P6, PT, R17, R30, !P3 ;  /* 0x0000001e1100720c */ /* 0x000fe20005fc1270 */
[----:B------:R-:W1:Y:S02]  /*3cf40*/  LDC R9, c[0x0][0x248] ;  /* 0x00009200ff097b82 */ /* 0x000e640000000800 */
[----:B------:R-:W-:-:S06]  /*3cf50*/  IMAD.WIDE R26, R0, 0x2, R2 ;  /* 0x00000002001a7825 */ /* 0x000fcc00078e0202 */
[----:B------:R0:W-:Y:S01]  /*3cf60*/  @P0 STG.E.U16 desc[UR60][R242.64], R240 ;  /* 0x000000f0f2000986 */ /* 0x0001e2000c10153c */
[----:B------:R-:W-:Y:S01]  /*3cf70*/  VIADD R13, R16, 0x21 ;  /* 0x00000021100d7836 */ /* 0x000fe20000000000 */
[----:B------:R-:W1:Y:S08]  /*3cf80*/  LDC R5, c[0x0][0x228] ;  /* 0x00008a00ff057b82 */ /* 0x000e700000000800 */
[----:B------:R-:W2:Y:S01]  /*3cf90*/  LDC R30, c[0x0][0x228] ;  /* 0x00008a00ff1e7b82 */ /* 0x000ea20000000800 */
[----:B0-----:R-:W-:Y:S01]  /*3cfa0*/  IMAD.WIDE R240, R0, 0x2, R18 ;  /* 0x0000000200f07825 */ /* 0x001fe200078e0212 */
[----:B------:R-:W-:-:S02]  /*3cfb0*/  ISETP.GE.AND P0, PT, R13, R236, PT ;  /* 0x000000ec0d00720c */ /* 0x000fc40003f06270 */
[----:B------:R-:W-:-:S04]  /*3cfc0*/  ISETP.LT.AND P3, PT, R22, R12, !P3 ;  /* 0x0000000c1600720c */ /* 0x000fc80005f61270 */
[----:B------:R-:W0:Y:S08]  /*3cfd0*/  LDC R13, c[0x0][0x228] ;  /* 0x00008a00ff0d7b82 */ /* 0x000e300000000800 */
[----:B------:R-:W0:Y:S08]  /*3cfe0*/  LDC.64 R242, c[0x0][0x228] ;  /* 0x00008a00fff27b82 */ /* 0x000e300000000a00 */
[----:B------:R-:W0:Y:S01]  /*3cff0*/  LDC R12, c[0x0][0x228] ;  /* 0x00008a00ff0c7b82 */ /* 0x000e220000000800 */
[----:B---3--:R3:W-:Y:S01]  /*3d000*/  @P6 STG.E.U16 desc[UR60][R26.64], R248 ;  /* 0x000000f81a006986 */ /* 0x0087e2000c10153c */
[----:B------:R-:W-:-:S05]  /*3d010*/  PRMT R252, R248, 0x7632, R252 ;  /* 0x00007632f8fc7816 */ /* 0x000fca00000000fc */
[----:B------:R-:W-:Y:S04]  /*3d020*/  @P1 STG.E.U16 desc[UR60][R240.64], R252 ;  /* 0x000000fcf0001986 */ /* 0x000fe8000c10153c */
[----:B---3--:R-:W3:Y:S01]  /*3d030*/  LDL.LU R248, [R1+0x20] ;  /* 0x0000200001f87983 */ /* 0x008ee20000300800 */
[----:B------:R-:W-:-:S05]  /*3d040*/  IMAD.WIDE R26, R0, 0x2, R244 ;  /* 0x00000002001a7825 */ /* 0x000fca00078e02f4 */
[----:B------:R1:W-:Y:S01]  /*3d050*/  @P5 STG.E.U16 desc[UR60][R26.64], R249 ;  /* 0x000000f91a005986 */ /* 0x0003e2000c10153c */
[----:B----4-:R-:W-:-:S03]  /*3d060*/  PRMT R239, R249, 0x7632, R239 ;  /* 0x00007632f9ef7816 */ /* 0x010fc600000000ef */
[----:B-1----:R-:W4:Y:S01]  /*3d070*/  LDL.LU R249, [R1+0x54] ;  /* 0x0000540001f97983 */ /* 0x002f220000300800 */
[----:B------:R-:W-:Y:S01]  /*3d080*/  ISETP.LT.AND P6, PT, R17, R14, !P0 ;  /* 0x0000000e1100720c */ /* 0x000fe200047c1270 */
[C---:B------:R-:W-:Y:S02]  /*3d090*/  IMAD.IADD R252, R0.reuse, 0x1, R9 ;  /* 0x0000000100fc7824 */ /* 0x040fe400078e0209 */
[----:B------:R-:W-:Y:S01]  /*3d0a0*/  IMAD.WIDE R240, R0, 0x2, R246 ;  /* 0x0000000200f07825 */ /* 0x000fe200078e02f6 */
[----:B------:R-:W-:Y:S01]  /*3d0b0*/  ISETP.LT.AND P1, PT, R20, R5, !P0 ;  /* 0x000000051400720c */ /* 0x000fe20004721270 */
[----:B------:R-:W1:Y:S02]  /*3d0c0*/  LDC R14, c[0x0][0x228] ;  /* 0x00008a00ff0e7b82 */ /* 0x000e640000000800 */
[----:B------:R-:W-:Y:S01]  /*3d0d0*/  IMAD.WIDE R26, R252, 0x2, R2 ;  /* 0x00000002fc1a7825 */ /* 0x000fe200078e0202 */
[----:B------:R-:W-:Y:S01]  /*3d0e0*/  @P3 STG.E.U16 desc[UR60][R240.64], R239 ;  /* 0x000000eff0003986 */ /* 0x000fe2000c10153c */
[----:B--2---:R-:W-:-:S04]  /*3d0f0*/  PRMT R0, R251, 0x7632, R0 ;  /* 0x00007632fb007816 */ /* 0x004fc80000000000 */
[----:B------:R2:W-:Y:S01]  /*3d100*/  @P6 STG.E.U16 desc[UR60][R26.64], R251 ;  /* 0x000000fb1a006986 */ /* 0x0005e2000c10153c */
[----:B------:R-:W1:Y:S03]  /*3d110*/  LDC R5, c[0x0][0x248] ;  /* 0x00009200ff057b82 */ /* 0x000e660000000800 */
[----:B--2---:R-:W2:Y:S01]  /*3d120*/  LDL.LU R251, [R1+0x44] ;  /* 0x0000440001fb7983 */ /* 0x004ea20000300800 */
[----:B------:R-:W-:-:S05]  /*3d130*/  IMAD.WIDE R240, R252, 0x2, R18 ;  /* 0x00000002fcf07825 */ /* 0x000fca00078e0212 */
[----:B------:R0:W-:Y:S01]  /*3d140*/  @P1 STG.E.U16 desc[UR60][R240.64], R0 ;  /* 0x00000000f0001986 */ /* 0x0001e2000c10153c */
[----:B------:R-:W-:Y:S01]  /*3d150*/  VIADD R9, R16, 0x22 ;  /* 0x0000002210097836 */ /* 0x000fe20000000000 */
[----:B------:R-:W-:Y:S01]  /*3d160*/  ISETP.LT.AND P5, PT, R21, R30, !P0 ;  /* 0x0000001e1500720c */ /* 0x000fe200047a1270 */
[----:B0-----:R-:W0:Y:S03]  /*3d170*/  LDC.64 R240, c[0x0][0x228] ;  /* 0x00008a00fff07b82 */ /* 0x001e260000000a00 */
[----:B------:R-:W-:Y:S02]  /*3d180*/  ISETP.GE.AND P3, PT, R9, R237, PT ;  /* 0x000000ed0900720c */ /* 0x000fe40003f66270 */
[----:B------:R-:W-:Y:S02]  /*3d190*/  ISETP.LT.AND P0, PT, R22, R13, !P0 ;  /* 0x0000000d1600720c */ /* 0x000fe40004701270 */
[----:B------:R-:W-:Y:S01]  /*3d1a0*/  ISETP.LT.AND P6, PT, R17, R15, !P3 ;  /* 0x0000000f1100720c */ /* 0x000fe20005fc1270 */
[C---:B------:R-:W-:Y:S01]  /*3d1b0*/  IMAD.WIDE R26, R252.reuse, 0x2, R244 ;  /* 0x00000002fc1a7825 */ /* 0x040fe200078e02f4 */
[----:B------:R-:W2:Y:S03]  /*3d1c0*/  LDC R9, c[0x0][0x228] ;  /* 0x00008a00ff097b82 */ /* 0x000ea60000000800 */
[----:B-1----:R-:W-:-:S02]  /*3d1d0*/  IMAD.IADD R0, R252, 0x1, R5 ;  /* 0x00000001fc007824 */ /* 0x002fc400078e0205 */
[----:B------:R-:W-:Y:S02]  /*3d1e0*/  IMAD.MOV.U32 R30, RZ, RZ, R243 ;  /* 0x000000ffff1e7224 */ /* 0x000fe400078e00f3 */
[----:B------:R-:W-:Y:S02]  /*3d1f0*/  IMAD.MOV.U32 R236, RZ, RZ, R242 ;  /* 0x000000ffffec7224 */ /* 0x000fe400078e00f2 */
[----:B------:R-:W-:-:S04]  /*3d200*/  IMAD.WIDE R242, R252, 0x2, R246 ;  /* 0x00000002fcf27825 */ /* 0x000fc800078e02f6 */
[----:B0-----:R-:W-:Y:S01]  /*3d210*/  IMAD.MOV.U32 R237, RZ, RZ, R241 ;  /* 0x000000ffffed7224 */ /* 0x001fe200078e00f1 */
[----:B------:R-:W-:Y:S01]  /*3d220*/  ISETP.LT.AND P1, PT, R20, R12, !P3 ;  /* 0x0000000c1400720c */ /* 0x000fe20005f21270 */
[----:B------:R-:W-:Y:S01]  /*3d230*/  VIADD R15, R16, 0x23 ;  /* 0x00000023100f7836 */ /* 0x000fe20000000000 */
[----:B------:R-:W0:Y:S08]  /*3d240*/  LDC R13, c[0x0][0x228] ;  /* 0x00008a00ff0d7b82 */ /* 0x000e300000000800 */
[----:B------:R-:W1:Y:S08]  /*3d250*/  LDC R12, c[0x0][0x248] ;  /* 0x00009200ff0c7b82 */ /* 0x000e700000000800 */
[----:B------:R-:W0:Y:S01]  /*3d260*/  LDC R5, c[0x0][0x228] ;  /* 0x00008a00ff057b82 */ /* 0x000e220000000800 */
[----:B---3--:R3:W-:Y:S01]  /*3d270*/  @P5 STG.E.U16 desc[UR60][R26.64], R248 ;  /* 0x000000f81a005986 */ /* 0x0087e2000c10153c */
[----:B------:R-:W-:-:S05]  /*3d280*/  PRMT R31, R248, 0x7632, R31 ;  /* 0x00007632f81f7816 */ /* 0x000fca000000001f */
[----:B------:R-:W-:Y:S01]  /*3d290*/  @P0 STG.E.U16 desc[UR60][R242.64], R31 ;  /* 0x0000001ff2000986 */ /* 0x000fe2000c10153c */
[----:B---3--:R-:W-:-:S03]  /*3d2a0*/  IMAD.WIDE R26, R0, 0x2, R2 ;  /* 0x00000002001a7825 */ /* 0x008fc600078e0202 */
[----:B------:R-:W3:Y:S04]  /*3d2b0*/  LDL.LU R248, [R1+0x34] ;  /* 0x0000340001f87983 */ /* 0x000ee80000300800 */
[----:B------:R-:W3:Y:S04]  /*3d2c0*/  LDL.LU R241, [R1+0x1d30] ;  /* 0x001d300001f17983 */ /* 0x000ee80000300800 */
[----:B----4-:R4:W-:Y:S01]  /*3d2d0*/  @P6 STG.E.U16 desc[UR60][R26.64], R249 ;  /* 0x000000f91a006986 */ /* 0x0109e2000c10153c */
[----:B------:R-:W-:-:S03]  /*3d2e0*/  PRMT R252, R249, 0x7632, R252 ;  /* 0x00007632f9fc7816 */ /* 0x000fc600000000fc */
[----:B----4-:R-:W4:Y:S01]  /*3d2f0*/  LDL.LU R249, [R1+0x24] ;  /* 0x0000240001f97983 */ /* 0x010f220000300800 */
[----:B------:R-:W-:Y:S02]  /*3d300*/  ISETP.LT.AND P5, PT, R21, R14, !P3 ;  /* 0x0000000e1500720c */ /* 0x000fe40005fa1270 */
[----:B------:R-:W-:Y:S01]  /*3d310*/  ISETP.GE.AND P0, PT, R15, R30, PT ;  /* 0x0000001e0f00720c */ /* 0x000fe20003f06270 */
[----:B------:R-:W-:-:S04]  /*3d320*/  IMAD.WIDE R30, R0, 0x2, R18 ;  /* 0x00000002001e7825 */ /* 0x000fc800078e0212 */
[----:B------:R-:W-:Y:S01]  /*3d330*/  IMAD.WIDE R26, R0, 0x2, R244 ;  /* 0x00000002001a7825 */ /* 0x000fe200078e02f4 */
[----:B------:R1:W-:Y:S01]  /*3d340*/  @P1 STG.E.U16 desc[UR60][R30.64], R252 ;  /* 0x000000fc1e001986 */ /* 0x0003e2000c10153c */
[----:B--2---:R-:W-:-:S04]  /*3d350*/  PRMT R238, R251, 0x7632, R238 ;  /* 0x00007632fbee7816 */ /* 0x004fc800000000ee */
[----:B------:R2:W-:Y:S01]  /*3d360*/  @P5 STG.E.U16 desc[UR60][R26.64], R251 ;  /* 0x000000fb1a005986 */ /* 0x0005e2000c10153c */
[----:B------:R-:W-:Y:S01]  /*3d370*/  ISETP.LT.AND P3, PT, R22, R9, !P3 ;  /* 0x000000091600720c */ /* 0x000fe20005f61270 */
[C---:B------:R-:W-:Y:S01]  /*3d380*/  IMAD.WIDE R242, R0.reuse, 0x2, R246 ;  /* 0x0000000200f27825 */ /* 0x040fe200078e02f6 */
[----:B------:R-:W2:Y:S03]  /*3d390*/  LDC R15, c[0x0][0x228] ;  /* 0x00008a00ff0f7b82 */ /* 0x000ea60000000800 */
[----:B-1----:R-:W-:Y:S01]  /*3d3a0*/  IMAD.IADD R252, R0, 0x1, R12 ;  /* 0x0000000100fc7824 */ /* 0x002fe200078e020c */
[----:B0-----:R-:W-:-:S04]  /*3d3b0*/  ISETP.LT.AND P1, PT, R20, R13, !P0 ;  /* 0x0000000d1400720c */ /* 0x001fc80004721270 */
[----:B------:R-:W0:Y:S01]  /*3d3c0*/  LDC R13, c[0x0][0x248] ;  /* 0x00009200ff0d7b82 */ /* 0x000e220000000800 */
[----:B--2---:R-:W2:Y:S01]  /*3d3d0*/  LDL.LU R251, [R1+0x58] ;  /* 0x0000580001fb7983 */ /* 0x004ea20000300800 */
[----:B------:R-:W-:-:S06]  /*3d3e0*/  ISETP.LT.AND P6, PT, R17, R24, !P0 ;  /* 0x000000181100720c */ /* 0x000fcc00047c1270 */
[----:B------:R-:W1:Y:S08]  /*3d3f0*/  LDC R12, c[0x0][0x228] ;  /* 0x00008a00ff0c7b82 */ /* 0x000e700000000800 */
[----:B------:R-:W0:Y:S01]  /*3d400*/  LDC.64 R30, c[0x0][0x228] ;  /* 0x00008a00ff1e7b82 */ /* 0x000e220000000a00 */
[----:B------:R-:W-:Y:S01]  /*3d410*/  ISETP.LT.AND P5, PT, R21, R5, !P0 ;  /* 0x000000051500720c */ /* 0x000fe200047a1270 */
[----:B------:R-:W-:Y:S01]  /*3d420*/  IMAD.WIDE R26, R252, 0x2, R2 ;  /* 0x00000002fc1a7825 */ /* 0x000fe200078e0202 */
[----:B------:R1:W-:Y:S03]  /*3d430*/  @P3 STG.E.U16 desc[UR60][R242.64], R238 ;  /* 0x000000eef2003986 */ /* 0x0003e6000c10153c */
[----:B------:R-:W-:-:S02]  /*3d440*/  IMAD.MOV.U32 R14, RZ, RZ, R240 ;  /* 0x000000ffff0e7224 */ /* 0x000fc400078e00f0 */
[----:B------:R-:W2:Y:S01]  /*3d450*/  LDC R9, c[0x0][0x228] ;  /* 0x00008a00ff097b82 */ /* 0x000ea20000000800 */
[----:B-1----:R-:W-:-:S04]  /*3d460*/  IMAD.WIDE R238, R252, 0x2, R18 ;  /* 0x00000002fcee7825 */ /* 0x002fc800078e0212 */
[----:B0-----:R-:W-:Y:S01]  /*3d470*/  IMAD.MOV.U32 R5, RZ, RZ, R30 ;  /* 0x000000ffff057224 */ /* 0x001fe200078e001e */
[----:B------:R-:W-:Y:S01]  /*3d480*/  ISETP.LT.AND P0, PT, R22, R15, !P0 ;  /* 0x0000000f1600720c */ /* 0x000fe20004701270 */
[----:B------:R-:W-:Y:S01]  /*3d490*/  IMAD.MOV.U32 R240, RZ, RZ, R31 ;  /* 0x000000fffff07224 */ /* 0x000fe200078e001f */
[----:B------:R-:W0:Y:S01]  /*3d4a0*/  LDC R15, c[0x0][0x228] ;  /* 0x00008a00ff0f7b82 */ /* 0x000e220000000800 */
[----:B------:R-:W2:Y:S01]  /*3d4b0*/  LDL.LU.64 R30, [R1+0x1d28] ;  /* 0x001d2800011e7983 */ /* 0x000ea20000300a00 */
[----:B------:R-:W-:-:S05]  /*3d4c0*/  VIADD R24, R16, 0x25 ;  /* 0x0000002510187836 */ /* 0x000fca0000000000 */
[----:B------:R-:W-:Y:S01]  /*3d4d0*/  ISETP.GE.AND P3, PT, R24, R237, PT ;  /* 0x000000ed1800720c */ /* 0x000fe20003f66270 */
[----:B------:R-:W1:Y:S01]  /*3d4e0*/  LDC R242, c[0x0][0x228] ;  /* 0x00008a00fff27b82 */ /* 0x000e620000000800 */
[----:B---3--:R3:W-:Y:S01]  /*3d4f0*/  @P6 STG.E.U16 desc[UR60][R26.64], R248 ;  /* 0x000000f81a006986 */ /* 0x0087e2000c10153c */
[----:B------:R-:W-:-:S05]  /*3d500*/  PRMT R0, R248, 0x7632, R0 ;  /* 0x00007632f8007816 */ /* 0x000fca0000000000 */
[----:B------:R0:W-:Y:S01]  /*3d510*/  @P1 STG.E.U16 desc[UR60][R238.64], R0 ;  /* 0x00000000ee001986 */ /* 0x0001e2000c10153c */
[----:B---3--:R-:W-:-:S03]  /*3d520*/  IMAD.WIDE R26, R252, 0x2, R244 ;  /* 0x00000002fc1a7825 */ /* 0x008fc600078e02f4 */
[----:B------:R-:W3:Y:S01]  /*3d530*/  LDL.LU R248, [R1+0x48] ;  /* 0x0000480001f87983 */ /* 0x000ee20000300800 */
[----:B0-----:R-:W-:-:S03]  /*3d540*/  IMAD.IADD R0, R252, 0x1, R13 ;  /* 0x00000001fc007824 */ /* 0x001fc600078e020d */
[----:B----4-:R0:W-:Y:S01]  /*3d550*/  @P5 STG.E.U16 desc[UR60][R26.64], R249 ;  /* 0x000000f91a005986 */ /* 0x0101e2000c10153c */
[----:B------:R-:W-:Y:S02]  /*3d560*/  ISETP.LT.AND P5, PT, R21, R12, !P4 ;  /* 0x0000000c1500720c */ /* 0x000fe400067a1270 */
[----:B------:R-:W4:Y:S01]  /*3d570*/  LDC.64 R12, c[0x0][0x228] ;  /* 0x00008a00ff0c7b82 */ /* 0x000f220000000a00 */
[----:B------:R-:W-:Y:S01]  /*3d580*/  PRMT R241, R249, 0x7632, R241 ;  /* 0x00007632f9f17816 */ /* 0x000fe200000000f1 */
[----:B0-----:R-:W-:Y:S01]  /*3d590*/  IMAD.WIDE R26, R252, 0x2, R246 ;  /* 0x00000002fc1a7825 */ /* 0x001fe200078e02f6 */
[----:B------:R-:W3:Y:S04]  /*3d5a0*/  LDL.LU R249, [R1+0x38] ;  /* 0x0000380001f97983 */ /* 0x000ee80000300800 */
[----:B------:R0:W-:Y:S01]  /*3d5b0*/  @P0 STG.E.U16 desc[UR60][R26.64], R241 ;  /* 0x000000f11a000986 */ /* 0x0001e2000c10153c */
[----:B----4-:R-:W-:-:S03]  /*3d5c0*/  IMAD.MOV.U32 R24, RZ, RZ, R13 ;  /* 0x000000ffff187224 */ /* 0x010fc600078e000d */
[----:B------:R-:W4:Y:S04]  /*3d5d0*/  LDL.LU R13, [R1+0x1d20] ;  /* 0x001d2000010d7983 */ /* 0x000f280000300800 */
[----:B0-----:R-:W4:Y:S01]  /*3d5e0*/  LDL.LU.64 R26, [R1+0x1d18] ;  /* 0x001d1800011a7983 */ /* 0x001f220000300a00 */
[----:B------:R-:W-:Y:S01]  /*3d5f0*/  ISETP.LT.AND P6, PT, R17, R4, !P4 ;  /* 0x000000041100720c */ /* 0x000fe200067c1270 */
[----:B------:R-:W-:Y:S01]  /*3d600*/  IMAD.WIDE R238, R0, 0x2, R2 ;  /* 0x0000000200ee7825 */ /* 0x000fe200078e0202 */
[----:B--2---:R-:W-:Y:S01]  /*3d610*/  PRMT R252, R251, 0x7632, R252 ;  /* 0x00007632fbfc7816 */ /* 0x004fe200000000fc */
[----:B------:R-:W0:Y:S10]  /*3d620*/  LDC R4, c[0x0][0x228] ;  /* 0x00008a00ff047b82 */ /* 0x000e340000000800 */
[----:B------:R2:W-:Y:S04]  /*3d630*/  @P6 STG.E.U16 desc[UR60][R238.64], R251 ;  /* 0x000000fbee006986 */ /* 0x0005e8000c10153c */
[----:B--2---:R-:W2:Y:S01]  /*3d640*/  LDL.LU R251, [R1+0x28] ;  /* 0x0000280001fb7983 */ /* 0x004ea20000300800 */
[----:B------:R-:W-:Y:S01]  /*3d650*/  ISETP.LT.AND P1, PT, R20, R9, !P4 ;  /* 0x000000091400720c */ /* 0x000fe20006721270 */
[----:B------:R-:W-:Y:S01]  /*3d660*/  VIADD R237, R16, 0x2a ;  /* 0x0000002a10ed7836 */ /* 0x000fe20000000000 */
[----:B------:R-:W1:Y:S01]  /*3d670*/  LDC R9, c[0x0][0x248] ;  /* 0x00009200ff097b82 */ /* 0x000e620000000800 */
[----:B------:R-:W-:-:S03]  /*3d680*/  IMAD.WIDE R238, R0, 0x2, R244 ;  /* 0x0000000200ee7825 */ /* 0x000fc600078e02f4 */
[----:B------:R-:W-:Y:S01]  /*3d690*/  ISETP.GE.AND P0, PT, R237, R240, PT ;  /* 0x000000f0ed00720c */ /* 0x000fe20003f06270 */
[----:B------:R-:W-:Y:S01]  /*3d6a0*/  IMAD.WIDE R240, R0, 0x2, R18 ;  /* 0x0000000200f07825 */ /* 0x000fe200078e0212 */
[----:B0-----:R-:W-:Y:S02]  /*3d6b0*/  ISETP.LT.AND P4, PT, R22, R4, !P4 ;  /* 0x000000041600720c */ /* 0x001fe40006781270 */
[----:B------:R-:W-:Y:S01]  /*3d6c0*/  ISETP.LT.AND P6, PT, R17, R7, !P3 ;  /* 0x000000071100720c */ /* 0x000fe20005fc1270 */
[----:B------:R-:W0:Y:S02]  /*3d6d0*/  LDC R237, c[0x0][0x248] ;  /* 0x00009200ffed7b82 */ /* 0x000e240000000800 */
[----:B------:R1:W-:Y:S01]  /*3d6e0*/  @P1 STG.E.U16 desc[UR60][R240.64], R252 ;  /* 0x000000fcf0001986 */ /* 0x0003e2000c10153c */
[----:B------:R-:W-:-:S05]  /*3d6f0*/  ISETP.LT.AND P1, PT, R20, R15, !P3 ;  /* 0x0000000f1400720c */ /* 0x000fca0005f21270 */
[----:B------:R-:W0:Y:S01]  /*3d700*/  LDC R7, c[0x0][0x228] ;  /* 0x00008a00ff077b82 */ /* 0x000e220000000800 */
[----:B-1----:R-:W-:-:S07]  /*3d710*/  IMAD.IADD R252, R0, 0x1, R9 ;  /* 0x0000000100fc7824 */ /* 0x002fce00078e0209 */
[----:B------:R-:W1:Y:S01]  /*3d720*/  LDC R4, c[0x0][0x228] ;  /* 0x00008a00ff047b82 */ /* 0x000e620000000800 */
[----:B------:R-:W-:-:S04]  /*3d730*/  IMAD.WIDE R240, R0, 0x2, R246 ;  /* 0x0000000200f07825 */ /* 0x000fc800078e02f6 */
[----:B------:R-:W-:Y:S01]  /*3d740*/  VIADD R0, R16, 0x26 ;  /* 0x0000002610007836 */ /* 0x000fe20000000000 */
[----:B---3--:R3:W-:Y:S02]  /*3d750*/  @P5 STG.E.U16 desc[UR60][R238.64], R248 ;  /* 0x000000f8ee005986 */ /* 0x0087e4000c10153c */
[----:B---3--:R-:W3:Y:S02]  /*3d760*/  LDC.64 R238, c[0x0][0x228] ;  /* 0x00008a00ffee7b82 */ /* 0x008ee40000000a00 */
[----:B---3--:R-:W-:Y:S02]  /*3d770*/  IMAD.MOV.U32 R9, RZ, RZ, R239 ;  /* 0x000000ffff097224 */ /* 0x008fe400078e00ef */
[----:B------:R-:W-:Y:S02]  /*3d780*/  IMAD.MOV.U32 R15, RZ, RZ, R238 ;  /* 0x000000ffff0f7224 */ /* 0x000fe400078e00ee */
[----:B------:R-:W-:Y:S01]  /*3d790*/  IMAD.WIDE R238, R252, 0x2, R2 ;  /* 0x00000002fcee7825 */ /* 0x000fe200078e0202 */
[----:B----4-:R-:W-:-:S02]  /*3d7a0*/  PRMT R26, R248, 0x7632, R26 ;  /* 0x00007632f81a7816 */ /* 0x010fc4000000001a */
[----:B------:R-:W3:Y:S04]  /*3d7b0*/  LDL.LU R248, [R1+0x5c] ;  /* 0x00005c0001f87983 */ /* 0x000ee80000300800 */
[----:B------:R4:W-:Y:S01]  /*3d7c0*/  @P4 STG.E.U16 desc[UR60][R240.64], R26 ;  /* 0x0000001af0004986 */ /* 0x0009e2000c10153c */
[----:B------:R-:W-:Y:S02]  /*3d7d0*/  ISETP.GE.AND P4, PT, R0, R24, PT ;  /* 0x000000180000720c */ /* 0x000fe40003f86270 */
[----:B------:R-:W-:Y:S01]  /*3d7e0*/  PRMT R0, R249, 0x7632, R0 ;  /* 0x00007632f9007816 */ /* 0x000fe20000000000 */
[----:B------:R0:W-:Y:S01]  /*3d7f0*/  @P6 STG.E.U16 desc[UR60][R238.64], R249 ;  /* 0x000000f9ee006986 */ /* 0x0001e2000c10153c */
[----:B------:R-:W-:Y:S01]  /*3d800*/  ISETP.LT.AND P5, PT, R21, R242, !P3 ;  /* 0x000000f21500720c */ /* 0x000fe20005fa1270 */
[----:B------:R-:W1:Y:S08]  /*3d810*/  LDC R24, c[0x0][0x228] ;  /* 0x00008a00ff187b82 */ /* 0x000e700000000800 */
[----:B----4-:R-:W4:Y:S01]  /*3d820*/  LDC R26, c[0x0][0x228] ;  /* 0x00008a00ff1a7b82 */ /* 0x010f220000000800 */
[----:B0-----:R-:W3:Y:S01]  /*3d830*/  LDL.LU R249, [R1+0x4c] ;  /* 0x00004c0001f97983 */ /* 0x001ee20000300800 */
[----:B------:R-:W-:-:S04]  /*3d840*/  IMAD.WIDE R240, R252, 0x2, R18 ;  /* 0x00000002fcf07825 */ /* 0x000fc800078e0212 */
[----:B------:R-:W-:Y:S01]  /*3d850*/  IMAD.WIDE R238, R252, 0x2, R244 ;  /* 0x00000002fcee7825 */ /* 0x000fe200078e02f4 */
[----:B------:R0:W-:Y:S01]  /*3d860*/  @P1 STG.E.U16 desc[UR60][R240.64], R0 ;  /* 0x00000000f0001986 */ /* 0x0001e2000c10153c */
[----:B--2---:R-:W-:-:S03]  /*3d870*/  PRMT R27, R251, 0x7632, R27 ;  /* 0x00007632fb1b7816 */ /* 0x004fc6000000001b */
[----:B------:R2:W-:Y:S01]  /*3d880*/  @P5 STG.E.U16 desc[UR60][R238.64], R251 ;  /* 0x000000fbee005986 */ /* 0x0005e2000c10153c */
[----:B0-----:R-:W0:Y:S03]  /*3d890*/  LDC.64 R240, c[0x0][0x228] ;  /* 0x00008a00fff07b82 */ /* 0x001e260000000a00 */
[----:B--2---:R-:W2:Y:S01]  /*3d8a0*/  LDL.LU R251, [R1+0x3c] ;  /* 0x00003c0001fb7983 */ /* 0x004ea20000300800 */
[----:B------:R-:W-:Y:S01]  /*3d8b0*/  ISETP.LT.AND P3, PT, R22, R7, !P3 ;  /* 0x000000071600720c */ /* 0x000fe20005f61270 */
[----:B------:R-:W-:Y:S01]  /*3d8c0*/  IMAD.WIDE R242, R252, 0x2, R246 ;  /* 0x00000002fcf27825 */ /* 0x000fe200078e02f6 */
[----:B------:R-:W-:Y:S02]  /*3d8d0*/  ISETP.LT.AND P6, PT, R17, R10, !P4 ;  /* 0x0000000a1100720c */ /* 0x000fe400067c1270 */
[----:B------:R-:W3:Y:S01]  /*3d8e0*/  LDC R239, c[0x0][0x248] ;  /* 0x00009200ffef7b82 */ /* 0x000ee20000000800 */
[----:B-1----:R-:W-:Y:S01]  /*3d8f0*/  ISETP.LT.AND P1, PT, R20, R4, !P4 ;  /* 0x000000041400720c */ /* 0x002fe20006721270 */
[----:B------:R-:W-:-:S06]  /*3d900*/  IMAD.IADD R0, R252, 0x1, R237 ;  /* 0x00000001fc007824 */ /* 0x000fcc00078e02ed */
[----:B------:R-:W1:Y:S01]  /*3d910*/  LDC R10, c[0x0][0x228] ;  /* 0x00008a00ff0a7b82 */ /* 0x000e620000000800 */
[----:B------:R0:W-:Y:S01]  /*3d920*/  @P3 STG.E.U16 desc[UR60][R242.64], R27 ;  /* 0x0000001bf2003986 */ /* 0x0001e2000c10153c */
[----:B----4-:R-:W-:Y:S01]  /*3d930*/  ISETP.LT.AND P3, PT, R21, R26, !P4 ;  /* 0x0000001a1500720c */ /* 0x010fe20006761270 */
[----:B0-----:R-:W-:Y:S02]  /*3d940*/  IMAD.MOV.U32 R238, RZ, RZ, R241 ;  /* 0x000000ffffee7224 */ /* 0x001fe400078e00f1 */
[----:B------:R-:W-:Y:S02]  /*3d950*/  IMAD.MOV.U32 R7, RZ, RZ, R240 ;  /* 0x000000ffff077224 */ /* 0x000fe400078e00f0 */
[C---:B------:R-:W-:Y:S01]  /*3d960*/  IMAD.WIDE R240, R0.reuse, 0x2, R2 ;  /* 0x0000000200f07825 */ /* 0x040fe200078e0202 */
[----:B------:R-:W4:Y:S03]  /*3d970*/  LDL.LU R243, [R1+0x2c] ;  /* 0x00002c0001f37983 */ /* 0x000f260000300800 */
[----:B------:R-:W-:-:S04]  /*3d980*/  IMAD.WIDE R26, R0, 0x2, R18 ;  /* 0x00000002001a7825 */ /* 0x000fc800078e0212 */
[----:B------:R-:W-:-:S05]  /*3d990*/  VIADD R4, R16, 0x27 ;  /* 0x0000002710047836 */ /* 0x000fca0000000000 */
[----:B------:R-:W-:Y:S02]  /*3d9a0*/  ISETP.GE.AND P5, PT, R4, R9, PT ;  /* 0x000000090400720c */ /* 0x000fe40003fa6270 */
[----:B------:R-:W-:Y:S01]  /*3d9b0*/  ISETP.LT.AND P4, PT, R22, R24, !P4 ;  /* 0x000000181600720c */ /* 0x000fe20006781270 */
[----:B------:R-:W0:Y:S08]  /*3d9c0*/  LDC R9, c[0x0][0x228] ;  /* 0x00008a00ff097b82 */ /* 0x000e300000000800 */
[----:B------:R-:W0:Y:S08]  /*3d9d0*/  LDC R4, c[0x0][0x228] ;  /* 0x00008a00ff047b82 */ /* 0x000e300000000800 */
[----:B------:R-:W0:Y:S01]  /*3d9e0*/  LDC R24, c[0x0][0x228] ;  /* 0x00008a00ff187b82 */ /* 0x000e220000000800 */
[----:B---3--:R-:W-:Y:S01]  /*3d9f0*/  PRMT R252, R248, 0x7632, R252 ;  /* 0x00007632f8fc7816 */ /* 0x008fe200000000fc */
[----:B------:R3:W-:Y:S04]  /*3da00*/  @P6 STG.E.U16 desc[UR60][R240.64], R248 ;  /* 0x000000f8f0006986 */ /* 0x0007e8000c10153c */
[----:B------:R1:W-:Y:S01]  /*3da10*/  @P1 STG.E.U16 desc[UR60][R26.64], R252 ;  /* 0x000000fc1a001986 */ /* 0x0003e2000c10153c */
[----:B---3--:R-:W-:Y:S01]  /*3da20*/  IMAD.WIDE R240, R0, 0x2, R244 ;  /* 0x0000000200f07825 */ /* 0x008fe200078e02f4 */
[----:B------:R-:W-:-:S04]  /*3da30*/  PRMT R11, R249, 0x7632, R11 ;  /* 0x00007632f90b7816 */ /* 0x000fc8000000000b */
[----:B------:R3:W-:Y:S01]  /*3da40*/  @P3 STG.E.U16 desc[UR60][R240.64], R249 ;  /* 0x000000f9f0003986 */ /* 0x0007e2000c10153c */
[----:B------:R-:W-:Y:S01]  /*3da50*/  ISETP.LT.AND P6, PT, R17, R236, !P5 ;  /* 0x000000ec1100720c */ /* 0x000fe20006fc1270 */
[----:B-1----:R-:W-:Y:S01]  /*3da60*/  VIADD R252, R16, 0x28 ;  /* 0x0000002810fc7836 */ /* 0x002fe20000000000 */
[----:B------:R-:W1:Y:S08]  /*3da70*/  LDC R27, c[0x0][0x248] ;  /* 0x00009200ff1b7b82 */ /* 0x000e700000000800 */
[----:B---3--:R-:W3:Y:S01]  /*3da80*/  LDC.64 R248, c[0x0][0x228] ;  /* 0x00008a00fff87b82 */ /* 0x008ee20000000a00 */
[----:B------:R-:W-:Y:S01]  /*3da90*/  ISETP.LT.AND P1, PT, R20, R10, !P5 ;  /* 0x0000000a1400720c */ /* 0x000fe20006f21270 */
[----:B------:R-:W4:Y:S01]  /*3daa0*/  LDL.LU.64 R240, [R1+0x1d10] ;  /* 0x001d100001f07983 */ /* 0x000f220000300a00 */
[----:B------:R-:W-:Y:S01]  /*3dab0*/  IMAD.WIDE R236, R0, 0x2, R246 ;  /* 0x0000000200ec7825 */ /* 0x000fe200078e02f6 */
[----:B------:R-:W-:-:S03]  /*3dac0*/  ISETP.GE.AND P3, PT, R252, R238, PT ;  /* 0x000000eefc00720c */ /* 0x000fc60003f66270 */
[----:B------:R-:W-:-:S04]  /*3dad0*/  IMAD.IADD R0, R0, 0x1, R239 ;  /* 0x0000000100007824 */ /* 0x000fc800078e02ef */
[----:B------:R-:W-:-:S04]  /*3dae0*/  IMAD.WIDE R238, R0, 0x2, R2 ;  /* 0x0000000200ee7825 */ /* 0x000fc800078e0202 */
[----:B---3--:R-:W-:Y:S02]  /*3daf0*/  IMAD.MOV.U32 R26, RZ, RZ, R249 ;  /* 0x000000ffff1a7224 */ /* 0x008fe400078e00f9 */
[----:B------:R-:W-:Y:S02]  /*3db00*/  IMAD.MOV.U32 R10, RZ, RZ, R248 ;  /* 0x000000ffff0a7224 */ /* 0x000fe400078e00f8 */
[----:B------:R-:W3:Y:S04]  /*3db10*/  LDL.LU.64 R248, [R1+0x1d08] ;  /* 0x001d080001f87983 */ /* 0x000ee80000300a00 */
[----:B------:R-:W3:Y:S01]  /*3db20*/  LDL.LU R250, [R1+0x10] ;  /* 0x0000100001fa7983 */ /* 0x000ee20000300800 */
[----:B--2---:R-:W-:-:S03]  /*3db30*/  PRMT R252, R251, 0x7632, R252 ;  /* 0x00007632fbfc7816 */ /* 0x004fc600000000fc */
[----:B------:R2:W-:Y:S04]  /*3db40*/  @P4 STG.E.U16 desc[UR60][R236.64], R11 ;  /* 0x0000000bec004986 */ /* 0x0005e8000c10153c */
[----:B------:R0:W-:Y:S01]  /*3db50*/  @P6 STG.E.U16 desc[UR60][R238.64], R251 ;  /* 0x000000fbee006986 */ /* 0x0001e2000c10153c */
[----:B----4-:R-:W-:Y:S01]  /*3db60*/  PRMT R23, R243, 0x7632, R23 ;  /* 0x00007632f3177816 */ /* 0x010fe20000000017 */
[----:B--2---:R-:W2:Y:S02]  /*3db70*/  LDC R11, c[0x0][0x228] ;  /* 0x00008a00ff0b7b82 */ /* 0x004ea40000000800 */
[----:B0-----:R-:W4:Y:S01]  /*3db80*/  LDL.LU R251, [R1] ;  /* 0x0000000001fb7983 */ /* 0x001f220000300800 */
[----:B------:R-:W-:Y:S02]  /*3db90*/  ISETP.LT.AND P4, PT, R22, R9, !P5 ;  /* 0x000000091600720c */ /* 0x000fe40006f81270 */
[----:B------:R-:W-:Y:S01]  /*3dba0*/  ISETP.LT.AND P5, PT, R21, R4, !P5 ;  /* 0x000000041500720c */ /* 0x000fe20006fa1270 */
[C---:B------:R-:W-:Y:S01]  /*3dbb0*/  IMAD.WIDE R236, R0.reuse, 0x2, R18 ;  /* 0x0000000200ec7825 */ /* 0x040fe200078e0212 */
[----:B------:R-:W-:Y:S01]  /*3dbc0*/  ISETP.LT.AND P6, PT, R17, R25, !P3 ;  /* 0x000000191100720c */ /* 0x000fe20005fc1270 */
[----:B------:R-:W0:Y:S02]  /*3dbd0*/  LDC R9, c[0x0][0x228] ;  /* 0x00008a00ff097b82 */ /* 0x000e240000000800 */
[----:B------:R-:W-:Y:S01]  /*3dbe0*/  IMAD.WIDE R238, R0, 0x2, R244 ;  /* 0x0000000200ee7825 */ /* 0x000fe200078e02f4 */
[----:B------:R1:W-:Y:S01]  /*3dbf0*/  @P1 STG.E.U16 desc[UR60][R236.64], R252 ;  /* 0x000000fcec001986 */ /* 0x0003e2000c10153c */
[----:B------:R-:W-:-:S02]  /*3dc00*/  ISETP.LT.AND P1, PT, R20, R24, !P3 ;  /* 0x000000181400720c */ /* 0x000fc40005f21270 */
[C---:B------:R-:W-:Y:S02]  /*3dc10*/  IMAD.WIDE R24, R0.reuse, 0x2, R246 ;  /* 0x0000000200187825 */ /* 0x040fe400078e02f6 */
[----:B------:R-:W0:Y:S02]  /*3dc20*/  LDC R4, c[0x0][0x228] ;  /* 0x00008a00ff047b82 */ /* 0x000e240000000800 */
[----:B------:R-:W-:Y:S04]  /*3dc30*/  @P5 STG.E.U16 desc[UR60][R238.64], R243 ;  /* 0x000000f3ee005986 */ /* 0x000fe8000c10153c */
[----:B------:R1:W-:Y:S02]  /*3dc40*/  @P4 STG.E.U16 desc[UR60][R24.64], R23 ;  /* 0x0000001718004986 */ /* 0x0003e4000c10153c */
[----:B-1----:R-:W-:Y:S01]  /*3dc50*/  IMAD.IADD R0, R0, 0x1, R27 ;  /* 0x0000000100007824 */ /* 0x002fe200078e021b */
[----:B------:R-:W1:Y:S08]  /*3dc60*/  LDC R236, c[0x0][0x248] ;  /* 0x00009200ffec7b82 */ /* 0x000e700000000800 */
[----:B------:R-:W0:Y:S01]  /*3dc70*/  LDC.64 R24, c[0x0][0x228] ;  /* 0x00008a00ff187b82 */ /* 0x000e220000000a00 */
[----:B------:R-:W-:-:S02]  /*3dc80*/  VIADD R252, R16, 0x29 ;  /* 0x0000002910fc7836 */ /* 0x000fc40000000000 */
[----:B------:R-:W-:-:S03]  /*3dc90*/  IMAD.WIDE R238, R0, 0x2, R2 ;  /* 0x0000000200ee7825 */ /* 0x000fc600078e0202 */
[----:B------:R-:W-:Y:S02]  /*3dca0*/  ISETP.GE.AND P5, PT, R252, R26, PT ;  /* 0x0000001afc00720c */ /* 0x000fe40003fa6270 */
[----:B--2---:R-:W-:Y:S01]  /*3dcb0*/  ISETP.LT.AND P4, PT, R21, R11, !P3 ;  /* 0x0000000b1500720c */ /* 0x004fe20005f81270 */
[----:B------:R-:W2:Y:S01]  /*3dcc0*/  LDC R27, c[0x0][0x228] ;  /* 0x00008a00ff1b7b82 */ /* 0x000ea20000000800 */
[----:B0-----:R-:W-:Y:S02]  /*3dcd0*/  IMAD.MOV.U32 R26, RZ, RZ, R25 ;  /* 0x000000ffff1a7224 */ /* 0x001fe400078e0019 */
[----:B------:R-:W-:-:S05]  /*3dce0*/  IMAD.MOV.U32 R23, RZ, RZ, R24 ;  /* 0x000000ffff177224 */ /* 0x000fca00078e0018 */
[----:B------:R-:W0:Y:S01]  /*3dcf0*/  LDC R11, c[0x0][0x228] ;  /* 0x00008a00ff0b7b82 */ /* 0x000e220000000800 */
[----:B------:R-:W-:Y:S01]  /*3dd00*/  IMAD.WIDE R24, R0, 0x2, R18 ;  /* 0x0000000200187825 */ /* 0x000fe200078e0212 */
[----:B---3--:R-:W-:Y:S01]  /*3dd10*/  PRMT R252, R250, 0x7632, R252 ;  /* 0x00007632fafc7816 */ /* 0x008fe200000000fc */
[----:B------:R3:W-:Y:S04]  /*3dd20*/  @P6 STG.E.U16 desc[UR60][R238.64], R250 ;  /* 0x000000faee006986 */ /* 0x0007e8000c10153c */
[----:B---3--:R-:W3:Y:S04]  /*3dd30*/  LDL.LU R250, [R1+0x14] ;  /* 0x0000140001fa7983 */ /* 0x008ee80000300800 */
[----:B------:R1:W-:Y:S01]  /*3dd40*/  @P1 STG.E.U16 desc[UR60][R24.64], R252 ;  /* 0x000000fc18001986 */ /* 0x0003e2000c10153c */
[----:B----4-:R-:W-:Y:S01]  /*3dd50*/  PRMT R13, R251, 0x7632, R13 ;  /* 0x00007632fb0d7816 */ /* 0x010fe2000000000d */
[----:B-1----:R-:W-:-:S05]  /*3dd60*/  IMAD.WIDE R24, R0, 0x2, R244 ;  /* 0x0000000200187825 */ /* 0x002fca00078e02f4 */
[----:B------:R1:W-:Y:S04]  /*3dd70*/  @P4 STG.E.U16 desc[UR60][R24.64], R251 ;  /* 0x000000fb18004986 */ /* 0x0003e8000c10153c */
[----:B-1----:R-:W4:Y:S01]  /*3dd80*/  LDL.LU R251, [R1+0x4] ;  /* 0x0000040001fb7983 */ /* 0x002f220000300800 */
[----:B------:R-:W-:Y:S01]  /*3dd90*/  ISETP.LT.AND P3, PT, R22, R9, !P3 ;  /* 0x000000091600720c */ /* 0x000fe20005f61270 */
[----:B------:R-:W-:Y:S01]  /*3dda0*/  IMAD.IADD R252, R0, 0x1, R236 ;  /* 0x0000000100fc7824 */ /* 0x000fe200078e02ec */
[----:B------:R-:W-:Y:S01]  /*3ddb0*/  ISETP.LT.AND P1, PT, R20, R4, !P5 ;  /* 0x000000041400720c */ /* 0x000fe20006f21270 */
[----:B------:R-:W-:Y:S01]  /*3ddc0*/  IMAD.WIDE R236, R0, 0x2, R246 ;  /* 0x0000000200ec7825 */ /* 0x000fe200078e02f6 */
[----:B------:R-:W1:Y:S01]  /*3ddd0*/  LDC R4, c[0x0][0x248] ;  /* 0x00009200ff047b82 */ /* 0x000e620000000800 */
[----:B------:R-:W-:-:S07]  /*3dde0*/  ISETP.LT.AND P6, PT, R17, R14, !P5 ;  /* 0x0000000e1100720c */ /* 0x000fce0006fc1270 */
[----:B------:R-:W1:Y:S01]  /*3ddf0*/  LDC R9, c[0x0][0x228] ;  /* 0x00008a00ff097b82 */ /* 0x000e620000000800 */
[----:B------:R0:W-:Y:S01]  /*3de00*/  @P3 STG.E.U16 desc[UR60][R236.64], R13 ;  /* 0x0000000dec003986 */ /* 0x0001e2000c10153c */
[----:B--2---:R-:W-:Y:S01]  /*3de10*/  ISETP.LT.AND P4, PT, R21, R27, !P5 ;  /* 0x0000001b1500720c */ /* 0x004fe20006f81270 */
[----:B------:R-:W-:-:S05]  /*3de20*/  IMAD.WIDE R24, R252, 0x2, R2 ;  /* 0x00000002fc187825 */ /* 0x000fca00078e0202 */
[----:B------:R-:W2:Y:S08]  /*3de30*/  LDC R14, c[0x0][0x228] ;  /* 0x00008a00ff0e7b82 */ /* 0x000eb00000000800 */
[----:B0-----:R-:W0:Y:S01]  /*3de40*/  LDC.64 R236, c[0x0][0x228] ;  /* 0x00008a00ffec7b82 */ /* 0x001e220000000a00 */
[----:B------:R-:W-:Y:S01]  /*3de50*/  VIADD R0, R16, 0x34 ;  /* 0x0000003410007836 */ /* 0x000fe20000000000 */
[----:B------:R1:W-:Y:S01]  /*3de60*/  @P6 STG.E.U16 desc[UR60][R24.64], R248 ;  /* 0x000000f818006986 */ /* 0x0003e2000c10153c */
[----:B------:R-:W-:-:S02]  /*3de70*/  ISETP.LT.AND P5, PT, R22, R11, !P5 ;  /* 0x0000000b1600720c */ /* 0x000fc40006fa1270 */
[----:B------:R-:W-:-:S03]  /*3de80*/  ISETP.LT.AND P6, PT, R17, R12, !P0 ;  /* 0x0000000c1100720c */ /* 0x000fc600047c1270 */
[----:B------:R-:W2:Y:S01]  /*3de90*/  LDC R27, c[0x0][0x228] ;  /* 0x00008a00ff1b7b82 */ /* 0x000ea20000000800 */
[----:B------:R-:W-:Y:S01]  /*3dea0*/  ISETP.GE.AND P3, PT, R0, R26, PT ;  /* 0x0000001a0000720c */ /* 0x000fe20003f66270 */
[----:B-1----:R-:W-:Y:S01]  /*3deb0*/  IMAD.IADD R0, R252, 0x1, R4 ;  /* 0x00000001fc007824 */ /* 0x002fe200078e0204 */
[----:B------:R-:W-:Y:S01]  /*3dec0*/  PRMT R248, R248, 0x7632, R248 ;  /* 0x00007632f8f87816 */ /* 0x000fe200000000f8 */
[----:B------:R-:W-:-:S04]  /*3ded0*/  IMAD.WIDE R24, R252, 0x2, R244 ;  /* 0x00000002fc187825 */ /* 0x000fc800078e02f4 */
[----:B------:R-:W1:Y:S01]  /*3dee0*/  LDC R11, c[0x0][0x228] ;  /* 0x00008a00ff0b7b82 */ /* 0x000e620000000800 */
[----:B0-----:R-:W-:-:S07]  /*3def0*/  IMAD.MOV.U32 R238, RZ, RZ, R237 ;  /* 0x000000ffffee7224 */ /* 0x001fce00078e00ed */
[----:B------:R-:W0:Y:S01]  /*3df00*/  LDC R12, c[0x0][0x228] ;  /* 0x00008a00ff0c7b82 */ /* 0x000e220000000800 */
[----:B------:R-:W-:Y:S02]  /*3df10*/  IMAD.MOV.U32 R13, RZ, RZ, R236 ;  /* 0x000000ffff0d7224 */ /* 0x000fe400078e00ec */
[----:B------:R-:W-:-:S05]  /*3df20*/  IMAD.WIDE R236, R252, 0x2, R18 ;  /* 0x00000002fcec7825 */ /* 0x000fca00078e0212 */
[----:B------:R1:W-:Y:S01]  /*3df30*/  @P1 STG.E.U16 desc[UR60][R236.64], R248 ;  /* 0x000000f8ec001986 */ /* 0x0003e2000c10153c */
[----:B------:R-:W-:Y:S01]  /*3df40*/  IMAD.WIDE R242, R252, 0x2, R246 ;  /* 0x00000002fcf27825 */ /* 0x000fe200078e02f6 */
[----:B--2---:R-:W-:Y:S01]  /*3df50*/  ISETP.LT.AND P1, PT, R21, R14, !P0 ;  /* 0x0000000e1500720c */ /* 0x004fe20004721270 */
[----:B------:R-:W2:Y:S01]  /*3df60*/  LDC R4, c[0x0][0x228] ;  /* 0x00008a00ff047b82 */ /* 0x000ea20000000800 */
[----:B------:R1:W-:Y:S01]  /*3df70*/  @P4 STG.E.U16 desc[UR60][R24.64], R240 ;  /* 0x000000f018004986 */ /* 0x0003e2000c10153c */
[----:B------:R-:W-:-:S06]  /*3df80*/  ISETP.LT.AND P4, PT, R20, R9, !P0 ;  /* 0x000000091400720c */ /* 0x000fcc0004781270 */
[----:B------:R-:W2:Y:S01]  /*3df90*/  LDC R9, c[0x0][0x248] ;  /* 0x00009200ff097b82 */ /* 0x000ea20000000800 */
[----:B-1----:R-:W-:Y:S01]  /*3dfa0*/  PRMT R248, R240, 0x7632, R248 ;  /* 0x00007632f0f87816 */ /* 0x002fe200000000f8 */
[----:B------:R-:W-:-:S06]  /*3dfb0*/  IMAD.WIDE R236, R0, 0x2, R2 ;  /* 0x0000000200ec7825 */ /* 0x000fcc00078e0202 */
[----:B------:R-:W1:Y:S01]  /*3dfc0*/  LDC.64 R24, c[0x0][0x228] ;  /* 0x00008a00ff187b82 */ /* 0x000e620000000a00 */
[----:B------:R0:W-:Y:S01]  /*3dfd0*/  @P5 STG.E.U16 desc[UR60][R242.64], R248 ;  /* 0x000000f8f2005986 */ /* 0x0001e2000c10153c */
[----:B------:R-:W-:Y:S01]  /*3dfe0*/  VIADD R240, R16, 0x2b ;  /* 0x0000002b10f07836 */ /* 0x000fe20000000000 */
[----:B------:R-:W-:-:S04]  /*3dff0*/  ISETP.LT.AND P0, PT, R22, R27, !P0 ;  /* 0x0000001b1600720c */ /* 0x000fc80004701270 */
[----:B------:R-:W-:Y:S01]  /*3e000*/  ISETP.GE.AND P5, PT, R240, R238, PT ;  /* 0x000000eef000720c */ /* 0x000fe20003fa6270 */
[C---:B------:R-:W-:Y:S01]  /*3e010*/  IMAD.WIDE R238, R0.reuse, 0x2, R244 ;  /* 0x0000000200ee7825 */ /* 0x040fe200078e02f4 */
[----:B------:R-:W2:Y:S03]  /*3e020*/  LDC R252, c[0x0][0x228] ;  /* 0x00008a00fffc7b82 */ /* 0x000ea60000000800 */
[----:B0-----:R-:W-:-:S04]  /*3e030*/  IMAD.WIDE R242, R0, 0x2, R18 ;  /* 0x0000000200f27825 */ /* 0x001fc800078e0212 */
[----:B-1----:R-:W-:Y:S02]  /*3e040*/  IMAD.MOV.U32 R26, RZ, RZ, R25 ;  /* 0x000000ffff1a7224 */ /* 0x002fe400078e0019 */
[----:B------:R-:W-:Y:S02]  /*3e050*/  IMAD.MOV.U32 R14, RZ, RZ, R24 ;  /* 0x000000ffff0e7224 */ /* 0x000fe400078e0018 */
[----:B------:R-:W2:Y:S04]  /*3e060*/  LDL.LU.64 R24, [R1+0x1d00] ;  /* 0x001d000001187983 */ /* 0x000ea80000300a00 */
[----:B---3--:R0:W-:Y:S01]  /*3e070*/  @P6 STG.E.U16 desc[UR60][R236.64], R250 ;  /* 0x000000faec006986 */ /* 0x0081e2000c10153c */
[----:B------:R-:W-:Y:S01]  /*3e080*/  PRMT R240, R250, 0x7632, R240 ;  /* 0x00007632faf07816 */ /* 0x000fe200000000f0 */
[----:B0-----:R-:W0:Y:S04]  /*3e090*/  LDC.64 R236, c[0x0][0x228] ;  /* 0x00008a00ffec7b82 */ /* 0x001e280000000a00 */
[----:B------:R1:W-:Y:S01]  /*3e0a0*/  @P4 STG.E.U16 desc[UR60][R242.64], R240 ;  /* 0x000000f0f2004986 */ /* 0x0003e2000c10153c */
[----:B------:R-:W-:-:S02]  /*3e0b0*/  ISETP.LT.AND P6, PT, R17, R15, !P5 ;  /* 0x0000000f1100720c */ /* 0x000fc40006fc1270 */
[----:B------:R-:W-:Y:S02]  /*3e0c0*/  ISETP.LT.AND P4, PT, R21, R12, !P5 ;  /* 0x0000000c1500720c */ /* 0x000fe40006f81270 */
[----:B------:R-:W3:Y:S01]  /*3e0d0*/  LDC R12, c[0x0][0x248] ;  /* 0x00009200ff0c7b82 */ /* 0x000ee20000000800 */
[----:B-1----:R-:W-:Y:S01]  /*3e0e0*/  VIADD R240, R16, 0x2c ;  /* 0x0000002c10f07836 */ /* 0x002fe20000000000 */
[----:B----4-:R1:W-:Y:S01]  /*3e0f0*/  @P1 STG.E.U16 desc[UR60][R238.64], R251 ;  /* 0x000000fbee001986 */ /* 0x0103e2000c10153c */
[----:B------:R-:W-:Y:S02]  /*3e100*/  ISETP.LT.AND P1, PT, R20, R11, !P5 ;  /* 0x0000000b1400720c */ /* 0x000fe40006f21270 */
[----:B------:R-:W-:Y:S01]  /*3e110*/  PRMT R248, R251, 0x7632, R248 ;  /* 0x00007632fbf87816 */ /* 0x000fe200000000f8 */
[----:B0-----:R-:W-:Y:S02]  /*3e120*/  IMAD.MOV.U32 R15, RZ, RZ, R237 ;  /* 0x000000ffff0f7224 */ /* 0x001fe400078e00ed */
[----:B------:R-:W0:Y:S01]  /*3e130*/  LDC R11, c[0x0][0x228] ;  /* 0x00008a00ff0b7b82 */ /* 0x000e220000000800 */
[----:B-1----:R-:W-:-:S04]  /*3e140*/  IMAD.WIDE R238, R0, 0x2, R246 ;  /* 0x0000000200ee7825 */ /* 0x002fc800078e02f6 */
[----:B--2---:R-:W-:Y:S01]  /*3e150*/  IMAD.IADD R0, R0, 0x1, R9 ;  /* 0x0000000100007824 */ /* 0x004fe200078e0209 */
[----:B------:R1:W-:Y:S01]  /*3e160*/  @P0 STG.E.U16 desc[UR60][R238.64], R248 ;  /* 0x000000f8ee000986 */ /* 0x0003e2000c10153c */
[----:B------:R-:W-:Y:S01]  /*3e170*/  ISETP.GE.AND P0, PT, R240, R26, PT ;  /* 0x0000001af000720c */ /* 0x000fe20003f06270 */
[----:B------:R-:W-:Y:S01]  /*3e180*/  IMAD.MOV.U32 R237, RZ, RZ, R236 ;  /* 0x000000ffffed7224 */ /* 0x000fe200078e00ec */
[----:B------:R-:W-:Y:S01]  /*3e190*/  ISETP.LT.AND P5, PT, R22, R4, !P5 ;  /* 0x000000041600720c */ /* 0x000fe20006fa1270 */
[C---:B------:R-:W-:Y:S01]  /*3e1a0*/  IMAD.WIDE R26, R0.reuse, 0x2, R2 ;  /* 0x00000002001a7825 */ /* 0x040fe200078e0202 */
[----:B------:R-:W2:Y:S01]  /*3e1b0*/  LDL.LU R236, [R1+0x1cf8] ;  /* 0x001cf80001ec7983 */ /* 0x000ea20000300800 */
[----:B------:R-:W4:Y:S02]  /*3e1c0*/  LDC R9, c[0x0][0x228] ;  /* 0x00008a00ff097b82 */ /* 0x000f240000000800 */
[----:B------:R-:W-:Y:S01]  /*3e1d0*/  IMAD.WIDE R250, R0, 0x2, R18 ;  /* 0x0000000200fa7825 */ /* 0x000fe200078e0212 */
[----:B------:R-:W2:Y:S01]  /*3e1e0*/  LDL.LU R242, [R1+0x18] ;  /* 0x0000180001f27983 */ /* 0x000ea20000300800 */
[----:B-1----:R-:W-:-:S02]  /*3e1f0*/  PRMT R248, R249, 0x7632, R248 ;  /* 0x00007632f9f87816 */ /* 0x002fc400000000f8 */
[----:B------:R-:W-:Y:S01]  /*3e200*/  IMAD.WIDE R238, R0, 0x2, R244 ;  /* 0x0000000200ee7825 */ /* 0x000fe200078e02f4 */
[----:B------:R1:W-:Y:S01]  /*3e210*/  @P6 STG.E.U16 desc[UR60][R26.64], R249 ;  /* 0x000000f91a006986 */ /* 0x0003e2000c10153c */
[----:B------:R-:W2:Y:S03]  /*3e220*/  LDC R4, c[0x0][0x228] ;  /* 0x00008a00ff047b82 */ /* 0x000ea60000000800 */
[----:B------:R3:W-:Y:S04]  /*3e230*/  @P1 STG.E.U16 desc[UR60][R250.64], R248 ;  /* 0x000000f8fa001986 */ /* 0x0007e8000c10153c */
[----:B------:R0:W-:Y:S04]  /*3e240*/  @P4 STG.E.U16 desc[UR60][R238.64], R241 ;  /* 0x000000f1ee004986 */ /* 0x0001e8000c10153c */
[----:B-1----:R-:W2:Y:S01]  /*3e250*/  LDL.LU.64 R26, [R1+0x1cf0] ;  /* 0x001cf000011a7983 */ /* 0x002ea20000300a00 */
[----:B---3--:R-:W1:Y:S03]  /*3e260*/  LDC.64 R250, c[0x0][0x228] ;  /* 0x00008a00fffa7b82 */ /* 0x008e660000000a00 */
[----:B------:R-:W3:Y:S05]  /*3e270*/  LDL.LU R243, [R1+0x8] ;  /* 0x0000080001f37983 */ /* 0x000eea0000300800 */
[----:B0-----:R-:W0:Y:S01]  /*3e280*/  LDC.64 R238, c[0x0][0x228] ;  /* 0x00008a00ffee7b82 */ /* 0x001e220000000a00 */
[----:B------:R-:W-:Y:S01]  /*3e290*/  VIADD R240, R16, 0x2d ;  /* 0x0000002d10f07836 */ /* 0x000fe20000000000 */
[----:B------:R-:W-:-:S04]  /*3e2a0*/  PRMT R248, R241, 0x7632, R248 ;  /* 0x00007632f1f87816 */ /* 0x000fc800000000f8 */
[----:B------:R-:W-:Y:S01]  /*3e2b0*/  ISETP.GE.AND P6, PT, R240, R15, PT ;  /* 0x0000000ff000720c */ /* 0x000fe20003fc6270 */
[----:B------:R-:W-:-:S05]  /*3e2c0*/  IMAD.WIDE R240, R0, 0x2, R246 ;  /* 0x0000000200f07825 */ /* 0x000fca00078e02f6 */
[----:B------:R4:W-:Y:S01]  /*3e2d0*/  @P5 STG.E.U16 desc[UR60][R240.64], R248 ;  /* 0x000000f8f0005986 */ /* 0x0009e2000c10153c */
[----:B------:R-:W-:Y:S01]  /*3e2e0*/  ISETP.LT.AND P5, PT, R22, R11, !P0 ;  /* 0x0000000b1600720c */ /* 0x000fe200047a1270 */
[----:B-1----:R-:W-:Y:S02]  /*3e2f0*/  IMAD.MOV.U32 R11, RZ, RZ, R250 ;  /* 0x000000ffff0b7224 */ /* 0x002fe400078e00fa */
[----:B0-----:R-:W-:Y:S02]  /*3e300*/  IMAD.MOV.U32 R15, RZ, RZ, R239 ;  /* 0x000000ffff0f7224 */ /* 0x001fe400078e00ef */
[----:B------:R-:W-:Y:S02]  /*3e310*/  IMAD.MOV.U32 R239, RZ, RZ, R251 ;  /* 0x000000ffffef7224 */ /* 0x000fe400078e00fb */
[----:B------:R-:W3:Y:S01]  /*3e320*/  LDL.LU.64 R250, [R1+0x1ce8] ;  /* 0x001ce80001fa7983 */ /* 0x000ee20000300a00 */
[----:B------:R-:W-:Y:S02]  /*3e330*/  ISETP.LT.AND P1, PT, R17, R7, !P0 ;  /* 0x000000071100720c */ /* 0x000fe40004721270 */
[----:B------:R-:W-:Y:S01]  /*3e340*/  ISETP.LT.AND P4, PT, R20, R252, !P0 ;  /* 0x000000fc1400720c */ /* 0x000fe20004781270 */
[----:B------:R-:W-:Y:S01]  /*3e350*/  IMAD.IADD R0, R0, 0x1, R12 ;  /* 0x0000000100007824 */ /* 0x000fe200078e020c */
[----:B----4-:R-:W-:Y:S01]  /*3e360*/  ISETP.LT.AND P0, PT, R21, R9, !P0 ;  /* 0x000000091500720c */ /* 0x010fe20004701270 */
[----:B------:R-:W0:Y:S02]  /*3e370*/  LDC R7, c[0x0][0x248] ;  /* 0x00009200ff077b82 */ /* 0x000e240000000800 */
[----:B------:R-:W-:-:S04]  /*3e380*/  IMAD.WIDE R248, R0, 0x2, R2 ;  /* 0x0000000200f87825 */ /* 0x000fc800078e0202 */
[----:B------:R-:W-:Y:S02]  /*3e390*/  IMAD.WIDE R240, R0, 0x2, R18 ;  /* 0x0000000200f07825 */ /* 0x000fe400078e0212 */
[----:B------:R-:W1:Y:S08]  /*3e3a0*/  LDC R12, c[0x0][0x228] ;  /* 0x00008a00ff0c7b82 */ /* 0x000e700000000800 */
[----:B------:R-:W4:Y:S01]  /*3e3b0*/  LDC R9, c[0x0][0x228] ;  /* 0x00008a00ff097b82 */ /* 0x000f220000000800 */
[----:B--2---:R-:W-:Y:S01]  /*3e3c0*/  PRMT R252, R242, 0x7632, R252 ;  /* 0x00007632f2fc7816 */ /* 0x004fe200000000fc */
[----:B------:R-:W-:Y:S04]  /*3e3d0*/  @P1 STG.E.U16 desc[UR60][R248.64], R242 ;  /* 0x000000f2f8001986 */ /* 0x000fe8000c10153c */
[----:B------:R2:W-:Y:S02]  /*3e3e0*/  @P4 STG.E.U16 desc[UR60][R240.64], R252 ;  /* 0x000000fcf0004986 */ /* 0x0005e4000c10153c */
[----:B--2---:R-:W-:Y:S01]  /*3e3f0*/  IMAD.WIDE R240, R0, 0x2, R244 ;  /* 0x0000000200f07825 */ /* 0x004fe200078e02f4 */
[----:B---3--:R-:W-:-:S04]  /*3e400*/  PRMT R6, R243, 0x7632, R6 ;  /* 0x00007632f3067816 */ /* 0x008fc80000000006 */
[----:B------:R2:W-:Y:S01]  /*3e410*/  @P0 STG.E.U16 desc[UR60][R240.64], R243 ;  /* 0x000000f3f0000986 */ /* 0x0005e2000c10153c */
[----:B------:R-:W-:Y:S01]  /*3e420*/  ISETP.LT.AND P1, PT, R17, R10, !P6 ;  /* 0x0000000a1100720c */ /* 0x000fe20007721270 */
[----:B------:R-:W-:Y:S01]  /*3e430*/  IMAD.WIDE R248, R0, 0x2, R246 ;  /* 0x0000000200f87825 */ /* 0x000fe200078e02f6 */
[----:B------:R-:W-:Y:S01]  /*3e440*/  ISETP.LT.AND P4, PT, R20, R4, !P6 ;  /* 0x000000041400720c */ /* 0x000fe20007781270 */
[----:B------:R-:W3:Y:S08]  /*3e450*/  LDC R10, c[0x0][0x228] ;  /* 0x00008a00ff0a7b82 */ /* 0x000ef00000000800 */
[----:B--2---:R-:W2:Y:S01]  /*3e460*/  LDC.64 R242, c[0x0][0x228] ;  /* 0x00008a00fff27b82 */ /* 0x004ea20000000a00 */
[----:B------:R-:W-:-:S02]  /*3e470*/  VIADD R252, R16, 0x2f ;  /* 0x0000002f10fc7836 */ /* 0x000fc40000000000 */
[----:B0-----:R-:W-:Y:S01]  /*3e480*/  IMAD.IADD R0, R0, 0x1, R7 ;  /* 0x0000000100007824 */ /* 0x001fe200078e0207 */
[----:B------:R0:W-:Y:S02]  /*3e490*/  @P5 STG.E.U16 desc[UR60][R248.64], R6 ;  /* 0x00000006f8005986 */ /* 0x0001e4000c10153c */
[----:B------:R-:W-:Y:S01]  /*3e4a0*/  ISETP.GE.AND P0, PT, R252, R15, PT ;  /* 0x0000000ffc00720c */ /* 0x000fe20003f06270 */
[----:B------:R-:W-:Y:S01]  /*3e4b0*/  VIADD R252, R16, 0x2e ;  /* 0x0000002e10fc7836 */ /* 0x000fe20000000000 */
[----:B------:R-:W3:Y:S01]  /*3e4c0*/  LDL.LU R7, [R1+0x1c] ;  /* 0x00001c0001077983 */ /* 0x000ee20000300800 */
[C---:B------:R-:W-:Y:S01]  /*3e4d0*/  IMAD.WIDE R240, R0.reuse, 0x2, R18 ;  /* 0x0000000200f07825 */ /* 0x040fe200078e0212 */
[----:B------:R-:W4:Y:S02]  /*3e4e0*/  LDC R4, c[0x0][0x248] ;  /* 0x00009200ff047b82 */ /* 0x000f240000000800 */
[----:B------:R-:W3:Y:S01]  /*3e4f0*/  LDL.LU R15, [R1+0xc] ;  /* 0x00000c00010f7983 */ /* 0x000ee20000300800 */
[----:B0-----:R-:W-:-:S05]  /*3e500*/  IMAD.WIDE R248, R0, 0x2, R2 ;  /* 0x0000000200f87825 */ /* 0x001fca00078e0202 */
[----:B------:R-:W0:Y:S01]  /*3e510*/  LDC R6, c[0x0][0x228] ;  /* 0x00008a00ff067b82 */ /* 0x000e220000000800 */
[----:B------:R-:W-:Y:S01]  /*3e520*/  PRMT R8, R250, 0x7632, R8 ;  /* 0x00007632fa087816 */ /* 0x000fe20000000008 */
[----:B------:R4:W-:Y:S01]  /*3e530*/  @P1 STG.E.U16 desc[UR60][R248.64], R250 ;  /* 0x000000faf8001986 */ /* 0x0009e2000c10153c */
[----:B------:R-:W-:Y:S01]  /*3e540*/  ISETP.GE.AND P1, PT, R252, R239, PT ;  /* 0x000000effc00720c */ /* 0x000fe20003f26270 */
[----:B--2---:R-:W-:Y:S01]  /*3e550*/  IMAD.MOV.U32 R239, RZ, RZ, R242 ;  /* 0x000000ffffef7224 */ /* 0x004fe200078e00f2 */
[----:B-1----:R-:W-:Y:S01]  /*3e560*/  ISETP.LT.AND P5, PT, R21, R12, !P6 ;  /* 0x0000000c1500720c */ /* 0x002fe200077a1270 */
[----:B------:R1:W-:Y:S02]  /*3e570*/  @P4 STG.E.U16 desc[UR60][R240.64], R8 ;  /* 0x00000008f0004986 */ /* 0x0003e4000c10153c */
[----:B------:R-:W2:Y:S01]  /*3e580*/  LDC R12, c[0x0][0x228] ;  /* 0x00008a00ff0c7b82 */ /* 0x000ea20000000800 */
[----:B----4-:R-:W-:-:S07]  /*3e590*/  IMAD.WIDE R248, R0, 0x2, R244 ;  /* 0x0000000200f87825 */ /* 0x010fce00078e02f4 */
[----:B------:R-:W4:Y:S01]  /*3e5a0*/  LDC R252, c[0x0][0x228] ;  /* 0x00008a00fffc7b82 */ /* 0x000f220000000800 */
[----:B-1----:R-:W-:Y:S02]  /*3e5b0*/  IMAD.MOV.U32 R8, RZ, RZ, R243 ;  /* 0x000000ffff087224 */ /* 0x002fe400078e00f3 */
[----:B------:R-:W2:Y:S01]  /*3e5c0*/  LDL.LU.64 R242, [R1+0x1ce0] ;  /* 0x001ce00001f27983 */ /* 0x000ea20000300a00 */
[----:B------:R-:W-:-:S04]  /*3e5d0*/  ISETP.LT.AND P6, PT, R22, R9, !P6 ;  /* 0x000000091600720c */ /* 0x000fc800077c1270 */
[----:B------:R-:W1:Y:S01]  /*3e5e0*/  LDC R241, c[0x0][0x228] ;  /* 0x00008a00fff17b82 */ /* 0x000e620000000800 */
[----:B------:R-:W-:Y:S01]  /*3e5f0*/  ISETP.LT.AND P4, PT, R17, R5, !P1 ;  /* 0x000000051100720c */ /* 0x000fe20004f81270 */
[----:B------:R-:W-:-:S06]  /*3e600*/  IMAD.IADD R240, R0, 0x1, R4 ;  /* 0x0000000100f07824 */ /* 0x000fcc00078e0204 */
[----:B------:R-:W4:Y:S01]  /*3e610*/  LDC R9, c[0x0][0x248] ;  /* 0x00009200ff097b82 */ /* 0x000f220000000800 */
[----:B------:R-:W-:Y:S01]  /*3e620*/  IMAD.WIDE R4, R0, 0x2, R246 ;  /* 0x0000000200047825 */ /* 0x000fe200078e02f6 */
[----:B---3--:R-:W-:Y:S01]  /*3e630*/  PRMT R250, R15, 0x7632, R250 ;  /* 0x000076320ffa7816 */ /* 0x008fe200000000fa */
[----:B--2---:R2:W-:Y:S01]  /*3e640*/  @P5 STG.E.U16 desc[UR60][R248.64], R242 ;  /* 0x000000f2f8005986 */ /* 0x0045e2000c10153c */
[----:B------:R-:W-:Y:S02]  /*3e650*/  PRMT R0, R242, 0x7632, R0 ;  /* 0x00007632f2007816 */ /* 0x000fe40000000000 */
[----:B------:R-:W-:Y:S02]  /*3e660*/  ISETP.LT.AND P5, PT, R20, R10, !P1 ;  /* 0x0000000a1400720c */ /* 0x000fe40004fa1270 */
[----:B------:R-:W3:Y:S01]  /*3e670*/  LDC R10, c[0x0][0x228] ;  /* 0x00008a00ff0a7b82 */ /* 0x000ee20000000800 */
[----:B------:R1:W-:Y:S01]  /*3e680*/  @P6 STG.E.U16 desc[UR60][R4.64], R0 ;  /* 0x0000000004006986 */ /* 0x0003e2000c10153c */
[----:B0-----:R-:W-:Y:S01]  /*3e690*/  ISETP.LT.AND P6, PT, R21, R6, !P1 ;  /* 0x000000061500720c */ /* 0x001fe20004fc1270 */
[----:B--2---:R-:W-:Y:S01]  /*3e6a0*/  IMAD.WIDE R248, R240, 0x2, R2 ;  /* 0x00000002f0f87825 */ /* 0x004fe200078e0202 */
[----:B------:R-:W-:-:S04]  /*3e6b0*/  ISETP.LT.AND P1, PT, R22, R12, !P1 ;  /* 0x0000000c1600720c */ /* 0x000fc80004f21270 */
[----:B------:R-:W0:Y:S01]  /*3e6c0*/  LDC R12, c[0x0][0x248] ;  /* 0x00009200ff0c7b82 */ /* 0x000e220000000800 */
[----:B------:R2:W-:Y:S01]  /*3e6d0*/  @P4 STG.E.U16 desc[UR60][R248.64], R7 ;  /* 0x00000007f8004986 */ /* 0x0005e2000c10153c */
[----:B-1----:R-:W-:Y:S02]  /*3e6e0*/  PRMT R0, R7, 0x7632, R0 ;  /* 0x0000763207007816 */ /* 0x002fe40000000000 */
[----:B------:R-:W-:Y:S01]  /*3e6f0*/  ISETP.LT.AND P4, PT, R17, R13, !P0 ;  /* 0x0000000d1100720c */ /* 0x000fe20004781270 */
[----:B------:R-:W-:Y:S01]  /*3e700*/  VIADD R242, R16, 0x30 ;  /* 0x0000003010f27836 */ /* 0x000fe20000000000 */
[----:B------:R-:W3:Y:S02]  /*3e710*/  LDL.LU.64 R4, [R1+0x1cd8] ;  /* 0x001cd80001047983 */ /* 0x000ee40000300a00 */
[----:B------:R-:W1:Y:S01]  /*3e720*/  LDC R13, c[0x0][0x228] ;  /* 0x00008a00ff0d7b82 */ /* 0x000e620000000800 */
[----:B--2---:R-:W-:-:S04]  /*3e730*/  IMAD.WIDE R6, R240, 0x2, R18 ;  /* 0x00000002f0067825 */ /* 0x004fc800078e0212 */
[----:B------:R-:W-:Y:S01]  /*3e740*/  IMAD.WIDE R248, R240, 0x2, R244 ;  /* 0x00000002f0f87825 */ /* 0x000fe200078e02f4 */
[----:B------:R4:W-:Y:S01]  /*3e750*/  @P5 STG.E.U16 desc[UR60][R6.64], R0 ;  /* 0x0000000006005986 */ /* 0x0009e2000c10153c */
[----:B------:R-:W-:-:S03]  /*3e760*/  ISETP.LT.AND P5, PT, R20, R241, !P0 ;  /* 0x000000f11400720c */ /* 0x000fc600047a1270 */
[----:B------:R2:W-:Y:S01]  /*3e770*/  @P6 STG.E.U16 desc[UR60][R248.64], R15 ;  /* 0x0000000ff8006986 */ /* 0x0005e2000c10153c */
[----:B------:R-:W-:Y:S01]  /*3e780*/  ISETP.GE.AND P6, PT, R242, R8, PT ;  /* 0x00000008f200720c */ /* 0x000fe20003fc6270 */
[C---:B----4-:R-:W-:Y:S02]  /*3e790*/  IMAD.IADD R0, R240.reuse, 0x1, R9 ;  /* 0x00000001f0007824 */ /* 0x050fe400078e0209 */
[----:B------:R-:W4:Y:S01]  /*3e7a0*/  LDL.LU.64 R6, [R1+0x1cd0] ;  /* 0x001cd00001067983 */ /* 0x000f220000300a00 */
[----:B------:R-:W-:Y:S01]  /*3e7b0*/  IMAD.WIDE R240, R240, 0x2, R246 ;  /* 0x00000002f0f07825 */ /* 0x000fe200078e02f6 */
[----:B--2---:R-:W2:Y:S03]  /*3e7c0*/  LDC.64 R248, c[0x0][0x228] ;  /* 0x00008a00fff87b82 */ /* 0x004ea60000000a00 */
[----:B------:R-:W-:Y:S01]  /*3e7d0*/  IMAD.WIDE R8, R0, 0x2, R2 ;  /* 0x0000000200087825 */ /* 0x000fe200078e0202 */
[----:B------:R0:W-:Y:S01]  /*3e7e0*/  @P1 STG.E.U16 desc[UR60][R240.64], R250 ;  /* 0x000000faf0001986 */ /* 0x0001e2000c10153c */
[----:B---3--:R-:W-:-:S02]  /*3e7f0*/  ISETP.LT.AND P1, PT, R21, R10, !P0 ;  /* 0x0000000a1500720c */ /* 0x008fc40004721270 */
[----:B------:R-:W-:Y:S01]  /*3e800*/  PRMT R242, R251, 0x7632, R242 ;  /* 0x00007632fbf27816 */ /* 0x000fe200000000f2 */
[----:B------:R3:W-:Y:S01]  /*3e810*/  @P4 STG.E.U16 desc[UR60][R8.64], R251 ;  /* 0x000000fb08004986 */ /* 0x0007e2000c10153c */
[----:B------:R-:W-:Y:S01]  /*3e820*/  ISETP.LT.AND P0, PT, R22, R252, !P0 ;  /* 0x000000fc1600720c */ /* 0x000fe20004701270 */
[----:B------:R-:W2:Y:S01]  /*3e830*/  LDC R10, c[0x0][0x228] ;  /* 0x00008a00ff0a7b82 */ /* 0x000ea20000000800 */
[----:B------:R-:W-:Y:S01]  /*3e840*/  ISETP.LT.AND P4, PT, R17, R14, !P6 ;  /* 0x0000000e1100720c */ /* 0x000fe20007781270 */
[----:B0-----:R-:W-:Y:S01]  /*3e850*/  IMAD.WIDE R240, R0, 0x2, R18 ;  /* 0x0000000200f07825 */ /* 0x001fe200078e0212 */
[----:B------:R-:W-:-:S05]  /*3e860*/  PRMT R252, R243, 0x7632, R252 ;  /* 0x00007632f3fc7816 */ /* 0x000fca00000000fc */
[----:B------:R-:W0:Y:S01]  /*3e870*/  LDC R14, c[0x0][0x248] ;  /* 0x00009200ff0e7b82 */ /* 0x000e220000000800 */
[----:B---3--:R-:W3:Y:S04]  /*3e880*/  LDL.LU.64 R8, [R1+0x1cc8] ;  /* 0x001cc80001087983 */ /* 0x008ee80000300a00 */
[----:B------:R1:W-:Y:S02]  /*3e890*/  @P5 STG.E.U16 desc[UR60][R240.64], R242 ;  /* 0x000000f2f0005986 */ /* 0x0003e4000c10153c */
[----:B-1----:R-:W-:Y:S01]  /*3e8a0*/  ISETP.LT.AND P5, PT, R20, R13, !P6 ;  /* 0x0000000d1400720c */ /* 0x002fe200077a1270 */
[----:B------:R-:W1:Y:S01]  /*3e8b0*/  LDC R15, c[0x0][0x228] ;  /* 0x00008a00ff0f7b82 */ /* 0x000e620000000800 */
[----:B------:R-:W-:-:S04]  /*3e8c0*/  IMAD.WIDE R240, R0, 0x2, R244 ;  /* 0x0000000200f07825 */ /* 0x000fc800078e02f4 */
[C---:B------:R-:W-:Y:S01]  /*3e8d0*/  IMAD.IADD R242, R0.reuse, 0x1, R12 ;  /* 0x0000000100f27824 */ /* 0x040fe200078e020c */
[----:B------:R2:W-:Y:S01]  /*3e8e0*/  @P1 STG.E.U16 desc[UR60][R240.64], R243 ;  /* 0x000000f3f0001986 */ /* 0x0005e2000c10153c */
[----:B------:R-:W-:-:S04]  /*3e8f0*/  IMAD.WIDE R12, R0, 0x2, R246 ;  /* 0x00000002000c7825 */ /* 0x000fc800078e02f6 */
[----:B------:R-:W-:Y:S01]  /*3e900*/  IMAD.WIDE R250, R242, 0x2, R2 ;  /* 0x00000002f2fa7825 */ /* 0x000fe200078e0202 */
[----:B------:R2:W-:Y:S03]  /*3e910*/  @P0 STG.E.U16 desc[UR60][R12.64], R252 ;  /* 0x000000fc0c000986 */ /* 0x0005e6000c10153c */
[----:B--2---:R-:W-:Y:S01]  /*3e920*/  VIADD R243, R16, 0x31 ;  /* 0x0000003110f37836 */ /* 0x004fe20000000000 */
[----:B------:R2:W-:Y:S01]  /*3e930*/  @P4 STG.E.U16 desc[UR60][R250.64], R236 ;  /* 0x000000ecfa004986 */ /* 0x0005e2000c10153c */
[----:B------:R-:W0:Y:S03]  /*3e940*/  LDC R241, c[0x0][0x228] ;  /* 0x00008a00fff17b82 */ /* 0x000e260000000800 */
[----:B------:R-:W-:Y:S01]  /*3e950*/  ISETP.GE.AND P0, PT, R243, R249, PT ;  /* 0x000000f9f300720c */ /* 0x000fe20003f06270 */
[----:B------:R-:W-:-:S03]  /*3e960*/  IMAD.WIDE R12, R242, 0x2, R18 ;  /* 0x00000002f20c7825 */ /* 0x000fc600078e0212 */
[----:B------:R-:W-:Y:S01]  /*3e970*/  ISETP.LT.AND P4, PT, R17, R237, !P0 ;  /* 0x000000ed1100720c */ /* 0x000fe20004781270 */
[----:B------:R-:W3:Y:S01]  /*3e980*/  LDC R252, c[0x0][0x228] ;  /* 0x00008a00fffc7b82 */ /* 0x000ee20000000800 */
[----:B------:R-:W4:Y:S01]  /*3e990*/  LDL.LU R237, [R1+0x1cc0] ;  /* 0x001cc00001ed7983 */ /* 0x000f220000300800 */
[----:B--2---:R-:W-:-:S05]  /*3e9a0*/  PRMT R236, R236, 0x7632, R236 ;  /* 0x00007632ecec7816 */ /* 0x004fca00000000ec */
[----:B------:R2:W-:Y:S01]  /*3e9b0*/  @P5 STG.E.U16 desc[UR60][R12.64], R236 ;  /* 0x000000ec0c005986 */ /* 0x0005e2000c10153c */
[----:B------:R-:W-:Y:S01]  /*3e9c0*/  IMAD.WIDE R250, R242, 0x2, R244 ;  /* 0x00000002f2fa7825 */ /* 0x000fe200078e02f4 */
[----:B------:R-:W3:Y:S02]  /*3e9d0*/  LDC R249, c[0x0][0x248] ;  /* 0x00009200fff97b82 */ /* 0x000ee40000000800 */
[----:B--2---:R-:W2:Y:S01]  /*3e9e0*/  LDL.LU.64 R12, [R1+0x1cb8] ;  /* 0x001cb800010c7983 */ /* 0x004ea20000300a00 */
[----:B0-----:R-:W-:Y:S02]  /*3e9f0*/  ISETP.LT.AND P1, PT, R21, R241, !P6 ;  /* 0x000000f11500720c */ /* 0x001fe40007721270 */
[----:B------:R-:W-:-:S03]  /*3ea00*/  ISETP.LT.AND P6, PT, R22, R10, !P6 ;  /* 0x0000000a1600720c */ /* 0x000fc600077c1270 */
[----:B------:R-:W0:Y:S01]  /*3ea10*/  LDC.64 R240, c[0x0][0x228] ;  /* 0x00008a00fff07b82 */ /* 0x000e220000000a00 */
[----:B------:R-:W-:Y:S01]  /*3ea20*/  IMAD.IADD R0, R242, 0x1, R14 ;  /* 0x00000001f2007824 */ /* 0x000fe200078e020e */
[----:B-1----:R-:W-:Y:S01]  /*3ea30*/  ISETP.LT.AND P5, PT, R20, R15, !P0 ;  /* 0x0000000f1400720c */ /* 0x002fe200047a1270 */
[----:B------:R-:W-:-:S04]  /*3ea40*/  IMAD.WIDE R14, R242, 0x2, R246 ;  /* 0x00000002f20e7825 */ /* 0x000fc800078e02f6 */
[----:B------:R-:W-:Y:S01]  /*3ea50*/  IMAD.WIDE R242, R0, 0x2, R2 ;  /* 0x0000000200f27825 */ /* 0x000fe200078e0202 */
[----:B------:R-:W1:Y:S01]  /*3ea60*/  LDC R10, c[0x0][0x228] ;  /* 0x00008a00ff0a7b82 */ /* 0x000e620000000800 */
[----:B--2---:R2:W-:Y:S07]  /*3ea70*/  @P1 STG.E.U16 desc[UR60][R250.64], R12 ;  /* 0x0000000cfa001986 */ /* 0x0045ee000c10153c */
[----:B--2---:R-:W2:Y:S01]  /*3ea80*/  LDC R251, c[0x0][0x228] ;  /* 0x00008a00fffb7b82 */ /* 0x004ea20000000800 */
[----:B------:R-:W-:-:S05]  /*3ea90*/  PRMT R236, R12, 0x7632, R236 ;  /* 0x000076320cec7816 */ /* 0x000fca00000000ec */
[----:B------:R0:W-:Y:S04]  /*3eaa0*/  @P6 STG.E.U16 desc[UR60][R14.64], R236 ;  /* 0x000000ec0e006986 */ /* 0x0001e8000c10153c */
[----:B---3--:R3:W-:Y:S01]  /*3eab0*/  @P4 STG.E.U16 desc[UR60][R242.64], R8 ;  /* 0x00000008f2004986 */ /* 0x0087e2000c10153c */
[----:B--2---:R-:W-:Y:S01]  /*3eac0*/  ISETP.LT.AND P1, PT, R21, R251, !P0 ;  /* 0x000000fb1500720c */ /* 0x004fe20004721270 */
[----:B0-----:R-:W-:Y:S01]  /*3ead0*/  IMAD.WIDE R14, R0, 0x2, R18 ;  /* 0x00000002000e7825 */ /* 0x001fe200078e0212 */
[----:B---3--:R-:W-:Y:S01]  /*3eae0*/  PRMT R8, R8, 0x7632, R8 ;  /* 0x0000763208087816 */ /* 0x008fe20000000008 */
[----:B------:R-:W0:Y:S02]  /*3eaf0*/  LDC.64 R250, c[0x0][0x228] ;  /* 0x00008a00fffa7b82 */ /* 0x000e240000000a00 */
[----:B------:R-:W-:-:S02]  /*3eb00*/  IMAD.WIDE R242, R0, 0x2, R244 ;  /* 0x0000000200f27825 */ /* 0x000fc400078e02f4 */
[----:B------:R-:W-:Y:S02]  /*3eb10*/  @P5 STG.E.U16 desc[UR60][R14.64], R8 ;  /* 0x000000080e005986 */ /* 0x000fe4000c10153c */
[----:B------:R-:W-:Y:S02]  /*3eb20*/  VIADD R12, R16, 0x32 ;  /* 0x00000032100c7836 */ /* 0x000fe40000000000 */
[----:B------:R-:W2:Y:S02]  /*3eb30*/  LDC R236, c[0x0][0x228] ;  /* 0x00008a00ffec7b82 */ /* 0x000ea40000000800 */
[----:B------:R3:W-:Y:S01]  /*3eb40*/  @P1 STG.E.U16 desc[UR60][R242.64], R4 ;  /* 0x00000004f2001986 */ /* 0x0007e2000c10153c */
[----:B------:R-:W-:Y:S02]  /*3eb50*/  ISETP.GE.AND P6, PT, R12, R241, PT ;  /* 0x000000f10c00720c */ /* 0x000fe40003fc6270 */
[----:B------:R-:W-:-:S03]  /*3eb60*/  ISETP.LT.AND P0, PT, R22, R252, !P0 ;  /* 0x000000fc1600720c */ /* 0x000fc60004701270 */
[----:B---3--:R-:W3:Y:S01]  /*3eb70*/  LDC R243, c[0x0][0x228] ;  /* 0x00008a00fff37b82 */ /* 0x008ee20000000800 */
[----:B------:R-:W-:Y:S01]  /*3eb80*/  ISETP.LT.AND P4, PT, R17, R11, !P6 ;  /* 0x0000000b1100720c */ /* 0x000fe20007781270 */
[----:B------:R-:W-:Y:S01]  /*3eb90*/  IMAD.IADD R8, R0, 0x1, R249 ;  /* 0x0000000100087824 */ /* 0x000fe200078e02f9 */
[----:B-1----:R-:W-:-:S05]  /*3eba0*/  ISETP.LT.AND P5, PT, R20, R10, !P6 ;  /* 0x0000000a1400720c */ /* 0x002fca00077a1270 */
[----:B------:R-:W1:Y:S01]  /*3ebb0*/  LDC R241, c[0x0][0x248] ;  /* 0x00009200fff17b82 */ /* 0x000e620000000800 */
[----:B------:R-:W-:Y:S01]  /*3ebc0*/  PRMT R12, R4, 0x7632, R12 ;  /* 0x00007632040c7816 */ /* 0x000fe2000000000c */
[----:B------:R-:W-:-:S04]  /*3ebd0*/  IMAD.WIDE R10, R0, 0x2, R246 ;  /* 0x00000002000a7825 */ /* 0x000fc800078e02f6 */
[----:B------:R-:W-:Y:S01]  /*3ebe0*/  VIADD R4, R16, 0x33 ;  /* 0x0000003310047836 */ /* 0x000fe20000000000 */
[----:B------:R3:W-:Y:S01]  /*3ebf0*/  @P0 STG.E.U16 desc[UR60][R10.64], R12 ;  /* 0x0000000c0a000986 */ /* 0x0007e2000c10153c */
[----:B------:R-:W-:Y:S01]  /*3ec00*/  IMAD.WIDE R14, R8, 0x2, R2 ;  /* 0x00000002080e7825 */ /* 0x000fe200078e0202 */
[----:B------:R-:W1:Y:S02]  /*3ec10*/  LDC R252, c[0x0][0x228] ;  /* 0x00008a00fffc7b82 */ /* 0x000e640000000800 */
[----:B0-----:R-:W-:Y:S02]  /*3ec20*/  ISETP.GE.AND P0, PT, R4, R251, PT ;  /* 0x000000fb0400720c */ /* 0x001fe40003f06270 */
[----:B----4-:R0:W-:Y:S02]  /*3ec30*/  @P4 STG.E.U16 desc[UR60][R14.64], R237 ;  /* 0x000000ed0e004986 */ /* 0x0101e4000c10153c */
[----:B------:R-:W-:Y:S02]  /*3ec40*/  ISETP.LT.AND P4, PT, R17, R238, !P0 ;  /* 0x000000ee1100720c */ /* 0x000fe40004781270 */
[----:B---3--:R-:W-:Y:S01]  /*3ec50*/  ISETP.LT.AND P1, PT, R21, R243, !P6 ;  /* 0x000000f31500720c */ /* 0x008fe20007721270 */
[----:B------:R-:W3:Y:S01]  /*3ec60*/  LDC R249, c[0x0][0x228] ;  /* 0x00008a00fff97b82 */ /* 0x000ee20000000800 */
[----:B------:R-:W4:Y:S01]  /*3ec70*/  LDL.LU.64 R10, [R1+0x1cb0] ;  /* 0x001cb000010a7983 */ /* 0x000f220000300a00 */
[----:B--2---:R-:W-:-:S03]  /*3ec80*/  ISETP.LT.AND P6, PT, R22, R236, !P6 ;  /* 0x000000ec1600720c */ /* 0x004fc600077c1270 */
[----:B------:R-:W2:Y:S01]  /*3ec90*/  LDL.LU R238, [R1+0x1ca8] ;  /* 0x001ca80001ee7983 */ /* 0x000ea20000300800 */
[----:B------:R-:W-:Y:S01]  /*3eca0*/  PRMT R0, R237, 0x7632, R0 ;  /* 0x00007632ed007816 */ /* 0x000fe20000000000 */
[C---:B0-----:R-:W-:Y:S01]  /*3ecb0*/  IMAD.WIDE R14, R8.reuse, 0x2, R18 ;  /* 0x00000002080e7825 */ /* 0x041fe200078e0212 */
[----:B------:R-:W0:Y:S03]  /*3ecc0*/  LDC R12, c[0x0][0x228] ;  /* 0x00008a00ff0c7b82 */ /* 0x000e260000000800 */
[C---:B------:R-:W-:Y:S01]  /*3ecd0*/  IMAD.WIDE R236, R8.reuse, 0x2, R244 ;  /* 0x0000000208ec7825 */ /* 0x040fe200078e02f4 */
[----:B------:R1:W-:Y:S03]  /*3ece0*/  @P5 STG.E.U16 desc[UR60][R14.64], R0 ;  /* 0x000000000e005986 */ /* 0x0003e6000c10153c */
[C-C-:B-1----:R-:W-:Y:S01]  /*3ecf0*/  IMAD.IADD R4, R8.reuse, 0x1, R241.reuse ;  /* 0x0000000108047824 */ /* 0x142fe200078e02f1 */
[----:B------:R-:W-:Y:S01]  /*3ed00*/  PRMT R241, R13, 0x7632, R241 ;  /* 0x000076320df17816 */ /* 0x000fe200000000f1 */
[----:B------:R-:W-:Y:S01]  /*3ed10*/  @P1 STG.E.U16 desc[UR60][R236.64], R13 ;  /* 0x0000000dec001986 */ /* 0x000fe2000c10153c */
[----:B------:R-:W1:Y:S01]  /*3ed20*/  LDC.64 R242, c[0x0][0x228] ;  /* 0x00008a00fff27b82 */ /* 0x000e620000000a00 */
[----:B------:R-:W-:-:S07]  /*3ed30*/  IMAD.WIDE R14, R8, 0x2, R246 ;  /* 0x00000002080e7825 */ /* 0x000fce00078e02f6 */
[----:B------:R-:W2:Y:S01]  /*3ed40*/  LDC R251, c[0x0][0x228] ;  /* 0x00008a00fffb7b82 */ /* 0x000ea20000000800 */
[----:B------:R3:W-:Y:S04]  /*3ed50*/  @P6 STG.E.U16 desc[UR60][R14.64], R241 ;  /* 0x000000f10e006986 */ /* 0x0007e8000c10153c */
[----:B---3--:R-:W3:Y:S01]  /*3ed60*/  LDL.LU.64 R14, [R1+0x1ca0] ;  /* 0x001ca000010e7983 */ /* 0x008ee20000300a00 */
[----:B------:R-:W-:Y:S01]  /*3ed70*/  IMAD.WIDE R236, R4, 0x2, R2 ;  /* 0x0000000204ec7825 */ /* 0x000fe200078e0202 */
[----:B------:R-:W-:Y:S01]  /*3ed80*/  ISETP.LT.AND P5, PT, R20, R252, !P0 ;  /* 0x000000fc1400720c */ /* 0x000fe200047a1270 */
[----:B------:R-:W1:Y:S03]  /*3ed90*/  LDC R241, c[0x0][0x248] ;  /* 0x00009200fff17b82 */ /* 0x000e660000000800 */
[----:B------:R1:W-:Y:S01]  /*3eda0*/  @P4 STG.E.U16 desc[UR60][R236.64], R9 ;  /* 0x00000009ec004986 */ /* 0x0003e2000c10153c */
[----:B------:R-:W-:-:S03]  /*3edb0*/  ISETP.LT.AND P4, PT, R17, R239, !P3 ;  /* 0x000000ef1100720c */ /* 0x000fc60005f81270 */
[----:B------:R-:W4:Y:S01]  /*3edc0*/  LDL.LU R239, [R1+0x1c9c] ;  /* 0x001c9c0001ef7983 */ /* 0x000f220000300800 */
[----:B0-----:R-:W-:Y:S01]  /*3edd0*/  ISETP.LT.AND P1, PT, R21, R12, !P0 ;  /* 0x0000000c1500720c */ /* 0x001fe20004721270 */
[----:B------:R-:W-:Y:S01]  /*3ede0*/  VIADD R0, R16, 0x35 ;  /* 0x0000003510007836 */ /* 0x000fe20000000000 */
[----:B------:R-:W-:Y:S01]  /*3edf0*/  ISETP.LT.AND P0, PT, R22, R249, !P0 ;  /* 0x000000f91600720c */ /* 0x000fe20004701270 */
[----:B------:R-:W0:Y:S03]  /*3ee00*/  LDC R252, c[0x0][0x228] ;  /* 0x00008a00fffc7b82 */ /* 0x000e260000000800 */
[----:B-1----:R-:W-:-:S05]  /*3ee10*/  ISETP.GE.AND P6, PT, R0, R243, PT ;  /* 0x000000f30000720c */ /* 0x002fca0003fc6270 */
[----:B------:R-:W1:Y:S01]  /*3ee20*/  LDC R249, c[0x0][0x228] ;  /* 0x00008a00fff97b82 */ /* 0x000e620000000800 */
[----:B------:R-:W-:Y:S01]  /*3ee30*/  PRMT R0, R9, 0x7632, R0 ;  /* 0x0000763209007816 */ /* 0x000fe20000000000 */
[----:B------:R-:W-:-:S04]  /*3ee40*/  IMAD.WIDE R236, R4, 0x2, R18 ;  /* 0x0000000204ec7825 */ /* 0x000fc800078e0212 */
[----:B------:R-:W-:Y:S01]  /*3ee50*/  IMAD.WIDE R8, R4, 0x2, R244 ;  /* 0x0000000204087825 */ /* 0x000fe200078e02f4 */
[----:B------:R-:W-:Y:S01]  /*3ee60*/  @P5 STG.E.U16 desc[UR60][R236.64], R0 ;  /* 0x00000000ec005986 */ /* 0x000fe2000c10153c */
[----:B------:R-:W-:Y:S01]  /*3ee70*/  PRMT R243, R5, 0x7632, R243 ;  /* 0x0000763205f37816 */ /* 0x000fe200000000f3 */
[----:B------:R-:W0:Y:S02]  /*3ee80*/  LDC.64 R12, c[0x0][0x228] ;  /* 0x00008a00ff0c7b82 */ /* 0x000e240000000a00 */
[----:B------:R1:W-:Y:S06]  /*3ee90*/  @P1 STG.E.U16 desc[UR60][R8.64], R5 ;  /* 0x0000000508001986 */ /* 0x0003ec000c10153c */
[----:B-1----:R-:W1:Y:S01]  /*3eea0*/  LDC R5, c[0x0][0x228] ;  /* 0x00008a00ff057b82 */ /* 0x002e620000000800 */
[----:B------:R-:W-:Y:S01]  /*3eeb0*/  ISETP.LT.AND P5, PT, R20, R249, !P3 ;  /* 0x000000f91400720c */ /* 0x000fe20005fa1270 */
[----:B------:R-:W-:-:S06]  /*3eec0*/  IMAD.IADD R0, R4, 0x1, R241 ;  /* 0x0000000104007824 */ /* 0x000fcc00078e02f1 */
[----:B------:R-:W0:Y:S01]  /*3eed0*/  LDC R249, c[0x0][0x248] ;  /* 0x00009200fff97b82 */ /* 0x000e220000000800 */
[----:B------:R-:W-:-:S04]  /*3eee0*/  IMAD.WIDE R236, R4, 0x2, R246 ;  /* 0x0000000204ec7825 */ /* 0x000fc800078e02f6 */
[----:B------:R-:W-:Y:S01]  /*3eef0*/  IMAD.WIDE R8, R0, 0x2, R2 ;  /* 0x0000000200087825 */ /* 0x000fe200078e0202 */
[----:B------:R0:W-:Y:S03]  /*3ef00*/  @P0 STG.E.U16 desc[UR60][R236.64], R243 ;  /* 0x000000f3ec000986 */ /* 0x0001e6000c10153c */
[----:B------:R-:W-:Y:S01]  /*3ef10*/  VIADD R241, R16, 0x3a ;  /* 0x0000003a10f17836 */ /* 0x000fe20000000000 */
[----:B-1----:R-:W-:Y:S02]  /*3ef20*/  ISETP.LT.AND P1, PT, R21, R5, !P3 ;  /* 0x000000051500720c */ /* 0x002fe40005f21270 */
[----:B------:R-:W1:Y:S01]  /*3ef30*/  LDC.64 R4, c[0x0][0x228] ;  /* 0x00008a00ff047b82 */ /* 0x000e620000000a00 */
[----:B0-----:R-:W-:Y:S01]  /*3ef40*/  IMAD.WIDE R236, R0, 0x2, R18 ;  /* 0x0000000200ec7825 */ /* 0x001fe200078e0212 */
[----:B------:R-:W-:-:S06]  /*3ef50*/  ISETP.LT.AND P3, PT, R22, R252, !P3 ;  /* 0x000000fc1600720c */ /* 0x000fcc0005f61270 */
[----:B------:R-:W0:Y:S01]  /*3ef60*/  LDC R243, c[0x0][0x228] ;  /* 0x00008a00fff37b82 */ /* 0x000e220000000800 */
[----:B------:R-:W-:-:S07]  /*3ef70*/  ISETP.GE.AND P0, PT, R241, R13, PT ;  /* 0x0000000df100720c */ /* 0x000fce0003f06270 */
[----:B------:R-:W4:Y:S01]  /*3ef80*/  LDC R252, c[0x0][0x228] ;  /* 0x00008a00fffc7b82 */ /* 0x000f220000000800 */
[----:B------:R-:W-:-:S07]  /*3ef90*/  IMAD.IADD R13, R0, 0x1, R249 ;  /* 0x00000001000d7824 */ /* 0x000fce00078e02f9 */
[----:B------:R-:W4:Y:S01]  /*3efa0*/  LDC R241, c[0x0][0x248] ;  /* 0x00009200fff17b82 */ /* 0x000f220000000800 */
[----:B--2---:R2:W-:Y:S01]  /*3efb0*/  @P4 STG.E.U16 desc[UR60][R8.64], R238 ;  /* 0x000000ee08004986 */ /* 0x0045e2000c10153c */
[----:B------:R-:W-:Y:S02]  /*3efc0*/  ISETP.LT.AND P4, PT, R17, R248, !P6 ;  /* 0x000000f81100720c */ /* 0x000fe40007781270 */
[----:B--2---:R-:W-:Y:S01]  /*3efd0*/  PRMT R238, R238, 0x7632, R238 ;  /* 0x00007632eeee7816 */ /* 0x004fe200000000ee */
[----:B------:R-:W-:-:S04]  /*3efe0*/  IMAD.WIDE R8, R0, 0x2, R244 ;  /* 0x0000000200087825 */ /* 0x000fc800078e02f4 */
[----:B------:R2:W-:Y:S01]  /*3eff0*/  @P5 STG.E.U16 desc[UR60][R236.64], R238 ;  /* 0x000000eeec005986 */ /* 0x0005e2000c10153c */
[----:B------:R-:W-:Y:S02]  /*3f000*/  ISETP.LT.AND P5, PT, R20, R251, !P6 ;  /* 0x000000fb1400720c */ /* 0x000fe400077a1270 */
[----:B------:R-:W4:Y:S01]  /*3f010*/  LDC R251, c[0x0][0x228] ;  /* 0x00008a00fffb7b82 */ /* 0x000f220000000800 */
[----:B------:R-:W-:-:S04]  /*3f020*/  IMAD.WIDE R248, R0, 0x2, R246 ;  /* 0x0000000200f87825 */ /* 0x000fc800078e02f6 */
[----:B------:R-:W-:Y:S02]  /*3f030*/  VIADD R0, R16, 0x36 ;  /* 0x0000003610007836 */ /* 0x000fe40000000000 */
[----:B--2---:R-:W-:Y:S01]  /*3f040*/  IMAD.WIDE R236, R13, 0x2, R2 ;  /* 0x000000020dec7825 */ /* 0x004fe200078e0202 */
[----:B------:R-:W2:Y:S01]  /*3f050*/  LDC R238, c[0x0][0x228] ;  /* 0x00008a00ffee7b82 */ /* 0x000ea20000000800 */
[----:B---3--:R3:W-:Y:S01]  /*3f060*/  @P1 STG.E.U16 desc[UR60][R8.64], R14 ;  /* 0x0000000e08001986 */ /* 0x0087e2000c10153c */
[----:B0-----:R-:W-:-:S06]  /*3f070*/  ISETP.LT.AND P1, PT, R21, R243, !P6 ;  /* 0x000000f31500720c */ /* 0x001fcc0007721270 */
[----:B------:R-:W0:Y:S01]  /*3f080*/  LDC R243, c[0x0][0x228] ;  /* 0x00008a00fff37b82 */ /* 0x000e220000000800 */
[----:B---3--:R-:W-:-:S07]  /*3f090*/  PRMT R14, R14, 0x7632, R14 ;  /* 0x000076320e0e7816 */ /* 0x008fce000000000e */
[----:B------:R-:W3:Y:S01]  /*3f0a0*/  LDC.64 R8, c[0x0][0x228] ;  /* 0x00008a00ff087b82 */ /* 0x000ee20000000a00 */
[----:B------:R2:W-:Y:S01]  /*3f0b0*/  @P3 STG.E.U16 desc[UR60][R248.64], R14 ;  /* 0x0000000ef8003986 */ /* 0x0005e2000c10153c */
[----:B-1----:R-:W-:-:S03]  /*3f0c0*/  ISETP.GE.AND P3, PT, R0, R5, PT ;  /* 0x000000050000720c */ /* 0x002fc60003f66270 */
[----:B----4-:R1:W-:Y:S01]  /*3f0d0*/  @P4 STG.E.U16 desc[UR60][R236.64], R10 ;  /* 0x0000000aec004986 */ /* 0x0103e2000c10153c */
[----:B--2---:R-:W-:Y:S01]  /*3f0e0*/  IMAD.WIDE R248, R13, 0x2, R18 ;  /* 0x000000020df87825 */ /* 0x004fe200078e0212 */
[----:B------:R-:W-:Y:S01]  /*3f0f0*/  ISETP.LT.AND P6, PT, R22, R251, !P6 ;  /* 0x000000fb1600720c */ /* 0x000fe200077c1270 */
[----:B------:R-:W2:Y:S01]  /*3f100*/  LDC R14, c[0x0][0x228] ;  /* 0x00008a00ff0e7b82 */ /* 0x000ea20000000800 */
[----:B-1----:R-:W-:-:S05]  /*3f110*/  PRMT R10, R10, 0x7632, R10 ;  /* 0x000076320a0a7816 */ /* 0x002fca000000000a */
[----:B------:R1:W-:Y:S01]  /*3f120*/  @P5 STG.E.U16 desc[UR60][R248.64], R10 ;  /* 0x0000000af8005986 */ /* 0x0003e2000c10153c */
[----:B------:R-:W-:Y:S01]  /*3f130*/  ISETP.LT.AND P5, PT, R20, R252, !P3 ;  /* 0x000000fc1400720c */ /* 0x000fe20005fa1270 */
[----:B------:R-:W-:Y:S01]  /*3f140*/  IMAD.WIDE R236, R13, 0x2, R244 ;  /* 0x000000020dec7825 */ /* 0x000fe200078e02f4 */
[----:B------:R-:W4:Y:S01]  /*3f150*/  LDC R252, c[0x0][0x248] ;  /* 0x00009200fffc7b82 */ /* 0x000f220000000800 */
[----:B------:R-:W-:Y:S02]  /*3f160*/  ISETP.LT.AND P4, PT, R17, R240, !P3 ;  /* 0x000000f01100720c */ /* 0x000fe40005f81270 */
[C---:B------:R-:W-:Y:S01]  /*3f170*/  IMAD.IADD R0, R13.reuse, 0x1, R241 ;  /* 0x000000010d007824 */ /* 0x040fe200078e02f1 */
[----:B------:R0:W-:Y:S01]  /*3f180*/  @P1 STG.E.U16 desc[UR60][R236.64], R6 ;  /* 0x00000006ec001986 */ /* 0x0001e2000c10153c */
[----:B------:R-:W-:Y:S02]  /*3f190*/  VIADD R5, R16, 0x37 ;  /* 0x0000003710057836 */ /* 0x000fe40000000000 */
[----:B------:R-:W-:Y:S01]  /*3f1a0*/  IMAD.WIDE R240, R13, 0x2, R246 ;  /* 0x000000020df07825 */ /* 0x000fe200078e02f6 */
[----:B------:R-:W2:Y:S02]  /*3f1b0*/  LDC R251, c[0x0][0x228] ;  /* 0x00008a00fffb7b82 */ /* 0x000ea40000000800 */
[----:B---3--:R-:W-:Y:S01]  /*3f1c0*/  ISETP.GE.AND P1, PT, R5, R9, PT ;  /* 0x000000090500720c */ /* 0x008fe20003f26270 */
[----:B-1----:R-:W-:Y:S01]  /*3f1d0*/  IMAD.WIDE R248, R0, 0x2, R2 ;  /* 0x0000000200f87825 */ /* 0x002fe200078e0202 */
[----:B0-----:R-:W-:-:S04]  /*3f1e0*/  PRMT R6, R6, 0x7632, R6 ;  /* 0x0000763206067816 */ /* 0x001fc80000000006 */
[----:B------:R-:W0:Y:S01]  /*3f1f0*/  LDC R13, c[0x0][0x228] ;  /* 0x00008a00ff0d7b82 */ /* 0x000e220000000800 */
[----:B------:R-:W-:Y:S01]  /*3f200*/  PRMT R5, R239, 0x7632, R5 ;  /* 0x00007632ef057816 */ /* 0x000fe20000000005 */
[----:B------:R1:W-:Y:S04]  /*3f210*/  @P6 STG.E.U16 desc[UR60][R240.64], R6 ;  /* 0x00000006f0006986 */ /* 0x0003e8000c10153c */
[----:B------:R3:W-:Y:S02]  /*3f220*/  @P4 STG.E.U16 desc[UR60][R248.64], R239 ;  /* 0x000000eff8004986 */ /* 0x0007e4000c10153c */
[----:B------:R-:W0:Y:S01]  /*3f230*/  LDC.64 R236, c[0x0][0x228] ;  /* 0x00008a00ffec7b82 */ /* 0x000e220000000a00 */
[----:B-1----:R-:W-:Y:S01]  /*3f240*/  IMAD.WIDE R240, R0, 0x2, R18 ;  /* 0x0000000200f07825 */ /* 0x002fe200078e0212 */
[----:B------:R-:W-:-:S06]  /*3f250*/  ISETP.LT.AND P6, PT, R21, R243, !P3 ;  /* 0x000000f31500720c */ /* 0x000fcc0005fc1270 */
[----:B------:R-:W1:Y:S01]  /*3f260*/  LDC R10, c[0x0][0x228] ;  /* 0x00008a00ff0a7b82 */ /* 0x000e620000000800 */
[----:B------:R4:W-:Y:S01]  /*3f270*/  @P5 STG.E.U16 desc[UR60][R240.64], R5 ;  /* 0x00000005f0005986 */ /* 0x0009e2000c10153c */
[----:B------:R-:W-:Y:S01]  /*3f280*/  ISETP.LT.AND P5, PT, R20, R238, !P1 ;  /* 0x000000ee1400720c */ /* 0x000fe20004fa1270 */
[----:B---3--:R-:W-:Y:S01]  /*3f290*/  IMAD.WIDE R238, R0, 0x2, R244 ;  /* 0x0000000200ee7825 */ /* 0x008fe200078e02f4 */
[----:B------:R-:W-:-:S04]  /*3f2a0*/  ISETP.LT.AND P4, PT, R17, R250, !P1 ;  /* 0x000000fa1100720c */ /* 0x000fc80004f81270 */
[----:B------:R-:W3:Y:S01]  /*3f2b0*/  LDC R248, c[0x0][0x248] ;  /* 0x00009200fff87b82 */ /* 0x000ee20000000800 */
[----:B----4-:R-:W-:Y:S01]  /*3f2c0*/  IMAD.WIDE R240, R0, 0x2, R246 ;  /* 0x0000000200f07825 */ /* 0x010fe200078e02f6 */
[----:B------:R-:W-:-:S06]  /*3f2d0*/  PRMT R6, R15, 0x7632, R6 ;  /* 0x000076320f067816 */ /* 0x000fcc0000000006 */
[----:B------:R-:W4:Y:S01]  /*3f2e0*/  LDC R9, c[0x0][0x228] ;  /* 0x00008a00ff097b82 */ /* 0x000f220000000800 */
[----:B------:R-:W-:Y:S02]  /*3f2f0*/  IMAD.IADD R0, R0, 0x1, R252 ;  /* 0x0000000100007824 */ /* 0x000fe400078e02fc */
[----:B------:R-:W4:Y:S04]  /*3f300*/  LDL.LU R252, [R1+0x210] ;  /* 0x0002100001fc7983 */ /* 0x000f280000300800 */
[----:B------:R-:W4:Y:S01]  /*3f310*/  LDL.LU R250, [R1+0x200] ;  /* 0x0002000001fa7983 */ /* 0x000f220000300800 */
[----:B--2---:R-:W-:Y:S01]  /*3f320*/  ISETP.LT.AND P3, PT, R22, R14, !P3 ;  /* 0x0000000e1600720c */ /* 0x004fe20005f61270 */
[----:B------:R-:W2:Y:S02]  /*3f330*/  LDC R243, c[0x0][0x228] ;  /* 0x00008a00fff37b82 */ /* 0x000ea40000000800 */
[----:B------:R0:W-:Y:S01]  /*3f340*/  @P6 STG.E.U16 desc[UR60][R238.64], R15 ;  /* 0x0000000fee006986 */ /* 0x0001e2000c10153c */
[----:B------:R-:W-:-:S03]  /*3f350*/  VIADD R5, R16, 0x38 ;  /* 0x0000003810057836 */ /* 0x000fc60000000000 */
[----:B------:R-:W2:Y:S02]  /*3f360*/  LDL.LU R249, [R1+0x230] ;  /* 0x0002300001f97983 */ /* 0x000ea40000300800 */
[----:B0-----:R-:W0:Y:S04]  /*3f370*/  LDC.64 R14, c[0x0][0x228] ;  /* 0x00008a00ff0e7b82 */ /* 0x001e280000000a00 */
[----:B------:R1:W-:Y:S01]  /*3f380*/  @P3 STG.E.U16 desc[UR60][R240.64], R6 ;  /* 0x00000006f0003986 */ /* 0x0003e2000c10153c */
[----:B------:R-:W-:Y:S01]  /*3f390*/  ISETP.LT.AND P3, PT, R22, R13, !P1 ;  /* 0x0000000d1600720c */ /* 0x000fe20004f61270 */
[----:B------:R-:W-:Y:S01]  /*3f3a0*/  IMAD.WIDE R238, R0, 0x2, R18 ;  /* 0x0000000200ee7825 */ /* 0x000fe200078e0212 */
[----:B------:R-:W-:Y:S02]  /*3f3b0*/  ISETP.GE.AND P6, PT, R5, R237, PT ;  /* 0x000000ed0500720c */ /* 0x000fe40003fc6270 */
[----:B------:R-:W-:-:S02]  /*3f3c0*/  ISETP.LT.AND P1, PT, R21, R251, !P1 ;  /* 0x000000fb1500720c */ /* 0x000fc40004f21270 */
[----:B------:R-:W-:Y:S01]  /*3f3d0*/  PRMT R5, R11, 0x7632, R5 ;  /* 0x000076320b057816 */ /* 0x000fe20000000005 */
[----:B------:R-:W2:Y:S01]  /*3f3e0*/  LDL.LU R251, [R1+0x220] ;  /* 0x0002200001fb7983 */ /* 0x000ea20000300800 */
[----:B------:R-:W2:Y:S01]  /*3f3f0*/  LDC R13, c[0x0][0x228] ;  /* 0x00008a00ff0d7b82 */ /* 0x000ea20000000800 */
[----:B-1----:R-:W-:Y:S01]  /*3f400*/  IMAD.WIDE R240, R0, 0x2, R2 ;  /* 0x0000000200f07825 */ /* 0x002fe200078e0202 */
[----:B------:R-:W-:-:S04]  /*3f410*/  PRMT R6, R7, 0x7632, R6 ;  /* 0x0000763207067816 */ /* 0x000fc80000000006 */
[----:B------:R1:W-:Y:S01]  /*3f420*/  @P4 STG.E.U16 desc[UR60][R240.64], R11 ;  /* 0x0000000bf0004986 */ /* 0x0003e2000c10153c */
[----:B------:R-:W-:Y:S01]  /*3f430*/  ISETP.LT.AND P4, PT, R17, R23, !P6 ;  /* 0x000000171100720c */ /* 0x000fe20007781270 */
[----:B------:R-:W2:Y:S02]  /*3f440*/  LDC R237, c[0x0][0x248] ;  /* 0x00009200ffed7b82 */ /* 0x000ea40000000800 */
[----:B------:R3:W-:Y:S01]  /*3f450*/  @P5 STG.E.U16 desc[UR60][R238.64], R5 ;  /* 0x00000005ee005986 */ /* 0x0007e2000c10153c */
[----:B------:R-:W-:-:S05]  /*3f460*/  ISETP.LT.AND P5, PT, R20, R10, !P6 ;  /* 0x0000000a1400720c */ /* 0x000fca00077a1270 */
[----:B------:R-:W2:Y:S01]  /*3f470*/  LDC R23, c[0x0][0x228] ;  /* 0x00008a00ff177b82 */ /* 0x000ea20000000800 */
[----:B-1----:R-:W-:-:S04]  /*3f480*/  IMAD.WIDE R10, R0, 0x2, R244 ;  /* 0x00000002000a7825 */ /* 0x002fc800078e02f4 */
[----:B---3--:R-:W-:Y:S01]  /*3f490*/  IMAD.WIDE R238, R0, 0x2, R246 ;  /* 0x0000000200ee7825 */ /* 0x008fe200078e02f6 */
[----:B------:R1:W-:Y:S02]  /*3f4a0*/  @P1 STG.E.U16 desc[UR60][R10.64], R7 ;  /* 0x000000070a001986 */ /* 0x0003e4000c10153c */
[----:B------:R-:W3:Y:S01]  /*3f4b0*/  LDC R241, c[0x0][0x228] ;  /* 0x00008a00fff17b82 */ /* 0x000ee20000000800 */
[----:B------:R-:W-:Y:S02]  /*3f4c0*/  VIADD R5, R16, 0x39 ;  /* 0x0000003910057836 */ /* 0x000fe40000000000 */
[----:B------:R-:W-:Y:S01]  /*3f4d0*/  IMAD.IADD R0, R0, 0x1, R248 ;  /* 0x0000000100007824 */ /* 0x000fe200078e02f8 */
[----:B------:R1:W-:Y:S01]  /*3f4e0*/  @P3 STG.E.U16 desc[UR60][R238.64], R6 ;  /* 0x00000006ee003986 */ /* 0x0003e2000c10153c */
[----:B----4-:R-:W-:Y:S02]  /*3f4f0*/  ISETP.LT.AND P3, PT, R21, R9, !P6 ;  /* 0x000000091500720c */ /* 0x010fe40007761270 */
[----:B0-----:R-:W-:Y:S01]  /*3f500*/  ISETP.GE.AND P1, PT, R5, R15, PT ;  /* 0x0000000f0500720c */ /* 0x001fe20003f26270 */
[----:B------:R-:W0:Y:S01]  /*3f510*/  LDC R248, c[0x0][0x228] ;  /* 0x00008a00fff87b82 */ /* 0x000e220000000800 */
[----:B-1----:R-:W-:-:S04]  /*3f520*/  IMAD.WIDE R10, R0, 0x2, R2 ;  /* 0x00000002000a7825 */ /* 0x002fc800078e0202 */
[----:B------:R-:W-:-:S03]  /*3f530*/  IMAD.WIDE R238, R0, 0x2, R18 ;  /* 0x0000000200ee7825 */ /* 0x000fc600078e0212 */
[----:B------:R-:W1:Y:S01]  /*3f540*/  LDC.64 R6, c[0x0][0x228] ;  /* 0x00008a00ff067b82 */ /* 0x000e620000000a00 */
[----:B--2---:R-:W-:-:S07]  /*3f550*/  ISETP.LT.AND P6, PT, R22, R243, !P6 ;  /* 0x000000f31600720c */ /* 0x004fce00077c1270 */
[----:B------:R-:W2:Y:S01]  /*3f560*/  LDC R240, c[0x0][0x248] ;  /* 0x00009200fff07b82 */ /* 0x000ea20000000800 */
[----:B------:R-:W-:-:S07]  /*3f570*/  IMAD.IADD R9, R0, 0x1, R237 ;  /* 0x0000000100097824 */ /* 0x000fce00078e02ed */
[----:B------:R-:W4:Y:S08]  /*3f580*/  LDC R15, c[0x0][0x228] ;  /* 0x00008a00ff0f7b82 */ /* 0x000f300000000800 */
[----:B------:R-:W2:Y:S08]  /*3f590*/  LDC R237, c[0x0][0x228] ;  /* 0x00008a00ffed7b82 */ /* 0x000eb00000000800 */
[----:B------:R-:W2:Y:S01]  /*3f5a0*/  LDC R243, c[0x0][0x228] ;  /* 0x00008a00fff37b82 */ /* 0x000ea20000000800 */
[----:B------:R-:W-:Y:S01]  /*3f5b0*/  PRMT R5, R252, 0x7632, R5 ;  /* 0x00007632fc057816 */ /* 0x000fe20000000005 */
[----:B------:R3:W-:Y:S04]  /*3f5c0*/  @P4 STG.E.U16 desc[UR60][R10.64], R252 ;  /* 0x000000fc0a004986 */ /* 0x0007e8000c10153c */
[----:B------:R0:W-:Y:S04]  /*3f5d0*/  @P5 STG.E.U16 desc[UR60][R238.64], R5 ;  /* 0x00000005ee005986 */ /* 0x0001e8000c10153c */
[----:B---3--:R-:W3:Y:S01]  /*3f5e0*/  LDL.LU R252, [R1+0x214] ;  /* 0x0002140001fc7983 */ /* 0x008ee20000300800 */
[----:B0-----:R-:W-:Y:S01]  /*3f5f0*/  IMAD.WIDE R238, R0, 0x2, R244 ;  /* 0x0000000200ee7825 */ /* 0x001fe200078e02f4 */
[----:B------:R-:W-:-:S04]  /*3f600*/  PRMT R5, R250, 0x7632, R5 ;  /* 0x00007632fa057816 */ /* 0x000fc80000000005 */
[----:B------:R0:W-:Y:S04]  /*3f610*/  @P3 STG.E.U16 desc[UR60][R238.64], R250 ;  /* 0x000000faee003986 */ /* 0x0001e8000c10153c */
[----:B0-----:R-:W3:Y:S01]  /*3f620*/  LDL.LU R250, [R1+0x204] ;  /* 0x0002040001fa7983 */ /* 0x001ee20000300800 */
[----:B------:R-:W-:Y:S01]  /*3f630*/  ISETP.LT.AND P5, PT, R20, R13, !P1 ;  /* 0x0000000d1400720c */ /* 0x000fe20004fa1270 */
[----:B------:R-:W-:Y:S01]  /*3f640*/  IMAD.WIDE R10, R0, 0x2, R246 ;  /* 0x00000002000a7825 */ /* 0x000fe200078e02f6 */
[----:B------:R-:W0:Y:S01]  /*3f650*/  LDC R13, c[0x0][0x228] ;  /* 0x00008a00ff0d7b82 */ /* 0x000e220000000800 */
[----:B------:R-:W-:-:S03]  /*3f660*/  ISETP.LT.AND P4, PT, R17, R242, !P1 ;  /* 0x000000f21100720c */ /* 0x000fc60004f81270 */
[----:B------:R1:W-:Y:S01]  /*3f670*/  @P6 STG.E.U16 desc[UR60][R10.64], R5 ;  /* 0x000000050a006986 */ /* 0x0003e2000c10153c */
[----:B------:R-:W-:Y:S01]  /*3f680*/  IMAD.WIDE R238, R9, 0x2, R2 ;  /* 0x0000000209ee7825 */ /* 0x000fe200078e0202 */
[----:B------:R-:W-:Y:S02]  /*3f690*/  ISETP.LT.AND P3, PT, R21, R248, !P1 ;  /* 0x000000f81500720c */ /* 0x000fe40004f61270 */
[----:B------:R-:W3:Y:S01]  /*3f6a0*/  LDC R242, c[0x0][0x248] ;  /* 0x00009200fff27b82 */ /* 0x000ee20000000800 */
[----:B------:R-:W-:-:S07]  /*3f6b0*/  VIADD R0, R16, 0x44 ;  /* 0x0000004410007836 */ /* 0x000fce0000000000 */
[----:B-1----:R-:W1:Y:S01]  /*3f6c0*/  LDC.64 R10, c[0x0][0x228] ;  /* 0x00008a00ff0a7b82 */ /* 0x002e620000000a00 */
[----:B------:R4:W-:Y:S01]  /*3f6d0*/  @P4 STG.E.U16 desc[UR60][R238.64], R249 ;  /* 0x000000f9ee004986 */ /* 0x0009e2000c10153c */
[----:B------:R-:W-:Y:S02]  /*3f6e0*/  ISETP.GE.AND P6, PT, R0, R7, PT ;  /* 0x000000070000720c */ /* 0x000fe40003fc6270 */
[----:B------:R-:W-:Y:S01]  /*3f6f0*/  ISETP.LT.AND P4, PT, R17, R4, !P0 ;  /* 0x000000041100720c */ /* 0x000fe20004781270 */
[----:B------:R-:W-:Y:S01]  /*3f700*/  IMAD.WIDE R4, R9, 0x2, R18 ;  /* 0x0000000209047825 */ /* 0x000fe200078e0212 */
[----:B------:R-:W-:Y:S02]  /*3f710*/  PRMT R0, R249, 0x7632, R0 ;  /* 0x00007632f9007816 */ /* 0x000fe40000000000 */
[----:B------:R-:W-:Y:S01]  /*3f720*/  ISETP.LT.AND P1, PT, R22, R241, !P1 ;  /* 0x000000f11600720c */ /* 0x000fe20004f21270 */
[----:B------:R-:W3:Y:S01]  /*3f730*/  LDC R248, c[0x0][0x228] ;  /* 0x00008a00fff87b82 */ /* 0x000ee20000000800 */
[----:B----4-:R-:W-:Y:S01]  /*3f740*/  IMAD.WIDE R238, R9, 0x2, R244 ;  /* 0x0000000209ee7825 */ /* 0x010fe200078e02f4 */
[----:B------:R2:W-:Y:S01]  /*3f750*/  @P5 STG.E.U16 desc[UR60][R4.64], R0 ;  /* 0x0000000004005986 */ /* 0x0005e2000c10153c */
[----:B------:R-:W-:-:S02]  /*3f760*/  ISETP.LT.AND P5, PT, R21, R15, !P0 ;  /* 0x0000000f1500720c */ /* 0x000fc400047a1270 */
[----:B------:R-:W-:Y:S01]  /*3f770*/  VIADD R7, R16, 0x3b ;  /* 0x0000003b10077836 */ /* 0x000fe20000000000 */
[----:B------:R4:W-:Y:S01]  /*3f780*/  @P3 STG.E.U16 desc[UR60][R238.64], R251 ;  /* 0x000000fbee003986 */ /* 0x0009e2000c10153c */
[----:B0-----:R-:W-:Y:S01]  /*3f790*/  ISETP.LT.AND P3, PT, R20, R13, !P0 ;  /* 0x0000000d1400720c */ /* 0x001fe20004761270 */
[----:B------:R-:W0:Y:S01]  /*3f7a0*/  LDC R249, c[0x0][0x228] ;  /* 0x00008a00fff97b82 */ /* 0x000e220000000800 */
[----:B------:R-:W-:Y:S01]  /*3f7b0*/  PRMT R13, R251, 0x7632, R13 ;  /* 0x00007632fb0d7816 */ /* 0x000fe2000000000d */
[----:B--2---:R-:W-:-:S06]  /*3f7c0*/  IMAD.IADD R0, R9, 0x1, R240 ;  /* 0x0000000109007824 */ /* 0x004fcc00078e02f0 */
[----:B------:R-:W2:Y:S01]  /*3f7d0*/  LDC.64 R4, c[0x0][0x228] ;  /* 0x00008a00ff047b82 */ /* 0x000ea20000000a00 */
[----:B----4-:R-:W-:Y:S01]  /*3f7e0*/  IMAD.WIDE R238, R9, 0x2, R246 ;  /* 0x0000000209ee7825 */ /* 0x010fe200078e02f6 */
[----:B------:R-:W4:Y:S03]  /*3f7f0*/  LDL.LU R251, [R1+0x224] ;  /* 0x0002240001fb7983 */ /* 0x000f260000300800 */
[C---:B------:R-:W-:Y:S01]  /*3f800*/  IMAD.WIDE R240, R0.reuse, 0x2, R2 ;  /* 0x0000000200f07825 */ /* 0x040fe200078e0202 */
[----:B------:R1:W-:Y:S02]  /*3f810*/  @P1 STG.E.U16 desc[UR60][R238.64], R13 ;  /* 0x0000000dee001986 */ /* 0x0003e4000c10153c */
[----:B-1----:R-:W-:Y:S01]  /*3f820*/  ISETP.GE.AND P1, PT, R7, R11, PT ;  /* 0x0000000b0700720c */ /* 0x002fe20003f26270 */
[----:B------:R-:W1:Y:S01]  /*3f830*/  LDC R15, c[0x0][0x248] ;  /* 0x00009200ff0f7b82 */ /* 0x000e620000000800 */
[----:B------:R-:W-:-:S07]  /*3f840*/  IMAD.WIDE R238, R0, 0x2, R18 ;  /* 0x0000000200ee7825 */ /* 0x000fce00078e0212 */
[----:B------:R-:W1:Y:S01]  /*3f850*/  LDC R13, c[0x0][0x228] ;  /* 0x00008a00ff0d7b82 */ /* 0x000e620000000800 */
[----:B---3--:R3:W-:Y:S01]  /*3f860*/  @P4 STG.E.U16 desc[UR60][R240.64], R252 ;  /* 0x000000fcf0004986 */ /* 0x0087e2000c10153c */
[----:B------:R-:W-:-:S05]  /*3f870*/  PRMT R7, R252, 0x7632, R7 ;  /* 0x00007632fc077816 */ /* 0x000fca0000000007 */
[----:B------:R0:W-:Y:S01]  /*3f880*/  @P3 STG.E.U16 desc[UR60][R238.64], R7 ;  /* 0x00000007ee003986 */ /* 0x0001e2000c10153c */
[----:B---3--:R-:W-:-:S05]  /*3f890*/  IMAD.WIDE R240, R0, 0x2, R244 ;  /* 0x0000000200f07825 */ /* 0x008fca00078e02f4 */
[----:B------:R3:W-:Y:S01]  /*3f8a0*/  @P5 STG.E.U16 desc[UR60][R240.64], R250 ;  /* 0x000000faf0005986 */ /* 0x0007e2000c10153c */
[----:B------:R-:W-:-:S03]  /*3f8b0*/  ISETP.LT.AND P5, PT, R20, R237, !P1 ;  /* 0x000000ed1400720c */ /* 0x000fc60004fa1270 */
[----:B------:R-:W4:Y:S01]  /*3f8c0*/  LDL.LU R237, [R1+0x234] ;  /* 0x0002340001ed7983 */ /* 0x000f220000300800 */
[----:B------:R-:W-:Y:S02]  /*3f8d0*/  ISETP.LT.AND P4, PT, R17, R8, !P1 ;  /* 0x000000081100720c */ /* 0x000fe40004f81270 */
[----:B------:R-:W1:Y:S01]  /*3f8e0*/  LDC.64 R8, c[0x0][0x228] ;  /* 0x00008a00ff087b82 */ /* 0x000e620000000a00 */
[----:B------:R-:W-:Y:S01]  /*3f8f0*/  ISETP.LT.AND P0, PT, R22, R248, !P0 ;  /* 0x000000f81600720c */ /* 0x000fe20004701270 */
[----:B0-----:R-:W-:Y:S01]  /*3f900*/  IMAD.WIDE R238, R0, 0x2, R246 ;  /* 0x0000000200ee7825 */ /* 0x001fe200078e02f6 */
[----:B------:R-:W-:Y:S01]  /*3f910*/  ISETP.LT.AND P3, PT, R21, R249, !P1 ;  /* 0x000000f91500720c */ /* 0x000fe20004f61270 */
[----:B------:R-:W4:Y:S01]  /*3f920*/  LDL.LU R252, [R1+0x208] ;  /* 0x0002080001fc7983 */ /* 0x000f220000300800 */
[----:B------:R-:W-:Y:S01]  /*3f930*/  PRMT R11, R250, 0x7632, R11 ;  /* 0x00007632fa0b7816 */ /* 0x000fe2000000000b */
[----:B------:R-:W-:Y:S02]  /*3f940*/  VIADD R7, R16, 0x3c ;  /* 0x0000003c10077836 */ /* 0x000fe40000000000 */
[----:B------:R-:W-:Y:S01]  /*3f950*/  IMAD.IADD R0, R0, 0x1, R242 ;  /* 0x0000000100007824 */ /* 0x000fe200078e02f2 */
[----:B------:R-:W-:Y:S01]  /*3f960*/  ISETP.LT.AND P1, PT, R22, R243, !P1 ;  /* 0x000000f31600720c */ /* 0x000fe20004f21270 */
[----:B------:R-:W0:Y:S02]  /*3f970*/  LDC R249, c[0x0][0x228] ;  /* 0x00008a00fff97b82 */ /* 0x000e240000000800 */
[----:B------:R-:W-:-:S02]  /*3f980*/  IMAD.WIDE R242, R0, 0x2, R2 ;  /* 0x0000000200f27825 */ /* 0x000fc400078e0202 */
[----:B------:R3:W-:Y:S01]  /*3f990*/  @P0 STG.E.U16 desc[UR60][R238.64], R11 ;  /* 0x0000000bee000986 */ /* 0x0007e2000c10153c */
[----:B--2---:R-:W-:Y:S01]  /*3f9a0*/  ISETP.GE.AND P0, PT, R7, R5, PT ;  /* 0x000000050700720c */ /* 0x004fe20003f06270 */
[----:B------:R-:W-:Y:S02]  /*3f9b0*/  VIADD R5, R16, 0x3d ;  /* 0x0000003d10057836 */ /* 0x000fe40000000000 */
[C---:B---3--:R-:W-:Y:S01]  /*3f9c0*/  IMAD.WIDE R240, R0.reuse, 0x2, R244 ;  /* 0x0000000200f07825 */ /* 0x048fe200078e02f4 */
[----:B------:R-:W2:Y:S03]  /*3f9d0*/  LDC R248, c[0x0][0x228] ;  /* 0x00008a00fff87b82 */ /* 0x000ea60000000800 */
[----:B------:R-:W-:-:S05]  /*3f9e0*/  IMAD.WIDE R238, R0, 0x2, R18 ;  /* 0x0000000200ee7825 */ /* 0x000fca00078e0212 */
[----:B------:R-:W3:Y:S08]  /*3f9f0*/  LDC R250, c[0x0][0x228] ;  /* 0x00008a00fffa7b82 */ /* 0x000ef00000000800 */
[----:B------:R-:W3:Y:S01]  /*3fa00*/  LDC R11, c[0x0][0x228] ;  /* 0x00008a00ff0b7b82 */ /* 0x000ee20000000800 */
[----:B----4-:R-:W-:Y:S01]  /*3fa10*/  PRMT R7, R237, 0x7632, R7 ;  /* 0x00007632ed077816 */ /* 0x010fe20000000007 */
[----:B------:R-:W-:Y:S01]  /*3fa20*/  @P4 STG.E.U16 desc[UR60][R242.64], R237 ;  /* 0x000000edf2004986 */ /* 0x000fe2000c10153c */
[----:B-1----:R-:W-:-:S02]  /*3fa30*/  ISETP.GE.AND P4, PT, R5, R9, PT ;  /* 0x000000090500720c */ /* 0x002fc40003f86270 */
[----:B------:R-:W-:Y:S01]  /*3fa40*/  PRMT R5, R251, 0x7632, R5 ;  /* 0x00007632fb057816 */ /* 0x000fe20000000005 */
[----:B------:R-:W-:Y:S02]  /*3fa50*/  @P5 STG.E.U16 desc[UR60][R238.64], R7 ;  /* 0x00000007ee005986 */ /* 0x000fe4000c10153c */
[----:B------:R-:W1:Y:S02]  /*3fa60*/  LDC R9, c[0x0][0x248] ;  /* 0x00009200ff097b82 */ /* 0x000e640000000800 */
[----:B------:R4:W-:Y:S01]  /*3fa70*/  @P3 STG.E.U16 desc[UR60][R240.64], R251 ;  /* 0x000000fbf0003986 */ /* 0x0009e2000c10153c */
[----:B------:R-:W-:-:S03]  /*3fa80*/  ISETP.LT.AND P3, PT, R20, R13, !P0 ;  /* 0x0000000d1400720c */ /* 0x000fc60004761270 */
[----:B----4-:R-:W4:Y:S01]  /*3fa90*/  LDL.LU R251, [R1+0x238] ;  /* 0x0002380001fb7983 */ /* 0x010f220000300800 */
[----:B------:R-:W-:Y:S01]  /*3faa0*/  ISETP.LT.AND P5, PT, R17, R236, !P0 ;  /* 0x000000ec1100720c */ /* 0x000fe200047a1270 */
[----:B------:R-:W-:Y:S01]  /*3fab0*/  IMAD.WIDE R238, R0, 0x2, R246 ;  /* 0x0000000200ee7825 */ /* 0x000fe200078e02f6 */
[----:B------:R-:W-:Y:S01]  /*3fac0*/  PRMT R7, R252, 0x7632, R7 ;  /* 0x00007632fc077816 */ /* 0x000fe20000000007 */
[----:B------:R-:W3:Y:S01]  /*3fad0*/  LDL.LU R13, [R1+0x218] ;  /* 0x00021800010d7983 */ /* 0x000ee20000300800 */
[----:B------:R-:W4:Y:S01]  /*3fae0*/  LDC.64 R236, c[0x0][0x228] ;  /* 0x00008a00ffec7b82 */ /* 0x000f220000000a00 */
[----:B------:R-:W-:Y:S02]  /*3faf0*/  IMAD.IADD R0, R0, 0x1, R15 ;  /* 0x0000000100007824 */ /* 0x000fe400078e020f */
[----:B------:R2:W-:Y:S01]  /*3fb00*/  @P1 STG.E.U16 desc[UR60][R238.64], R5 ;  /* 0x00000005ee001986 */ /* 0x0005e2000c10153c */
[----:B0-----:R-:W-:Y:S01]  /*3fb10*/  ISETP.LT.AND P1, PT, R22, R249, !P0 ;  /* 0x000000f91600720c */ /* 0x001fe20004721270 */
[----:B------:R-:W-:Y:S01]  /*3fb20*/  IMAD.WIDE R242, R0, 0x2, R2 ;  /* 0x0000000200f27825 */ /* 0x000fe200078e0202 */
[----:B--2---:R-:W-:-:S02]  /*3fb30*/  ISETP.LT.AND P0, PT, R21, R248, !P0 ;  /* 0x000000f81500720c */ /* 0x004fc40004701270 */
[----:B------:R-:W0:Y:S01]  /*3fb40*/  LDC.64 R240, c[0x0][0x228] ;  /* 0x00008a00fff07b82 */ /* 0x000e220000000a00 */
[----:B------:R-:W-:-:S07]  /*3fb50*/  IMAD.WIDE R238, R0, 0x2, R18 ;  /* 0x0000000200ee7825 */ /* 0x000fce00078e0212 */
[----:B------:R-:W2:Y:S01]  /*3fb60*/  LDC R248, c[0x0][0x228] ;  /* 0x00008a00fff87b82 */ /* 0x000ea20000000800 */
[----:B---3--:R3:W-:Y:S01]  /*3fb70*/  @P5 STG.E.U16 desc[UR60][R242.64], R13 ;  /* 0x0000000df2005986 */ /* 0x0087e2000c10153c */
[----:B------:R-:W-:Y:S02]  /*3fb80*/  PRMT R5, R13, 0x7632, R5 ;  /* 0x000076320d057816 */ /* 0x000fe40000000005 */
[----:B------:R-:W-:Y:S01]  /*3fb90*/  ISETP.LT.AND P5, PT, R17, R14, !P4 ;  /* 0x0000000e1100720c */ /* 0x000fe200067a1270 */
[C---:B------:R-:W-:Y:S02]  /*3fba0*/  IMAD.WIDE R14, R0.reuse, 0x2, R244 ;  /* 0x00000002000e7825 */ /* 0x040fe400078e02f4 */
[----:B------:R-:W-:Y:S04]  /*3fbb0*/  @P3 STG.E.U16 desc[UR60][R238.64], R5 ;  /* 0x00000005ee003986 */ /* 0x000fe8000c10153c */
[----:B---3--:R-:W3:Y:S01]  /*3fbc0*/  LDL.LU R243, [R1+0x228] ;  /* 0x0002280001f37983 */ /* 0x008ee20000300800 */
[----:B------:R-:W2:Y:S03]  /*3fbd0*/  LDC R13, c[0x0][0x248] ;  /* 0x00009200ff0d7b82 */ /* 0x000ea60000000800 */
[----:B------:R1:W-:Y:S05]  /*3fbe0*/  @P0 STG.E.U16 desc[UR60][R14.64], R252 ;  /* 0x000000fc0e000986 */ /* 0x0003ea000c10153c */
[----:B------:R-:W3:Y:S01]  /*3fbf0*/  LDC R242, c[0x0][0x228] ;  /* 0x00008a00fff27b82 */ /* 0x000ee20000000800 */
[----:B-1----:R-:W3:Y:S01]  /*3fc00*/  LDL.LU R252, [R1+0x21c] ;  /* 0x00021c0001fc7983 */ /* 0x002ee20000300800 */
[----:B------:R-:W-:-:S03]  /*3fc10*/  IMAD.WIDE R238, R0, 0x2, R246 ;  /* 0x0000000200ee7825 */ /* 0x000fc600078e02f6 */
[----:B------:R-:W3:Y:S01]  /*3fc20*/  LDL.LU R249, [R1+0x20c] ;  /* 0x00020c0001f97983 */ /* 0x000ee20000300800 */
[----:B------:R-:W-:Y:S01]  /*3fc30*/  IMAD.IADD R0, R0, 0x1, R9 ;  /* 0x0000000100007824 */ /* 0x000fe200078e0209 */
[----:B------:R-:W-:Y:S01]  /*3fc40*/  ISETP.LT.AND P3, PT, R20, R250, !P4 ;  /* 0x000000fa1400720c */ /* 0x000fe20006761270 */
[----:B------:R-:W-:Y:S01]  /*3fc50*/  VIADD R5, R16, 0x3f ;  /* 0x0000003f10057836 */ /* 0x000fe20000000000 */
[----:B------:R1:W-:Y:S01]  /*3fc60*/  @P1 STG.E.U16 desc[UR60][R238.64], R7 ;  /* 0x00000007ee001986 */ /* 0x0003e2000c10153c */
[----:B------:R-:W-:Y:S01]  /*3fc70*/  IMAD.WIDE R14, R0, 0x2, R2 ;  /* 0x00000002000e7825 */ /* 0x000fe200078e0202 */
[----:B------:R-:W3:Y:S04]  /*3fc80*/  LDC R9, c[0x0][0x228] ;  /* 0x00008a00ff097b82 */ /* 0x000ee80000000800 */
[----:B----4-:R4:W-:Y:S04]  /*3fc90*/  @P5 STG.E.U16 desc[UR60][R14.64], R251 ;  /* 0x000000fb0e005986 */ /* 0x0109e8000c10153c */
[----:B------:R-:W3:Y:S01]  /*3fca0*/  LDC R250, c[0x0][0x228] ;  /* 0x00008a00fffa7b82 */ /* 0x000ee20000000800 */
[----:B-1----:R-:W-:-:S02]  /*3fcb0*/  PRMT R7, R251, 0x7632, R7 ;  /* 0x00007632fb077816 */ /* 0x002fc40000000007 */
[----:B----4-:R-:W4:Y:S01]  /*3fcc0*/  LDL.LU R251, [R1+0x23c] ;  /* 0x00023c0001fb7983 */ /* 0x010f220000300800 */
[----:B------:R-:W-:Y:S01]  /*3fcd0*/  ISETP.GE.AND P0, PT, R5, R237, PT ;  /* 0x000000ed0500720c */ /* 0x000fe20003f06270 */
[----:B------:R-:W-:Y:S01]  /*3fce0*/  VIADD R5, R16, 0x3e ;  /* 0x0000003e10057836 */ /* 0x000fe20000000000 */
[----:B------:R-:W-:Y:S01]  /*3fcf0*/  ISETP.LT.AND P1, PT, R21, R11, !P4 ;  /* 0x0000000b1500720c */ /* 0x000fe20006721270 */
[----:B------:R-:W-:Y:S01]  /*3fd00*/  IMAD.WIDE R238, R0, 0x2, R18 ;  /* 0x0000000200ee7825 */ /* 0x000fe200078e0212 */
[----:B------:R-:W1:Y:S02]  /*3fd10*/  LDC.64 R14, c[0x0][0x228] ;  /* 0x00008a00ff0e7b82 */ /* 0x000e640000000a00 */
[----:B0-----:R-:W-:Y:S02]  /*3fd20*/  ISETP.GE.AND P5, PT, R5, R241, PT ;  /* 0x000000f10500720c */ /* 0x001fe40003fa6270 */
[----:B--2---:R-:W-:Y:S01]  /*3fd30*/  ISETP.LT.AND P4, PT, R22, R248, !P4 ;  /* 0x000000f81600720c */ /* 0x004fe20006781270 */
[----:B------:R0:W-:Y:S01]  /*3fd40*/  @P3 STG.E.U16 desc[UR60][R238.64], R7 ;  /* 0x00000007ee003986 */ /* 0x0001e2000c10153c */
[----:B------:R-:W-:Y:S01]  /*3fd50*/  ISETP.LT.AND P3, PT, R17, R12, !P5 ;  /* 0x0000000c1100720c */ /* 0x000fe20006f61270 */
[C---:B------:R-:W-:Y:S01]  /*3fd60*/  IMAD.IADD R5, R0.reuse, 0x1, R13 ;  /* 0x0000000100057824 */ /* 0x040fe200078e020d */
[----:B------:R-:W2:Y:S01]  /*3fd70*/  LDC R11, c[0x0][0x228] ;  /* 0x00008a00ff0b7b82 */ /* 0x000ea20000000800 */
[----:B------:R-:W-:-:S07]  /*3fd80*/  IMAD.WIDE R12, R0, 0x2, R246 ;  /* 0x00000002000c7825 */ /* 0x000fce00078e02f6 */
[----:B------:R-:W1:Y:S01]  /*3fd90*/  LDC R241, c[0x0][0x248] ;  /* 0x00009200fff17b82 */ /* 0x000e620000000800 */
[----:B0-----:R-:W-:-:S07]  /*3fda0*/  IMAD.WIDE R238, R0, 0x2, R244 ;  /* 0x0000000200ee7825 */ /* 0x001fce00078e02f4 */
[----:B------:R-:W0:Y:S08]  /*3fdb0*/  LDC R7, c[0x0][0x228] ;  /* 0x00008a00ff077b82 */ /* 0x000e300000000800 */
[----:B------:R-:W4:Y:S08]  /*3fdc0*/  LDC R248, c[0x0][0x228] ;  /* 0x00008a00fff87b82 */ /* 0x000f300000000800 */
[----:B------:R-:W4:Y:S01]  /*3fdd0*/  LDC R237, c[0x0][0x228] ;  /* 0x00008a00ffed7b82 */ /* 0x000f220000000800 */
[----:B---3--:R-:W-:Y:S01]  /*3fde0*/  PRMT R0, R243, 0x7632, R0 ;  /* 0x00007632f3007816 */ /* 0x008fe20000000000 */
[----:B------:R3:W-:Y:S04]  /*3fdf0*/  @P1 STG.E.U16 desc[UR60][R238.64], R243 ;  /* 0x000000f3ee001986 */ /* 0x0007e8000c10153c */
[----:B------:R2:W-:Y:S01]  /*3fe00*/  @P4 STG.E.U16 desc[UR60][R12.64], R0 ;  /* 0x000000000c004986 */ /* 0x0005e2000c10153c */
[----:B---3--:R-:W-:Y:S01]  /*3fe10*/  IMAD.WIDE R238, R5, 0x2, R2 ;  /* 0x0000000205ee7825 */ /* 0x008fe200078e0202 */
[----:B------:R-:W3:Y:S01]  /*3fe20*/  LDC R243, c[0x0][0x248] ;  /* 0x00009200fff37b82 */ /* 0x000ee20000000800 */
[----:B--2---:R-:W-:-:S03]  /*3fe30*/  PRMT R0, R252, 0x7632, R0 ;  /* 0x00007632fc007816 */ /* 0x004fc60000000000 */
[----:B------:R2:W-:Y:S04]  /*3fe40*/  @P3 STG.E.U16 desc[UR60][R238.64], R252 ;  /* 0x000000fcee003986 */ /* 0x0005e8000c10153c */
[----:B--2---:R-:W2:Y:S01]  /*3fe50*/  LDL.LU R252, [R1+0x22c] ;  /* 0x00022c0001fc7983 */ /* 0x004ea20000300800 */
[----:B------:R-:W-:Y:S01]  /*3fe60*/  ISETP.LT.AND P1, PT, R20, R242, !P5 ;  /* 0x000000f21400720c */ /* 0x000fe20006f21270 */
[----:B------:R-:W-:Y:S01]  /*3fe70*/  IMAD.WIDE R12, R5, 0x2, R18 ;  /* 0x00000002050c7825 */ /* 0x000fe200078e0212 */
[----:B------:R-:W-:Y:S01]  /*3fe80*/  ISETP.LT.AND P4, PT, R21, R9, !P5 ;  /* 0x000000091500720c */ /* 0x000fe20006f81270 */
[----:B------:R-:W3:Y:S01]  /*3fe90*/  LDC R242, c[0x0][0x228] ;  /* 0x00008a00fff27b82 */ /* 0x000ee20000000800 */
[----:B------:R-:W-:Y:S02]  /*3fea0*/  ISETP.LT.AND P5, PT, R22, R11, !P5 ;  /* 0x0000000b1600720c */ /* 0x000fe40006fa1270 */
[----:B------:R-:W-:Y:S01]  /*3feb0*/  ISETP.LT.AND P3, PT, R17, R10, !P0 ;  /* 0x0000000a1100720c */ /* 0x000fe20004761270 */
[----:B------:R-:W-:Y:S01]  /*3fec0*/  IMAD.WIDE R10, R5, 0x2, R244 ;  /* 0x00000002050a7825 */ /* 0x000fe200078e02f4 */
[----:B------:R-:W-:-:S05]  /*3fed0*/  PRMT R9, R249, 0x7632, R9 ;  /* 0x00007632f9097816 */ /* 0x000fca0000000009 */
[----:B------:R4:W-:Y:S01]  /*3fee0*/  @P1 STG.E.U16 desc[UR60][R12.64], R0 ;  /* 0x000000000c001986 */ /* 0x0009e2000c10153c */
[----:B0-----:R-:W-:Y:S01]  /*3fef0*/  ISETP.LT.AND P1, PT, R20, R7, !P0 ;  /* 0x000000071400720c */ /* 0x001fe20004721270 */
[----:B------:R-:W-:-:S04]  /*3ff00*/  IMAD.WIDE R238, R5, 0x2, R246 ;  /* 0x0000000205ee7825 */ /* 0x000fc800078e02f6 */
[----:B-1----:R-:W-:Y:S01]  /*3ff10*/  IMAD.IADD R7, R5, 0x1, R241 ;  /* 0x0000000105077824 */ /* 0x002fe200078e02f1 */
[----:B------:R0:W-:Y:S01]  /*3ff20*/  @P4 STG.E.U16 desc[UR60][R10.64], R249 ;  /* 0x000000f90a004986 */ /* 0x0001e2000c10153c */
[----:B------:R-:W1:Y:S01]  /*3ff30*/  LDC R241, c[0x0][0x248] ;  /* 0x00009200fff17b82 */ /* 0x000e620000000800 */
[----:B----4-:R-:W-:Y:S02]  /*3ff40*/  VIADD R0, R16, 0x40 ;  /* 0x0000004010007836 */ /* 0x010fe40000000000 */
[----:B------:R4:W-:Y:S01]  /*3ff50*/  @P5 STG.E.U16 desc[UR60][R238.64], R9 ;  /* 0x00000009ee005986 */ /* 0x0009e2000c10153c */
[----:B------:R-:W-:Y:S02]  /*3ff60*/  IMAD.WIDE R12, R7, 0x2, R2 ;  /* 0x00000002070c7825 */ /* 0x000fe400078e0202 */
[----:B------:R-:W-:Y:S02]  /*3ff70*/  ISETP.GE.AND P4, PT, R0, R15, PT ;  /* 0x0000000f0000720c */ /* 0x000fe40003f86270 */
[----:B------:R-:W-:Y:S01]  /*3ff80*/  PRMT R0, R251, 0x7632, R0 ;  /* 0x00007632fb007816 */ /* 0x000fe20000000000 */
[----:B------:R3:W-:Y:S01]  /*3ff90*/  @P3 STG.E.U16 desc[UR60][R12.64], R251 ;  /* 0x000000fb0c003986 */ /* 0x0007e2000c10153c */
[----:B0-----:R-:W0:Y:S01]  /*3ffa0*/  LDC.64 R10, c[0x0][0x228] ;  /* 0x00008a00ff0a7b82 */ /* 0x001e220000000a00 */
[----:B----4-:R-:W-:-:S07]  /*3ffb0*/  IMAD.WIDE R238, R7, 0x2, R18 ;  /* 0x0000000207ee7825 */ /* 0x010fce00078e0212 */
[----:B------:R-:W4:Y:S01]  /*3ffc0*/  LDC R249, c[0x0][0x228] ;  /* 0x00008a00fff97b82 */ /* 0x000f220000000800 */
[----:B------:R-:W-:Y:S01]  /*3ffd0*/  @P1 STG.E.U16 desc[UR60][R238.64], R0 ;  /* 0x00000000ee001986 */ /* 0x000fe2000c10153c */
[----:B------:R-:W-:-:S03]  /*3ffe0*/  ISETP.LT.AND P1, PT, R20, R248, !P4 ;  /* 0x000000f81400720c */ /* 0x000fc60006721270 */
[----:B---3--:R-:W3:Y:S04]  /*3fff0*/  LDL.LU R251, [R1+0x250] ;  /* 0x0002500001fb7983 */ /* 0x008ee80000300800 */
[----:B------:R-:W4:Y:S01]  /*40000*/  LDL.LU R248, [R1+0x260] ;  /* 0x0002600001f87983 */ /* 0x000f220000300800 */
[----:B------:R-:W-:Y:S02]  /*40010*/  ISETP.LT.AND P5, PT, R21, R242, !P0 ;  /* 0x000000f21500720c */ /* 0x000fe400047a1270 */
[----:B------:R-:W-:Y:S01]  /*40020*/  ISETP.LT.AND P3, PT, R17, R4, !P4 ;  /* 0x000000041100720c */ /* 0x000fe20006761270 */
[----:B------:R-:W-:Y:S01]  /*40030*/  IMAD.WIDE R4, R7, 0x2, R244 ;  /* 0x0000000207047825 */ /* 0x000fe200078e02f4 */
[----:B------:R-:W1:Y:S01]  /*40040*/  LDC R242, c[0x0][0x228] ;  /* 0x00008a00fff27b82 */ /* 0x000e620000000800 */
[----:B--2---:R-:W-:-:S08]  /*40050*/  PRMT R15, R252, 0x7632, R15 ;  /* 0x00007632fc0f7816 */ /* 0x004fd0000000000f */
[----:B------:R2:W-:Y:S04]  /*40060*/  @P5 STG.E.U16 desc[UR60][R4.64], R252 ;  /* 0x000000fc04005986 */ /* 0x0005e8000c10153c */
[----:B--2---:R-:W2:Y:S01]  /*40070*/  LDL.LU R252, [R1+0x240] ;  /* 0x0002400001fc7983 */ /* 0x004ea20000300800 */
[----:B------:R-:W-:Y:S01]  /*40080*/  ISETP.LT.AND P0, PT, R22, R237, !P0 ;  /* 0x000000ed1600720c */ /* 0x000fe20004701270 */
[----:B------:R-:W3:Y:S01]  /*40090*/  LDC.64 R4, c[0x0][0x228] ;  /* 0x00008a00ff047b82 */ /* 0x000ee20000000a00 */
[C---:B------:R-:W-:Y:S02]  /*400a0*/  IMAD.IADD R0, R7.reuse, 0x1, R243 ;  /* 0x0000000107007824 */ /* 0x040fe400078e02f3 */
[----:B------:R-:W-:Y:S01]  /*400b0*/  IMAD.WIDE R12, R7, 0x2, R246 ;  /* 0x00000002070c7825 */ /* 0x000fe200078e02f6 */
[----:B------:R-:W-:-:S03]  /*400c0*/  ISETP.LT.AND P5, PT, R21, R250, !P4 ;  /* 0x000000fa1500720c */ /* 0x000fc600067a1270 */
[----:B------:R-:W-:Y:S01]  /*400d0*/  VIADD R9, R16, 0x41 ;  /* 0x0000004110097836 */ /* 0x000fe20000000000 */
[----:B-1----:R-:W-:Y:S01]  /*400e0*/  ISETP.LT.AND P4, PT, R22, R242, !P4 ;  /* 0x000000f21600720c */ /* 0x002fe20006781270 */
[----:B------:R-:W-:Y:S01]  /*400f0*/  IMAD.WIDE R238, R0, 0x2, R2 ;  /* 0x0000000200ee7825 */ /* 0x000fe200078e0202 */
[----:B------:R-:W1:Y:S02]  /*40100*/  LDC R237, c[0x0][0x228] ;  /* 0x00008a00ffed7b82 */ /* 0x000e640000000800 */
[----:B------:R0:W-:Y:S02]  /*40110*/  @P0 STG.E.U16 desc[UR60][R12.64], R15 ;  /* 0x0000000f0c000986 */ /* 0x0001e4000c10153c */
[----:B0-----:R-:W-:Y:S01]  /*40120*/  ISETP.GE.AND P0, PT, R9, R11, PT ;  /* 0x0000000b0900720c */ /* 0x001fe20003f06270 */
[----:B------:R-:W-:-:S03]  /*40130*/  VIADD R11, R16, 0x42 ;  /* 0x00000042100b7836 */ /* 0x000fc60000000000 */
[----:B------:R-:W0:Y:S01]  /*40140*/  LDC R243, c[0x0][0x228] ;  /* 0x00008a00fff37b82 */ /* 0x000e220000000800 */
[----:B------:R-:W-:-:S07]  /*40150*/  IMAD.WIDE R12, R0, 0x2, R18 ;  /* 0x00000002000c7825 */ /* 0x000fce00078e0212 */
[----:B------:R-:W0:Y:S01]  /*40160*/  LDC R250, c[0x0][0x228] ;  /* 0x00008a00fffa7b82 */ /* 0x000e220000000800 */
[----:B----4-:R-:W-:Y:S01]  /*40170*/  PRMT R7, R248, 0x7632, R7 ;  /* 0x00007632f8077816 */ /* 0x010fe20000000007 */
[----:B------:R4:W-:Y:S01]  /*40180*/  @P3 STG.E.U16 desc[UR60][R238.64], R248 ;  /* 0x000000f8ee003986 */ /* 0x0009e2000c10153c */
[----:B------:R-:W-:Y:S01]  /*40190*/  ISETP.LT.AND P3, PT, R17, R8, !P0 ;  /* 0x000000081100720c */ /* 0x000fe20004761270 */
[C---:B------:R-:W-:Y:S01]  /*401a0*/  IMAD.WIDE R8, R0.reuse, 0x2, R244 ;  /* 0x0000000200087825 */ /* 0x040fe200078e02f4 */
[----:B---3--:R-:W-:Y:S01]  /*401b0*/  PRMT R15, R251, 0x7632, R15 ;  /* 0x00007632fb0f7816 */ /* 0x008fe2000000000f */
[----:B------:R3:W-:Y:S02]  /*401c0*/  @P1 STG.E.U16 desc[UR60][R12.64], R7 ;  /* 0x000000070c001986 */ /* 0x0007e4000c10153c */
[----:B------:R-:W0:Y:S02]  /*401d0*/  LDC R242, c[0x0][0x228] ;  /* 0x00008a00fff27b82 */ /* 0x000e240000000800 */
[----:B------:R1:W-:Y:S06]  /*401e0*/  @P5 STG.E.U16 desc[UR60][R8.64], R251 ;  /* 0x000000fb08005986 */ /* 0x0003ec000c10153c */
[----:B----4-:R-:W4:Y:S01]  /*401f0*/  LDC R248, c[0x0][0x228] ;  /* 0x00008a00fff87b82 */ /* 0x010f220000000800 */
[----:B---3--:R-:W-:-:S05]  /*40200*/  IMAD.WIDE R12, R0, 0x2, R246 ;  /* 0x00000002000c7825 */ /* 0x008fca00078e02f6 */
[----:B------:R3:W-:Y:S01]  /*40210*/  @P4 STG.E.U16 desc[UR60][R12.64], R15 ;  /* 0x0000000f0c004986 */ /* 0x0007e2000c10153c */
[----:B------:R-:W-:Y:S01]  /*40220*/  ISETP.GE.AND P4, PT, R11, R5, PT ;  /* 0x000000050b00720c */ /* 0x000fe20003f86270 */
[----:B------:R-:W-:Y:S01]  /*40230*/  IMAD.IADD R7, R0, 0x1, R241 ;  /* 0x0000000100077824 */ /* 0x000fe200078e02f1 */
[----:B-1----:R-:W-:Y:S01]  /*40240*/  ISETP.LT.AND P1, PT, R20, R237, !P0 ;  /* 0x000000ed1400720c */ /* 0x002fe20004721270 */
[----:B------:R-:W4:Y:S01]  /*40250*/  LDL.LU R11, [R1+0x264] ;  /* 0x00026400010b7983 */ /* 0x000f220000300800 */
[----:B------:R-:W1:Y:S03]  /*40260*/  LDC R237, c[0x0][0x248] ;  /* 0x00009200ffed7b82 */ /* 0x000e660000000800 */
[----:B------:R-:W4:Y:S01]  /*40270*/  LDL.LU R251, [R1+0x254] ;  /* 0x0002540001fb7983 */ /* 0x000f220000300800 */
[----:B------:R-:W-:-:S04]  /*40280*/  IMAD.WIDE R238, R7, 0x2, R2 ;  /* 0x0000000207ee7825 */ /* 0x000fc800078e0202 */
[----:B------:R-:W1:Y:S01]  /*40290*/  LDC.64 R8, c[0x0][0x228] ;  /* 0x00008a00ff087b82 */ /* 0x000e620000000a00 */
[----:B------:R-:W-:-:S07]  /*402a0*/  ISETP.LT.AND P5, PT, R21, R249, !P0 ;  /* 0x000000f91500720c */ /* 0x000fce00047a1270 */
[----:B---3--:R-:W3:Y:S01]  /*402b0*/  LDC R15, c[0x0][0x248] ;  /* 0x00009200ff0f7b82 */ /* 0x008ee20000000800 */
[----:B--2---:R2:W-:Y:S01]  /*402c0*/  @P3 STG.E.U16 desc[UR60][R238.64], R252 ;  /* 0x000000fcee003986 */ /* 0x0045e2000c10153c */
[----:B------:R-:W-:Y:S01]  /*402d0*/  PRMT R0, R252, 0x7632, R0 ;  /* 0x00007632fc007816 */ /* 0x000fe20000000000 */
[----:B------:R-:W-:-:S05]  /*402e0*/  IMAD.WIDE R12, R7, 0x2, R18 ;  /* 0x00000002070c7825 */ /* 0x000fca00078e0212 */
[----:B------:R-:W3:Y:S01]  /*402f0*/  LDC R249, c[0x0][0x228] ;  /* 0x00008a00fff97b82 */ /* 0x000ee20000000800 */
[----:B--2---:R-:W2:Y:S01]  /*40300*/  LDL.LU R252, [R1+0x244] ;  /* 0x0002440001fc7983 */ /* 0x004ea20000300800 */
[----:B0-----:R-:W-:Y:S01]  /*40310*/  ISETP.LT.AND P0, PT, R22, R243, !P0 ;  /* 0x000000f31600720c */ /* 0x001fe20004701270 */
[----:B------:R-:W-:Y:S01]  /*40320*/  IMAD.WIDE R238, R7, 0x2, R244 ;  /* 0x0000000207ee7825 */ /* 0x000fe200078e02f4 */
[----:B------:R-:W-:Y:S01]  /*40330*/  ISETP.LT.AND P3, PT, R17, R240, !P4 ;  /* 0x000000f01100720c */ /* 0x000fe20006761270 */
[----:B------:R1:W-:Y:S01]  /*40340*/  @P1 STG.E.U16 desc[UR60][R12.64], R0 ;  /* 0x000000000c001986 */ /* 0x0003e2000c10153c */
[----:B----4-:R-:W-:Y:S01]  /*40350*/  ISETP.LT.AND P1, PT, R20, R248, !P4 ;  /* 0x000000f81400720c */ /* 0x010fe20006721270 */
[----:B------:R-:W-:Y:S01]  /*40360*/  VIADD R5, R16, 0x43 ;  /* 0x0000004310057836 */ /* 0x000fe20000000000 */
[----:B------:R-:W0:Y:S01]  /*40370*/  LDC R243, c[0x0][0x228] ;  /* 0x00008a00fff37b82 */ /* 0x000e220000000800 */
[----:B------:R4:W-:Y:S01]  /*40380*/  @P5 STG.E.U16 desc[UR60][R238.64], R24 ;  /* 0x00000018ee005986 */ /* 0x0009e2000c10153c */
[----:B------:R-:W-:-:S03]  /*40390*/  ISETP.LT.AND P5, PT, R21, R250, !P4 ;  /* 0x000000fa1500720c */ /* 0x000fc600067a1270 */
[----:B------:R-:W2:Y:S03]  /*403a0*/  LDL.LU R250, [R1+0x268] ;  /* 0x0002680001fa7983 */ /* 0x000ea60000300800 */
[----:B------:R-:W0:Y:S01]  /*403b0*/  LDC R248, c[0x0][0x228] ;  /* 0x00008a00fff87b82 */ /* 0x000e220000000800 */
[C---:B-1----:R-:W-:Y:S01]  /*403c0*/  IMAD.IADD R0, R7.reuse, 0x1, R237 ;  /* 0x0000000107007824 */ /* 0x042fe200078e02ed */
[----:B----4-:R-:W-:Y:S01]  /*403d0*/  PRMT R24, R24, 0x7632, R24 ;  /* 0x0000763218187816 */ /* 0x010fe20000000018 */
[----:B------:R-:W-:-:S05]  /*403e0*/  IMAD.WIDE R238, R7, 0x2, R246 ;  /* 0x0000000207ee7825 */ /* 0x000fca00078e02f6 */
[----:B------:R-:W1:Y:S01]  /*403f0*/  LDC.64 R12, c[0x0][0x228] ;  /* 0x00008a00ff0c7b82 */ /* 0x000e620000000a00 */
[C---:B------:R-:W-:Y:S01]  /*40400*/  IMAD.WIDE R240, R0.reuse, 0x2, R2 ;  /* 0x0000000200f07825 */ /* 0x040fe200078e0202 */
[----:B------:R4:W-:Y:S01]  /*40410*/  @P0 STG.E.U16 desc[UR60][R238.64], R24 ;  /* 0x00000018ee000986 */ /* 0x0009e2000c10153c */
[----:B------:R-:W-:Y:S02]  /*40420*/  ISETP.GE.AND P0, PT, R5, R9, PT ;  /* 0x000000090500720c */ /* 0x000fe40003f06270 */
[----:B----4-:R-:W-:Y:S01]  /*40430*/  IMAD.WIDE R238, R0, 0x2, R18 ;  /* 0x0000000200ee7825 */ /* 0x010fe200078e0212 */
[----:B------:R-:W-:Y:S02]  /*40440*/  ISETP.LT.AND P4, PT, R22, R242, !P4 ;  /* 0x000000f21600720c */ /* 0x000fe40006781270 */
[----:B------:R-:W4:Y:S08]  /*40450*/  LDC R24, c[0x0][0x248] ;  /* 0x00009200ff187b82 */ /* 0x000f300000000800 */
[----:B------:R-:W1:Y:S01]  /*40460*/  LDC R242, c[0x0][0x228] ;  /* 0x00008a00fff27b82 */ /* 0x000e620000000800 */
[----:B------:R3:W-:Y:S01]  /*40470*/  @P3 STG.E.U16 desc[UR60][R240.64], R11 ;  /* 0x0000000bf0003986 */ /* 0x0007e2000c10153c */
[----:B------:R-:W-:-:S02]  /*40480*/  PRMT R5, R11, 0x7632, R5 ;  /* 0x000076320b057816 */ /* 0x000fc40000000005 */
[----:B------:R-:W-:Y:S01]  /*40490*/  ISETP.LT.AND P3, PT, R17, R236, !P0 ;  /* 0x000000ec1100720c */ /* 0x000fe20004761270 */
[----:B------:R-:W-:Y:S01]  /*404a0*/  IMAD.WIDE R236, R0, 0x2, R244 ;  /* 0x0000000200ec7825 */ /* 0x000fe200078e02f4 */
[----:B------:R-:W-:Y:S01]  /*404b0*/  PRMT R9, R251, 0x7632, R9 ;  /* 0x00007632fb097816 */ /* 0x000fe20000000009 */
[----:B------:R-:W-:Y:S04]  /*404c0*/  @P1 STG.E.U16 desc[UR60][R238.64], R5 ;  /* 0x00000005ee001986 */ /* 0x000fe8000c10153c */
[----:B------:R0:W-:Y:S01]  /*404d0*/  @P5 STG.E.U16 desc[UR60][R236.64], R251 ;  /* 0x000000fbec005986 */ /* 0x0001e2000c10153c */
[----:B---3--:R-:W3:Y:S01]  /*404e0*/  LDC R11, c[0x0][0x228] ;  /* 0x00008a00ff0b7b82 */ /* 0x008ee20000000800 */
[----:B------:R-:W-:-:S07]  /*404f0*/  VIADD R7, R16, 0x45 ;  /* 0x0000004510077836 */ /* 0x000fce0000000000 */
[----:B------:R-:W4:Y:S01]  /*40500*/  LDC.64 R240, c[0x0][0x228] ;  /* 0x00008a00fff07b82 */ /* 0x000f220000000a00 */
[----:B0-----:R-:W4:Y:S01]  /*40510*/  LDL.LU R251, [R1+0x258] ;  /* 0x0002580001fb7983 */ /* 0x001f220000300800 */
[C---:B------:R-:W-:Y:S02]  /*40520*/  IMAD.IADD R5, R0.reuse, 0x1, R15 ;  /* 0x0000000100057824 */ /* 0x040fe400078e020f */
[----:B------:R-:W-:-:S04]  /*40530*/  IMAD.WIDE R236, R0, 0x2, R246 ;  /* 0x0000000200ec7825 */ /* 0x000fc800078e02f6 */
[----:B------:R-:W-:Y:S01]  /*40540*/  IMAD.WIDE R238, R5, 0x2, R2 ;  /* 0x0000000205ee7825 */ /* 0x000fe200078e0202 */
[----:B------:R-:W-:Y:S04]  /*40550*/  @P4 STG.E.U16 desc[UR60][R236.64], R9 ;  /* 0x00000009ec004986 */ /* 0x000fe8000c10153c */
[----:B--2---:R0:W-:Y:S01]  /*40560*/  @P3 STG.E.U16 desc[UR60][R238.64], R252 ;  /* 0x000000fcee003986 */ /* 0x0041e2000c10153c */
[----:B------:R-:W-:-:S03]  /*40570*/  PRMT R0, R252, 0x7632, R0 ;  /* 0x00007632fc007816 */ /* 0x000fc60000000000 */
[----:B0-----:R-:W2:Y:S01]  /*40580*/  LDL.LU R252, [R1+0x248] ;  /* 0x0002480001fc7983 */ /* 0x001ea20000300800 */
[----:B------:R-:W-:Y:S02]  /*40590*/  ISETP.LT.AND P1, PT, R20, R243, !P0 ;  /* 0x000000f31400720c */ /* 0x000fe40004721270 */
[----:B------:R-:W-:Y:S01]  /*405a0*/  ISETP.LT.AND P5, PT, R21, R249, !P0 ;  /* 0x000000f91500720c */ /* 0x000fe200047a1270 */
[----:B------:R-:W-:Y:S01]  /*405b0*/  IMAD.WIDE R236, R5, 0x2, R244 ;  /* 0x0000000205ec7825 */ /* 0x000fe200078e02f4 */
[----:B------:R-:W-:Y:S01]  /*405c0*/  ISETP.LT.AND P3, PT, R17, R14, !P6 ;  /* 0x0000000e1100720c */ /* 0x000fe20007761270 */
[----:B------:R-:W0:Y:S01]  /*405d0*/  LDC R239, c[0x0][0x228] ;  /* 0x00008a00ffef7b82 */ /* 0x000e220000000800 */
[----:B---3--:R-:W-:Y:S01]  /*405e0*/  ISETP.LT.AND P0, PT, R22, R11, !P0 ;  /* 0x0000000b1600720c */ /* 0x008fe20004701270 */
[----:B------:R-:W-:Y:S01]  /*405f0*/  IMAD.WIDE R14, R5, 0x2, R18 ;  /* 0x00000002050e7825 */ /* 0x000fe200078e0212 */
[----:B------:R-:W-:-:S05]  /*40600*/  PRMT R9, R25, 0x7632, R9 ;  /* 0x0000763219097816 */ /* 0x000fca0000000009 */
[----:B------:R4:W-:Y:S01]  /*40610*/  @P1 STG.E.U16 desc[UR60][R14.64], R0 ;  /* 0x000000000e001986 */ /* 0x0009e2000c10153c */
[----:B------:R-:W-:Y:S01]  /*40620*/  ISETP.LT.AND P1, PT, R20, R248, !P6 ;  /* 0x000000f81400720c */ /* 0x000fe20007721270 */
[----:B------:R-:W3:Y:S02]  /*40630*/  LDC R238, c[0x0][0x228] ;  /* 0x00008a00ffee7b82 */ /* 0x000ee40000000800 */
[----:B------:R4:W-:Y:S01]  /*40640*/  @P5 STG.E.U16 desc[UR60][R236.64], R25 ;  /* 0x00000019ec005986 */ /* 0x0009e2000c10153c */
[----:B-1----:R-:W-:Y:S02]  /*40650*/  ISETP.LT.AND P5, PT, R21, R242, !P6 ;  /* 0x000000f21500720c */ /* 0x002fe400077a1270 */
[----:B------:R-:W-:-:S03]  /*40660*/  ISETP.GE.AND P4, PT, R7, R13, PT ;  /* 0x0000000d0700720c */ /* 0x000fc60003f86270 */
[----:B------:R-:W1:Y:S01]  /*40670*/  LDC R13, c[0x0][0x248] ;  /* 0x00009200ff0d7b82 */ /* 0x000e620000000800 */
[C---:B----4-:R-:W-:Y:S02]  /*40680*/  IMAD.IADD R0, R5.reuse, 0x1, R24 ;  /* 0x0000000105007824 */ /* 0x050fe400078e0218 */
[----:B------:R-:W-:-:S05]  /*40690*/  IMAD.WIDE R24, R5, 0x2, R246 ;  /* 0x0000000205187825 */ /* 0x000fca00078e02f6 */
[----:B------:R-:W4:Y:S01]  /*406a0*/  LDC.64 R14, c[0x0][0x228] ;  /* 0x00008a00ff0e7b82 */ /* 0x000f220000000a00 */
[----:B------:R-:W-:Y:S01]  /*406b0*/  IMAD.WIDE R236, R0, 0x2, R2 ;  /* 0x0000000200ec7825 */ /* 0x000fe200078e0202 */
[----:B------:R0:W-:Y:S01]  /*406c0*/  @P0 STG.E.U16 desc[UR60][R24.64], R9 ;  /* 0x0000000918000986 */ /* 0x0001e2000c10153c */
[----:B------:R-:W-:-:S03]  /*406d0*/  PRMT R5, R250, 0x7632, R5 ;  /* 0x00007632fa057816 */ /* 0x000fc60000000005 */
[----:B------:R0:W-:Y:S01]  /*406e0*/  @P3 STG.E.U16 desc[UR60][R236.64], R250 ;  /* 0x000000faec003986 */ /* 0x0001e2000c10153c */
[----:B------:R-:W-:Y:S01]  /*406f0*/  ISETP.LT.AND P3, PT, R17, R10, !P4 ;  /* 0x0000000a1100720c */ /* 0x000fe20006761270 */
[C---:B------:R-:W-:Y:S01]  /*40700*/  IMAD.WIDE R10, R0.reuse, 0x2, R18 ;  /* 0x00000002000a7825 */ /* 0x040fe200078e0212 */
[----:B------:R-:W3:Y:S03]  /*40710*/  LDC R243, c[0x0][0x228] ;  /* 0x00008a00fff37b82 */ /* 0x000ee60000000800 */
[----:B0-----:R-:W-:Y:S01]  /*40720*/  IMAD.WIDE R24, R0, 0x2, R244 ;  /* 0x0000000200187825 */ /* 0x001fe200078e02f4 */
[----:B------:R-:W-:-:S04]  /*40730*/  ISETP.LT.AND P6, PT, R22, R239, !P6 ;  /* 0x000000ef1600720c */ /* 0x000fc800077c1270 */
[----:B------:R-:W0:Y:S01]  /*40740*/  LDC R9, c[0x0][0x228] ;  /* 0x00008a00ff097b82 */ /* 0x000e220000000800 */
[----:B------:R-:W2:Y:S04]  /*40750*/  LDL.LU R250, [R1+0x26c] ;  /* 0x00026c0001fa7983 */ /* 0x000ea80000300800 */
[----:B------:R1:W-:Y:S01]  /*40760*/  @P1 STG.E.U16 desc[UR60][R10.64], R5 ;  /* 0x000000050a001986 */ /* 0x0003e2000c10153c */
[----:B------:R-:W-:Y:S02]  /*40770*/  VIADD R7, R16, 0x4a ;  /* 0x0000004a10077836 */ /* 0x000fe40000000000 */
[----:B------:R-:W0:Y:S01]  /*40780*/  LDC R239, c[0x0][0x228] ;  /* 0x00008a00ffef7b82 */ /* 0x000e220000000800 */
[----:B------:R4:W-:Y:S07]  /*40790*/  @P5 STG.E.U16 desc[UR60][R24.64], R251 ;  /* 0x000000fb18005986 */ /* 0x0009ee000c10153c */
[----:B------:R-:W0:Y:S01]  /*407a0*/  LDC R242, c[0x0][0x248] ;  /* 0x00009200fff27b82 */ /* 0x000e220000000800 */
[----:B-1----:R-:W-:-:S07]  /*407b0*/  PRMT R5, R251, 0x7632, R5 ;  /* 0x00007632fb057816 */ /* 0x002fce0000000005 */
[----:B------:R-:W1:Y:S01]  /*407c0*/  LDC.64 R10, c[0x0][0x228] ;  /* 0x00008a00ff0a7b82 */ /* 0x000e620000000a00 */
[----:B----4-:R-:W4:Y:S01]  /*407d0*/  LDL.LU R251, [R1+0x25c] ;  /* 0x00025c0001fb7983 */ /* 0x010f220000300800 */
[----:B------:R-:W-:Y:S01]  /*407e0*/  ISETP.GE.AND P0, PT, R7, R241, PT ;  /* 0x000000f10700720c */ /* 0x000fe20003f06270 */
[C---:B------:R-:W-:Y:S02]  /*407f0*/  IMAD.IADD R7, R0.reuse, 0x1, R13 ;  /* 0x0000000100077824 */ /* 0x040fe400078e020d */
[----:B------:R-:W-:-:S03]  /*40800*/  IMAD.WIDE R24, R0, 0x2, R246 ;  /* 0x0000000200187825 */ /* 0x000fc600078e02f6 */
[----:B------:R-:W0:Y:S01]  /*40810*/  LDC R241, c[0x0][0x228] ;  /* 0x00008a00fff17b82 */ /* 0x000e220000000800 */
[----:B------:R-:W-:Y:S02]  /*40820*/  VIADD R0, R16, 0x46 ;  /* 0x0000004610007836 */ /* 0x000fe40000000000 */
[----:B------:R-:W-:Y:S01]  /*40830*/  IMAD.WIDE R236, R7, 0x2, R2 ;  /* 0x0000000207ec7825 */ /* 0x000fe200078e0202 */
[----:B------:R2:W-:Y:S02]  /*40840*/  @P6 STG.E.U16 desc[UR60][R24.64], R5 ;  /* 0x0000000518006986 */ /* 0x0005e4000c10153c */
[----:B------:R-:W-:Y:S02]  /*40850*/  ISETP.GE.AND P6, PT, R0, R15, PT ;  /* 0x0000000f0000720c */ /* 0x000fe40003fc6270 */
[----:B---3--:R-:W-:Y:S01]  /*40860*/  ISETP.LT.AND P1, PT, R20, R238, !P4 ;  /* 0x000000ee1400720c */ /* 0x008fe20006721270 */
[----:B------:R-:W3:Y:S08]  /*40870*/  LDC R13, c[0x0][0x228] ;  /* 0x00008a00ff0d7b82 */ /* 0x000ef00000000800 */
[----:B------:R-:W1:Y:S01]  /*40880*/  LDC R238, c[0x0][0x248] ;  /* 0x00009200ffee7b82 */ /* 0x000e620000000800 */
[----:B------:R-:W-:Y:S01]  /*40890*/  ISETP.LT.AND P5, PT, R21, R243, !P4 ;  /* 0x000000f31500720c */ /* 0x000fe200067a1270 */
[----:B--2---:R2:W-:Y:S01]  /*408a0*/  @P3 STG.E.U16 desc[UR60][R236.64], R252 ;  /* 0x000000fcec003986 */ /* 0x0045e2000c10153c */
[----:B------:R-:W-:Y:S01]  /*408b0*/  PRMT R0, R252, 0x7632, R0 ;  /* 0x00007632fc007816 */ /* 0x000fe20000000000 */
[----:B------:R-:W-:-:S04]  /*408c0*/  IMAD.WIDE R24, R7, 0x2, R18 ;  /* 0x0000000207187825 */ /* 0x000fc800078e0212 */
[----:B------:R-:W4:Y:S08]  /*408d0*/  LDC R15, c[0x0][0x228] ;  /* 0x00008a00ff0f7b82 */ /* 0x000f300000000800 */
[----:B------:R-:W4:Y:S01]  /*408e0*/  LDC R243, c[0x0][0x228] ;  /* 0x00008a00fff37b82 */ /* 0x000f220000000800 */
[----:B--2---:R-:W2:Y:S01]  /*408f0*/  LDL.LU R252, [R1+0x24c] ;  /* 0x00024c0001fc7983 */ /* 0x004ea20000300800 */
[----:B0-----:R-:W-:-:S02]  /*40900*/  ISETP.LT.AND P4, PT, R22, R241, !P4 ;  /* 0x000000f11600720c */ /* 0x001fc40006781270 */
[----:B------:R-:W-:Y:S01]  /*40910*/  ISETP.LT.AND P3, PT, R17, R4, !P6 ;  /* 0x000000041100720c */ /* 0x000fe20007761270 */
[C---:B------:R-:W-:Y:S01]  /*40920*/  IMAD.WIDE R4, R7.reuse, 0x2, R244 ;  /* 0x0000000207047825 */ /* 0x040fe200078e02f4 */
[----:B------:R1:W-:Y:S02]  /*40930*/  @P1 STG.E.U16 desc[UR60][R24.64], R0 ;  /* 0x0000000018001986 */ /* 0x0003e4000c10153c */
[----:B------:R-:W0:Y:S01]  /*40940*/  LDC R241, c[0x0][0x228] ;  /* 0x00008a00fff17b82 */ /* 0x000e220000000800 */
[C---:B------:R-:W-:Y:S01]  /*40950*/  IMAD.WIDE R236, R7.reuse, 0x2, R246 ;  /* 0x0000000207ec7825 */ /* 0x040fe200078e02f6 */
[----:B------:R3:W-:Y:S01]  /*40960*/  @P5 STG.E.U16 desc[UR60][R4.64], R26 ;  /* 0x0000001a04005986 */ /* 0x0007e2000c10153c */
[----:B------:R-:W-:Y:S02]  /*40970*/  ISETP.LT.AND P1, PT, R20, R9, !P6 ;  /* 0x000000091400720c */ /* 0x000fe40007721270 */
[----:B------:R-:W-:Y:S02]  /*40980*/  VIADD R9, R16, 0x47 ;  /* 0x0000004710097836 */ /* 0x000fe40000000000 */
[----:B-1----:R-:W-:Y:S01]  /*40990*/  IMAD.IADD R0, R7, 0x1, R238 ;  /* 0x0000000107007824 */ /* 0x002fe200078e02ee */
[----:B---3--:R-:W-:-:S03]  /*409a0*/  PRMT R26, R26, 0x7632, R26 ;  /* 0x000076321a1a7816 */ /* 0x008fc6000000001a */
[----:B------:R-:W-:Y:S01]  /*409b0*/  IMAD.WIDE R24, R0, 0x2, R2 ;  /* 0x0000000200187825 */ /* 0x000fe200078e0202 */
[----:B------:R-:W-:Y:S01]  /*409c0*/  ISETP.GE.AND P5, PT, R9, R11, PT ;  /* 0x0000000b0900720c */ /* 0x000fe20003fa6270 */
[----:B------:R-:W1:Y:S01]  /*409d0*/  LDC.64 R4, c[0x0][0x228] ;  /* 0x00008a00ff047b82 */ /* 0x000e620000000a00 */
[----:B------:R3:W-:Y:S01]  /*409e0*/  @P4 STG.E.U16 desc[UR60][R236.64], R26 ;  /* 0x0000001aec004986 */ /* 0x0007e2000c10153c */
[----:B------:R-:W-:-:S06]  /*409f0*/  ISETP.LT.AND P4, PT, R21, R239, !P6 ;  /* 0x000000ef1500720c */ /* 0x000fcc0007781270 */
[----:B------:R-:W0:Y:S01]  /*40a00*/  LDC R238, c[0x0][0x228] ;  /* 0x00008a00ffee7b82 */ /* 0x000e220000000800 */
[----:B------:R-:W-:Y:S01]  /*40a10*/  PRMT R7, R250, 0x7632, R7 ;  /* 0x00007632fa077816 */ /* 0x000fe20000000007 */
[----:B------:R1:W-:Y:S01]  /*40a20*/  @P3 STG.E.U16 desc[UR60][R24.64], R250 ;  /* 0x000000fa18003986 */ /* 0x0003e2000c10153c */
[----:B---3--:R-:W-:Y:S01]  /*40a30*/  IMAD.WIDE R236, R0, 0x2, R18 ;  /* 0x0000000200ec7825 */ /* 0x008fe200078e0212 */
[----:B------:R-:W-:-:S04]  /*40a40*/  ISETP.LT.AND P3, PT, R17, R8, !P5 ;  /* 0x000000081100720c */ /* 0x000fc80006f61270 */
[----:B------:R-:W3:Y:S01]  /*40a50*/  LDC R239, c[0x0][0x248] ;  /* 0x00009200ffef7b82 */ /* 0x000ee20000000800 */
[----:B------:R-:W-:Y:S01]  /*40a60*/  IMAD.WIDE R8, R0, 0x2, R244 ;  /* 0x0000000200087825 */ /* 0x000fe200078e02f4 */
[----:B------:R-:W-:Y:S06]  /*40a70*/  @P1 STG.E.U16 desc[UR60][R236.64], R7 ;  /* 0x00000007ec001986 */ /* 0x000fec000c10153c */
[----:B------:R-:W3:Y:S01]  /*40a80*/  LDC R26, c[0x0][0x228] ;  /* 0x00008a00ff1a7b82 */ /* 0x000ee20000000800 */
[----:B-1----:R-:W3:Y:S01]  /*40a90*/  LDL.LU R250, [R1+0x290] ;  /* 0x0002900001fa7983 */ /* 0x002ee20000300800 */
[----:B------:R-:W-:-:S02]  /*40aa0*/  ISETP.LT.AND P6, PT, R22, R13, !P6 ;  /* 0x0000000d1600720c */ /* 0x000fc400077c1270 */
[----:B----4-:R-:W-:Y:S01]  /*40ab0*/  PRMT R11, R251, 0x7632, R11 ;  /* 0x00007632fb0b7816 */ /* 0x010fe2000000000b */
[----:B------:R1:W-:Y:S01]  /*40ac0*/  @P4 STG.E.U16 desc[UR60][R8.64], R251 ;  /* 0x000000fb08004986 */ /* 0x0003e2000c10153c */
[C---:B------:R-:W-:Y:S02]  /*40ad0*/  IMAD.WIDE R24, R0.reuse, 0x2, R246 ;  /* 0x0000000200187825 */ /* 0x040fe400078e02f6 */
[----:B------:R-:W4:Y:S01]  /*40ae0*/  LDC R13, c[0x0][0x228] ;  /* 0x00008a00ff0d7b82 */ /* 0x000f220000000800 */
[----:B-1----:R-:W4:Y:S01]  /*40af0*/  LDL.LU R251, [R1+0x280] ;  /* 0x0002800001fb7983 */ /* 0x002f220000300800 */
[----:B------:R-:W-:-:S06]  /*40b00*/  IMAD.IADD R0, R0, 0x1, R242 ;  /* 0x0000000100007824 */ /* 0x000fcc00078e02f2 */
[----:B------:R-:W1:Y:S01]  /*40b10*/  LDC.64 R8, c[0x0][0x228] ;  /* 0x00008a00ff087b82 */ /* 0x000e620000000a00 */
[----:B------:R-:W-:Y:S01]  /*40b20*/  VIADD R7, R16, 0x48 ;  /* 0x0000004810077836 */ /* 0x000fe20000000000 */
[----:B------:R0:W-:Y:S04]  /*40b30*/  @P6 STG.E.U16 desc[UR60][R24.64], R11 ;  /* 0x0000000b18006986 */ /* 0x0001e8000c10153c */
[----:B------:R-:W-:Y:S02]  /*40b40*/  ISETP.GE.AND P4, PT, R7, R5, PT ;  /* 0x000000050700720c */ /* 0x000fe40003f86270 */
[----:B------:R-:W-:Y:S01]  /*40b50*/  ISETP.LT.AND P1, PT, R20, R15, !P5 ;  /* 0x0000000f1400720c */ /* 0x000fe20006f21270 */
[----:B------:R-:W1:Y:S01]  /*40b60*/  LDC R242, c[0x0][0x228] ;  /* 0x00008a00fff27b82 */ /* 0x000e620000000800 */
[----:B0-----:R-:W-:Y:S01]  /*40b70*/  IMAD.WIDE R24, R0, 0x2, R2 ;  /* 0x0000000200187825 */ /* 0x001fe200078e0202 */
[----:B------:R-:W-:-:S03]  /*40b80*/  ISETP.LT.AND P6, PT, R22, R238, !P5 ;  /* 0x000000ee1600720c */ /* 0x000fc60006fc1270 */
[----:B------:R-:W-:Y:S01]  /*40b90*/  IMAD.WIDE R236, R0, 0x2, R18 ;  /* 0x0000000200ec7825 */ /* 0x000fe200078e0212 */
[----:B------:R-:W-:Y:S02]  /*40ba0*/  PRMT R11, R27, 0x7632, R11 ;  /* 0x000076321b0b7816 */ /* 0x000fe4000000000b */
[----:B------:R-:W0:Y:S08]  /*40bb0*/  LDC R238, c[0x0][0x228] ;  /* 0x00008a00ffee7b82 */ /* 0x000e300000000800 */
[----:B------:R-:W0:Y:S01]  /*40bc0*/  LDC R15, c[0x0][0x228] ;  /* 0x00008a00ff0f7b82 */ /* 0x000e220000000800 */
[----:B--2---:R-:W-:Y:S01]  /*40bd0*/  PRMT R5, R252, 0x7632, R5 ;  /* 0x00007632fc057816 */ /* 0x004fe20000000005 */
[----:B------:R2:W-:Y:S04]  /*40be0*/  @P3 STG.E.U16 desc[UR60][R24.64], R252 ;  /* 0x000000fc18003986 */ /* 0x0005e8000c10153c */
[----:B--2---:R-:W2:Y:S01]  /*40bf0*/  LDL.LU R252, [R1+0x2b0] ;  /* 0x0002b00001fc7983 */ /* 0x004ea20000300800 */
[----:B------:R-:W-:-:S02]  /*40c00*/  ISETP.LT.AND P5, PT, R21, R241, !P5 ;  /* 0x000000f11500720c */ /* 0x000fc40006fa1270 */
[----:B------:R-:W-:Y:S01]  /*40c10*/  ISETP.LT.AND P3, PT, R17, R6, !P4 ;  /* 0x000000061100720c */ /* 0x000fe20006761270 */
[C---:B------:R-:W-:Y:S01]  /*40c20*/  IMAD.WIDE R6, R0.reuse, 0x2, R244 ;  /* 0x0000000200067825 */ /* 0x040fe200078e02f4 */
[----:B------:R1:W-:Y:S03]  /*40c30*/  @P1 STG.E.U16 desc[UR60][R236.64], R5 ;  /* 0x00000005ec001986 */ /* 0x0003e6000c10153c */
[----:B------:R-:W-:Y:S01]  /*40c40*/  IMAD.WIDE R24, R0, 0x2, R246 ;  /* 0x0000000200187825 */ /* 0x000fe200078e02f6 */
[----:B---3--:R-:W-:Y:S01]  /*40c50*/  ISETP.LT.AND P1, PT, R20, R26, !P4 ;  /* 0x0000001a1400720c */ /* 0x008fe20006721270 */
[----:B------:R-:W3:Y:S02]  /*40c60*/  LDC R241, c[0x0][0x228] ;  /* 0x00008a00fff17b82 */ /* 0x000ee40000000800 */
[----:B------:R-:W-:Y:S02]  /*40c70*/  IMAD.IADD R0, R0, 0x1, R239 ;  /* 0x0000000100007824 */ /* 0x000fe400078e02ef */
[----:B------:R0:W-:Y:S01]  /*40c80*/  @P5 STG.E.U16 desc[UR60][R6.64], R27 ;  /* 0x0000001b06005986 */ /* 0x0001e2000c10153c */
[----:B-1----:R-:W-:-:S03]  /*40c90*/  VIADD R5, R16, 0x49 ;  /* 0x0000004910057836 */ /* 0x002fc60000000000 */
[----:B------:R1:W-:Y:S01]  /*40ca0*/  @P6 STG.E.U16 desc[UR60][R24.64], R11 ;  /* 0x0000000b18006986 */ /* 0x0003e2000c10153c */
[----:B----4-:R-:W-:Y:S01]  /*40cb0*/  ISETP.LT.AND P6, PT, R21, R13, !P4 ;  /* 0x0000000d1500720c */ /* 0x010fe200067c1270 */
[----:B------:R-:W4:Y:S01]  /*40cc0*/  LDC R236, c[0x0][0x248] ;  /* 0x00009200ffec7b82 */ /* 0x000f220000000800 */
[----:B------:R-:W-:Y:S01]  /*40cd0*/  ISETP.GE.AND P5, PT, R5, R9, PT ;  /* 0x000000090500720c */ /* 0x000fe20003fa6270 */
[----:B0-----:R-:W-:-:S06]  /*40ce0*/  IMAD.WIDE R26, R0, 0x2, R18 ;  /* 0x00000002001a7825 */ /* 0x001fcc00078e0212 */
[----:B------:R-:W0:Y:S01]  /*40cf0*/  LDC.64 R6, c[0x0][0x228] ;  /* 0x00008a00ff067b82 */ /* 0x000e220000000a00 */
[----:B-1----:R-:W-:-:S07]  /*40d00*/  IMAD.WIDE R24, R0, 0x2, R2 ;  /* 0x0000000200187825 */ /* 0x002fce00078e0202 */
[----:B------:R-:W1:Y:S01]  /*40d10*/  LDC R239, c[0x0][0x228] ;  /* 0x00008a00ffef7b82 */ /* 0x000e620000000800 */
[----:B------:R-:W-:Y:S01]  /*40d20*/  PRMT R5, R250, 0x7632, R5 ;  /* 0x00007632fa057816 */ /* 0x000fe20000000005 */
[----:B------:R3:W-:Y:S04]  /*40d30*/  @P3 STG.E.U16 desc[UR60][R24.64], R250 ;  /* 0x000000fa18003986 */ /* 0x0007e8000c10153c */
[----:B------:R4:W-:Y:S02]  /*40d40*/  @P1 STG.E.U16 desc[UR60][R26.64], R5 ;  /* 0x000000051a001986 */ /* 0x0009e4000c10153c */
[----:B------:R-:W2:Y:S02]  /*40d50*/  LDC R237, c[0x0][0x228] ;  /* 0x00008a00ffed7b82 */ /* 0x000ea40000000800 */
[----:B---3--:R-:W3:Y:S01]  /*40d60*/  LDL.LU R250, [R1+0x2a0] ;  /* 0x0002a00001fa7983 */ /* 0x008ee20000300800 */
[----:B------:R-:W-:Y:S01]  /*40d70*/  IMAD.WIDE R24, R0, 0x2, R244 ;  /* 0x0000000200187825 */ /* 0x000fe200078e02f4 */
[----:B------:R-:W-:-:S04]  /*40d80*/  ISETP.LT.AND P4, PT, R22, R238, !P4 ;  /* 0x000000ee1600720c */ /* 0x000fc80006781270 */
[----:B------:R-:W3:Y:S01]  /*40d90*/  LDC R11, c[0x0][0x228] ;  /* 0x00008a00ff0b7b82 */ /* 0x000ee20000000800 */
[----:B------:R-:W-:Y:S01]  /*40da0*/  PRMT R9, R251, 0x7632, R9 ;  /* 0x00007632fb097816 */ /* 0x000fe20000000009 */
[----:B------:R0:W-:Y:S01]  /*40db0*/  @P6 STG.E.U16 desc[UR60][R24.64], R251 ;  /* 0x000000fb18006986 */ /* 0x0001e2000c10153c */
[----:B------:R-:W-:Y:S01]  /*40dc0*/  ISETP.LT.AND P3, PT, R17, R12, !P5 ;  /* 0x0000000c1100720c */ /* 0x000fe20006f61270 */
[----:B----4-:R-:W-:-:S04]  /*40dd0*/  IMAD.IADD R5, R0, 0x1, R236 ;  /* 0x0000000100057824 */ /* 0x010fc800078e02ec */
[----:B------:R-:W4:Y:S01]  /*40de0*/  LDC R27, c[0x0][0x248] ;  /* 0x00009200ff1b7b82 */ /* 0x000f220000000800 */
[----:B------:R-:W-:-:S07]  /*40df0*/  ISETP.LT.AND P1, PT, R20, R15, !P5 ;  /* 0x0000000f1400720c */ /* 0x000fce0006f21270 */
[----:B------:R-:W4:Y:S01]  /*40e00*/  LDC R26, c[0x0][0x228] ;  /* 0x00008a00ff1a7b82 */ /* 0x000f220000000800 */
[----:B0-----:R-:W3:Y:S01]  /*40e10*/  LDL.LU R251, [R1+0x294] ;  /* 0x0002940001fb7983 */ /* 0x001ee20000300800 */
[----:B------:R-:W-:-:S04]  /*40e20*/  IMAD.WIDE R12, R0, 0x2, R246 ;  /* 0x00000002000c7825 */ /* 0x000fc800078e02f6 */
[----:B------:R-:W-:Y:S02]  /*40e30*/  VIADD R0, R16, 0x54 ;  /* 0x0000005410007836 */ /* 0x000fe40000000000 */
[----:B------:R-:W-:Y:S01]  /*40e40*/  IMAD.WIDE R24, R5, 0x2, R2 ;  /* 0x0000000205187825 */ /* 0x000fe200078e0202 */
[----:B------:R0:W-:Y:S01]  /*40e50*/  @P4 STG.E.U16 desc[UR60][R12.64], R9 ;  /* 0x000000090c004986 */ /* 0x0001e2000c10153c */
[----:B-1----:R-:W-:Y:S01]  /*40e60*/  ISETP.LT.AND P6, PT, R21, R239, !P5 ;  /* 0x000000ef1500720c */ /* 0x002fe20006fc1270 */
[----:B------:R-:W1:Y:S01]  /*40e70*/  LDC R238, c[0x0][0x228] ;  /* 0x00008a00ffee7b82 */ /* 0x000e620000000800 */
[----:B------:R-:W-:-:S07]  /*40e80*/  ISETP.GE.AND P4, PT, R0, R7, PT ;  /* 0x000000070000720c */ /* 0x000fce0003f86270 */
[----:B------:R-:W1:Y:S08]  /*40e90*/  LDC R239, c[0x0][0x228] ;  /* 0x00008a00ffef7b82 */ /* 0x000e700000000800 */
[----:B0-----:R-:W0:Y:S08]  /*40ea0*/  LDC.64 R12, c[0x0][0x228] ;  /* 0x00008a00ff0c7b82 */ /* 0x001e300000000a00 */
[----:B------:R-:W1:Y:S08]  /*40eb0*/  LDC R9, c[0x0][0x228] ;  /* 0x00008a00ff097b82 */ /* 0x000e700000000800 */
[----:B------:R-:W1:Y:S01]  /*40ec0*/  LDC R236, c[0x0][0x248] ;  /* 0x00009200ffec7b82 */ /* 0x000e620000000800 */
[----:B--2---:R2:W-:Y:S01]  /*40ed0*/  @P3 STG.E.U16 desc[UR60][R24.64], R252 ;  /* 0x000000fc18003986 */ /* 0x0045e2000c10153c */
[----:B------:R-:W-:-:S03]  /*40ee0*/  PRMT R0, R252, 0x7632, R0 ;  /* 0x00007632fc007816 */ /* 0x000fc60000000000 */
[----:B--2---:R-:W2:Y:S01]  /*40ef0*/  LDL.LU R252, [R1+0x284] ;  /* 0x0002840001fc7983 */ /* 0x004ea20000300800 */
[----:B------:R-:W-:Y:S01]  /*40f00*/  ISETP.LT.AND P3, PT, R17, R14, !P0 ;  /* 0x0000000e1100720c */ /* 0x000fe20004761270 */
[C---:B------:R-:W-:Y:S01]  /*40f10*/  IMAD.WIDE R14, R5.reuse, 0x2, R18 ;  /* 0x00000002050e7825 */ /* 0x040fe200078e0212 */
[----:B------:R-:W-:Y:S01]  /*40f20*/  ISETP.LT.AND P5, PT, R22, R237, !P5 ;  /* 0x000000ed1600720c */ /* 0x000fe20006fa1270 */
[----:B------:R-:W2:Y:S01]  /*40f30*/  LDL.LU R249, [R1+0x2b4] ;  /* 0x0002b40001f97983 */ /* 0x000ea20000300800 */
[----:B------:R-:W1:Y:S01]  /*40f40*/  LDC R237, c[0x0][0x228] ;  /* 0x00008a00ffed7b82 */ /* 0x000e620000000800 */
[----:B------:R-:W-:Y:S02]  /*40f50*/  IMAD.WIDE R24, R5, 0x2, R244 ;  /* 0x0000000205187825 */ /* 0x000fe400078e02f4 */
[----:B------:R0:W-:Y:S01]  /*40f60*/  @P1 STG.E.U16 desc[UR60][R14.64], R0 ;  /* 0x000000000e001986 */ /* 0x0001e2000c10153c */
[----:B----4-:R-:W-:Y:S01]  /*40f70*/  ISETP.LT.AND P1, PT, R21, R26, !P0 ;  /* 0x0000001a1500720c */ /* 0x010fe20004721270 */
[----:B0-----:R-:W-:-:S03]  /*40f80*/  IMAD.IADD R0, R5, 0x1, R27 ;  /* 0x0000000105007824 */ /* 0x001fc600078e021b */
[----:B------:R-:W0:Y:S01]  /*40f90*/  LDC.64 R14, c[0x0][0x228] ;  /* 0x00008a00ff0e7b82 */ /* 0x000e220000000a00 */
[----:B------:R-:W-:Y:S01]  /*40fa0*/  IMAD.WIDE R26, R0, 0x2, R2 ;  /* 0x00000002001a7825 */ /* 0x000fe200078e0202 */
[----:B---3--:R3:W-:Y:S01]  /*40fb0*/  @P6 STG.E.U16 desc[UR60][R24.64], R250 ;  /* 0x000000fa18006986 */ /* 0x0087e2000c10153c */
[----:B------:R-:W-:Y:S02]  /*40fc0*/  PRMT R7, R250, 0x7632, R7 ;  /* 0x00007632fa077816 */ /* 0x000fe40000000007 */
[----:B---3--:R-:W-:-:S04]  /*40fd0*/  IMAD.WIDE R24, R5, 0x2, R246 ;  /* 0x0000000205187825 */ /* 0x008fc800078e02f6 */
[----:B------:R-:W-:Y:S01]  /*40fe0*/  VIADD R5, R16, 0x4b ;  /* 0x0000004b10057836 */ /* 0x000fe20000000000 */
[----:B------:R-:W-:Y:S04]  /*40ff0*/  @P5 STG.E.U16 desc[UR60][R24.64], R7 ;  /* 0x0000000718005986 */ /* 0x000fe8000c10153c */
[----:B------:R-:W-:Y:S02]  /*41000*/  ISETP.GE.AND P5, PT, R5, R13, PT ;  /* 0x0000000d0500720c */ /* 0x000fe40003fa6270 */
[----:B------:R-:W-:Y:S01]  /*41010*/  ISETP.LT.AND P6, PT, R20, R11, !P0 ;  /* 0x0000000b1400720c */ /* 0x000fe200047c1270 */
[----:B------:R3:W-:Y:S01]  /*41020*/  @P3 STG.E.U16 desc[UR60][R26.64], R251 ;  /* 0x000000fb1a003986 */ /* 0x0007e2000c10153c */
[----:B------:R-:W-:Y:S01]  /*41030*/  PRMT R5, R251, 0x7632, R5 ;  /* 0x00007632fb057816 */ /* 0x000fe20000000005 */
[----:B------:R-:W4:Y:S02]  /*41040*/  LDC R13, c[0x0][0x248] ;  /* 0x00009200ff0d7b82 */ /* 0x000f240000000800 */
[----:B---3--:R-:W3:Y:S04]  /*41050*/  LDL.LU R251, [R1+0x2a4] ;  /* 0x0002a40001fb7983 */ /* 0x008ee80000300800 */
[----:B------:R-:W4:Y:S01]  /*41060*/  LDL.LU R250, [R1+0x298] ;  /* 0x0002980001fa7983 */ /* 0x000f220000300800 */
[----:B------:R-:W-:-:S04]  /*41070*/  IMAD.WIDE R24, R0, 0x2, R18 ;  /* 0x0000000200187825 */ /* 0x000fc800078e0212 */
[----:B------:R-:W-:Y:S01]  /*41080*/  IMAD.WIDE R26, R0, 0x2, R244 ;  /* 0x00000002001a7825 */ /* 0x000fe200078e02f4 */
[----:B------:R-:W-:Y:S04]  /*41090*/  @P6 STG.E.U16 desc[UR60][R24.64], R5 ;  /* 0x0000000518006986 */ /* 0x000fe8000c10153c */
[----:B--2---:R2:W-:Y:S01]  /*410a0*/  @P1 STG.E.U16 desc[UR60][R26.64], R252 ;  /* 0x000000fc1a001986 */ /* 0x0045e2000c10153c */
[----:B------:R-:W-:-:S03]  /*410b0*/  PRMT R7, R252, 0x7632, R7 ;  /* 0x00007632fc077816 */ /* 0x000fc60000000007 */
[----:B--2---:R-:W2:Y:S01]  /*410c0*/  LDL.LU R252, [R1+0x288] ;  /* 0x0002880001fc7983 */ /* 0x004ea20000300800 */
[----:B-1----:R-:W-:Y:S02]  /*410d0*/  ISETP.LT.AND P0, PT, R22, R238, !P0 ;  /* 0x000000ee1600720c */ /* 0x002fe40004701270 */
[----:B------:R-:W1:Y:S01]  /*410e0*/  LDC R238, c[0x0][0x248] ;  /* 0x00009200ffee7b82 */ /* 0x000e620000000800 */
[----:B------:R-:W-:Y:S02]  /*410f0*/  ISETP.LT.AND P3, PT, R17, R10, !P5 ;  /* 0x0000000a1100720c */ /* 0x000fe40006f61270 */
[----:B------:R-:W-:Y:S01]  /*41100*/  ISETP.LT.AND P1, PT, R20, R9, !P5 ;  /* 0x000000091400720c */ /* 0x000fe20006f21270 */
[----:B------:R-:W-:Y:S01]  /*41110*/  IMAD.WIDE R24, R0, 0x2, R246 ;  /* 0x0000000200187825 */ /* 0x000fe200078e02f6 */
[----:B------:R-:W-:-:S03]  /*41120*/  ISETP.LT.AND P6, PT, R21, R239, !P5 ;  /* 0x000000ef1500720c */ /* 0x000fc60006fc1270 */
[----:B------:R-:W3:Y:S01]  /*41130*/  LDC R9, c[0x0][0x228] ;  /* 0x00008a00ff097b82 */ /* 0x000ee20000000800 */
[----:B------:R-:W-:Y:S02]  /*41140*/  IMAD.IADD R0, R0, 0x1, R236 ;  /* 0x0000000100007824 */ /* 0x000fe400078e02ec */
[----:B------:R-:W-:-:S05]  /*41150*/  VIADD R5, R16, 0x4c ;  /* 0x0000004c10057836 */ /* 0x000fca0000000000 */
[----:B------:R-:W3:Y:S01]  /*41160*/  LDC R239, c[0x0][0x228] ;  /* 0x00008a00ffef7b82 */ /* 0x000ee20000000800 */
[----:B------:R0:W-:Y:S01]  /*41170*/  @P0 STG.E.U16 desc[UR60][R24.64], R7 ;  /* 0x0000000718000986 */ /* 0x0001e2000c10153c */
[----:B------:R-:W-:Y:S01]  /*41180*/  ISETP.LT.AND P5, PT, R22, R237, !P5 ;  /* 0x000000ed1600720c */ /* 0x000fe20006fa1270 */
[----:B------:R-:W-:-:S05]  /*41190*/  IMAD.WIDE R26, R0, 0x2, R18 ;  /* 0x00000002001a7825 */ /* 0x000fca00078e0212 */
[----:B------:R-:W4:Y:S01]  /*411a0*/  LDC.64 R10, c[0x0][0x228] ;  /* 0x00008a00ff0a7b82 */ /* 0x000f220000000a00 */
[----:B0-----:R-:W-:Y:S01]  /*411b0*/  ISETP.GE.AND P0, PT, R5, R15, PT ;  /* 0x0000000f0500720c */ /* 0x001fe20003f06270 */
[----:B------:R-:W-:Y:S01]  /*411c0*/  IMAD.WIDE R24, R0, 0x2, R2 ;  /* 0x0000000200187825 */ /* 0x000fe200078e0202 */
[----:B------:R-:W-:-:S05]  /*411d0*/  PRMT R7, R249, 0x7632, R7 ;  /* 0x00007632f9077816 */ /* 0x000fca0000000007 */
[----:B------:R-:W0:Y:S01]  /*411e0*/  LDC R15, c[0x0][0x228] ;  /* 0x00008a00ff0f7b82 */ /* 0x000e220000000800 */
[C---:B------:R-:W-:Y:S01]  /*411f0*/  IMAD.WIDE R236, R0.reuse, 0x2, R244 ;  /* 0x0000000200ec7825 */ /* 0x040fe200078e02f4 */
[----:B------:R1:W-:Y:S04]  /*41200*/  @P3 STG.E.U16 desc[UR60][R24.64], R249 ;  /* 0x000000f918003986 */ /* 0x0003e8000c10153c */
[----:B------:R3:W-:Y:S01]  /*41210*/  @P1 STG.E.U16 desc[UR60][R26.64], R7 ;  /* 0x000000071a001986 */ /* 0x0007e2000c10153c */
[----:B------:R-:W-:Y:S01]  /*41220*/  ISETP.LT.AND P1, PT, R17, R4, !P0 ;  /* 0x000000041100720c */ /* 0x000fe20004721270 */
[----:B-1----:R-:W-:-:S04]  /*41230*/  IMAD.WIDE R24, R0, 0x2, R246 ;  /* 0x0000000200187825 */ /* 0x002fc800078e02f6 */
[----:B------:R-:W-:Y:S02]  /*41240*/  IMAD.IADD R0, R0, 0x1, R238 ;  /* 0x0000000100007824 */ /* 0x000fe400078e02ee */
[----:B------:R-:W-:Y:S01]  /*41250*/  VIADD R5, R16, 0x4d ;  /* 0x0000004d10057836 */ /* 0x000fe20000000000 */
[----:B------:R-:W1:Y:S01]  /*41260*/  LDC R238, c[0x0][0x248] ;  /* 0x00009200ffee7b82 */ /* 0x000e620000000800 */
[----:B---3--:R3:W-:Y:S01]  /*41270*/  @P6 STG.E.U16 desc[UR60][R236.64], R251 ;  /* 0x000000fbec006986 */ /* 0x0087e2000c10153c */
[----:B------:R-:W-:Y:S02]  /*41280*/  PRMT R7, R251, 0x7632, R7 ;  /* 0x00007632fb077816 */ /* 0x000fe40000000007 */
[----:B------:R-:W-:-:S03]  /*41290*/  ISETP.LT.AND P6, PT, R20, R9, !P0 ;  /* 0x000000091400720c */ /* 0x000fc600047c1270 */
[----:B------:R0:W-:Y:S04]  /*412a0*/  @P5 STG.E.U16 desc[UR60][R24.64], R7 ;  /* 0x0000000718005986 */ /* 0x0001e8000c10153c */
[----:B---3--:R-:W3:Y:S01]  /*412b0*/  LDL.LU R251, [R1+0x2b8] ;  /* 0x0002b80001fb7983 */ /* 0x008ee20000300800 */
[----:B------:R-:W-:Y:S01]  /*412c0*/  ISETP.LT.AND P5, PT, R22, R241, !P0 ;  /* 0x000000f11600720c */ /* 0x000fe200047a1270 */
[C---:B------:R-:W-:Y:S01]  /*412d0*/  IMAD.WIDE R26, R0.reuse, 0x2, R18 ;  /* 0x00000002001a7825 */ /* 0x040fe200078e0212 */
[----:B------:R-:W-:Y:S01]  /*412e0*/  ISETP.LT.AND P0, PT, R21, R239, !P0 ;  /* 0x000000ef1500720c */ /* 0x000fe20004701270 */
[----:B------:R-:W1:Y:S02]  /*412f0*/  LDC.64 R236, c[0x0][0x228] ;  /* 0x00008a00ffec7b82 */ /* 0x000e640000000a00 */
[----:B0-----:R-:W-:Y:S01]  /*41300*/  IMAD.WIDE R24, R0, 0x2, R2 ;  /* 0x0000000200187825 */ /* 0x001fe200078e0202 */
[----:B----4-:R-:W-:-:S02]  /*41310*/  PRMT R7, R250, 0x7632, R7 ;  /* 0x00007632fa077816 */ /* 0x010fc40000000007 */
[----:B------:R-:W-:Y:S02]  /*41320*/  ISETP.GE.AND P3, PT, R5, R11, PT ;  /* 0x0000000b0500720c */ /* 0x000fe40003f66270 */
[----:B------:R0:W-:Y:S01]  /*41330*/  @P1 STG.E.U16 desc[UR60][R24.64], R250 ;  /* 0x000000fa18001986 */ /* 0x0001e2000c10153c */
[----:B------:R-:W4:Y:S01]  /*41340*/  LDC.64 R4, c[0x0][0x228] ;  /* 0x00008a00ff047b82 */ /* 0x000f220000000a00 */
[----:B------:R-:W-:Y:S01]  /*41350*/  ISETP.LT.AND P1, PT, R17, R8, !P3 ;  /* 0x000000081100720c */ /* 0x000fe20005f21270 */
[----:B------:R-:W-:-:S06]  /*41360*/  IMAD.WIDE R8, R0, 0x2, R244 ;  /* 0x0000000200087825 */ /* 0x000fcc00078e02f4 */
[----:B------:R-:W1:Y:S01]  /*41370*/  LDC R239, c[0x0][0x228] ;  /* 0x00008a00ffef7b82 */ /* 0x000e620000000800 */
[----:B0-----:R-:W3:Y:S04]  /*41380*/  LDL.LU R250, [R1+0x2a8] ;  /* 0x0002a80001fa7983 */ /* 0x001ee80000300800 */
[----:B------:R-:W-:Y:S03]  /*41390*/  @P6 STG.E.U16 desc[UR60][R26.64], R7 ;  /* 0x000000071a006986 */ /* 0x000fe6000c10153c */
[----:B------:R-:W0:Y:S01]  /*413a0*/  LDC R241, c[0x0][0x228] ;  /* 0x00008a00fff17b82 */ /* 0x000e220000000800 */
[----:B--2---:R-:W-:Y:S01]  /*413b0*/  PRMT R11, R252, 0x7632, R11 ;  /* 0x00007632fc0b7816 */ /* 0x004fe2000000000b */
[----:B------:R2:W-:Y:S04]  /*413c0*/  @P0 STG.E.U16 desc[UR60][R8.64], R252 ;  /* 0x000000fc08000986 */ /* 0x0005e8000c10153c */
[----:B--2---:R-:W2:Y:S01]  /*413d0*/  LDL.LU R252, [R1+0x29c] ;  /* 0x00029c0001fc7983 */ /* 0x004ea20000300800 */
[----:B------:R-:W-:-:S04]  /*413e0*/  IMAD.WIDE R24, R0, 0x2, R246 ;  /* 0x0000000200187825 */ /* 0x000fc800078e02f6 */
[----:B------:R-:W-:Y:S01]  /*413f0*/  IMAD.IADD R0, R0, 0x1, R13 ;  /* 0x0000000100007824 */ /* 0x000fe200078e020d */
[----:B------:R-:W-:Y:S01]  /*41400*/  ISETP.LT.AND P6, PT, R20, R242, !P3 ;  /* 0x000000f21400720c */ /* 0x000fe20005fc1270 */
[----:B------:R-:W-:Y:S01]  /*41410*/  VIADD R7, R16, 0x4f ;  /* 0x0000004f10077836 */ /* 0x000fe20000000000 */
[----:B------:R1:W-:Y:S01]  /*41420*/  @P5 STG.E.U16 desc[UR60][R24.64], R11 ;  /* 0x0000000b18005986 */ /* 0x0003e2000c10153c */
[----:B------:R-:W-:Y:S01]  /*41430*/  IMAD.WIDE R8, R0, 0x2, R2 ;  /* 0x0000000200087825 */ /* 0x000fe200078e0202 */
[----:B------:R-:W-:Y:S01]  /*41440*/  ISETP.LT.AND P5, PT, R21, R15, !P3 ;  /* 0x0000000f1500720c */ /* 0x000fe20005fa1270 */
[----:B------:R-:W0:Y:S01]  /*41450*/  LDC R13, c[0x0][0x228] ;  /* 0x00008a00ff0d7b82 */ /* 0x000e220000000800 */
[----:B----4-:R-:W-:Y:S01]  /*41460*/  ISETP.GE.AND P0, PT, R7, R5, PT ;  /* 0x000000050700720c */ /* 0x010fe20003f06270 */
[----:B------:R-:W-:Y:S02]  /*41470*/  VIADD R5, R16, 0x4e ;  /* 0x0000004e10057836 */ /* 0x000fe40000000000 */
[----:B------:R-:W-:-:S04]  /*41480*/  IMAD.WIDE R26, R0, 0x2, R244 ;  /* 0x00000002001a7825 */ /* 0x000fc800078e02f4 */
[----:B------:R-:W4:Y:S01]  /*41490*/  LDC R242, c[0x0][0x228] ;  /* 0x00008a00fff27b82 */ /* 0x000f220000000800 */
[----:B-1----:R-:W-:Y:S01]  /*414a0*/  IMAD.WIDE R24, R0, 0x2, R18 ;  /* 0x0000000200187825 */ /* 0x002fe200078e0212 */
[----:B------:R-:W-:-:S06]  /*414b0*/  ISETP.LT.AND P3, PT, R22, R239, !P3 ;  /* 0x000000ef1600720c */ /* 0x000fcc0005f61270 */
[----:B------:R-:W1:Y:S08]  /*414c0*/  LDC R11, c[0x0][0x228] ;  /* 0x00008a00ff0b7b82 */ /* 0x000e700000000800 */
[----:B------:R-:W4:Y:S08]  /*414d0*/  LDC R15, c[0x0][0x228] ;  /* 0x00008a00ff0f7b82 */ /* 0x000f300000000800 */
[----:B------:R-:W4:Y:S01]  /*414e0*/  LDC R239, c[0x0][0x248] ;  /* 0x00009200ffef7b82 */ /* 0x000f220000000800 */
[----:B---3--:R-:W-:Y:S01]  /*414f0*/  PRMT R7, R251, 0x7632, R7 ;  /* 0x00007632fb077816 */ /* 0x008fe20000000007 */
[----:B------:R3:W-:Y:S01]  /*41500*/  @P1 STG.E.U16 desc[UR60][R8.64], R251 ;  /* 0x000000fb08001986 */ /* 0x0007e2000c10153c */
[----:B------:R-:W-:Y:S01]  /*41510*/  ISETP.GE.AND P1, PT, R5, R237, PT ;  /* 0x000000ed0500720c */ /* 0x000fe20003f26270 */
[----:B------:R-:W-:-:S04]  /*41520*/  IMAD.IADD R5, R0, 0x1, R238 ;  /* 0x0000000100057824 */ /* 0x000fc800078e02ee */
[----:B------:R-:W4:Y:S01]  /*41530*/  LDC R237, c[0x0][0x248] ;  /* 0x00009200ffed7b82 */ /* 0x000f220000000800 */
[----:B------:R0:W-:Y:S04]  /*41540*/  @P6 STG.E.U16 desc[UR60][R24.64], R7 ;  /* 0x0000000718006986 */ /* 0x0001e8000c10153c */
[----:B---3--:R-:W3:Y:S01]  /*41550*/  LDL.LU R251, [R1+0x28c] ;  /* 0x00028c0001fb7983 */ /* 0x008ee20000300800 */
[----:B------:R-:W-:Y:S01]  /*41560*/  ISETP.LT.AND P6, PT, R17, R240, !P1 ;  /* 0x000000f01100720c */ /* 0x000fe20004fc1270 */
[----:B------:R-:W-:Y:S01]  /*41570*/  IMAD.WIDE R8, R0, 0x2, R246 ;  /* 0x0000000200087825 */ /* 0x000fe200078e02f6 */
[----:B------:R-:W3:Y:S01]  /*41580*/  LDC R238, c[0x0][0x228] ;  /* 0x00008a00ffee7b82 */ /* 0x000ee20000000800 */
[----:B------:R-:W-:Y:S01]  /*41590*/  PRMT R0, R250, 0x7632, R0 ;  /* 0x00007632fa007816 */ /* 0x000fe20000000000 */
[----:B------:R1:W-:Y:S06]  /*415a0*/  @P5 STG.E.U16 desc[UR60][R26.64], R250 ;  /* 0x000000fa1a005986 */ /* 0x0003ec000c10153c */
[----:B0-----:R-:W0:Y:S08]  /*415b0*/  LDC R7, c[0x0][0x228] ;  /* 0x00008a00ff077b82 */ /* 0x001e300000000800 */
[----:B------:R-:W3:Y:S01]  /*415c0*/  LDC.64 R24, c[0x0][0x228] ;  /* 0x00008a00ff187b82 */ /* 0x000ee20000000a00 */
[----:B-1----:R-:W3:Y:S01]  /*415d0*/  LDL.LU R250, [R1+0x2bc] ;  /* 0x0002bc0001fa7983 */ /* 0x002ee20000300800 */
[----:B------:R-:W-:-:S03]  /*415e0*/  IMAD.WIDE R26, R5, 0x2, R2 ;  /* 0x00000002051a7825 */ /* 0x000fc600078e0202 */
[----:B------:R2:W-:Y:S03]  /*415f0*/  @P3 STG.E.U16 desc[UR60][R8.64], R0 ;  /* 0x0000000008003986 */ /* 0x0005e6000c10153c */
[----:B------:R-:W1:Y:S01]  /*41600*/  LDC R240, c[0x0][0x228] ;  /* 0x00008a00fff07b82 */ /* 0x000e620000000800 */
[----:B--2---:R-:W-:Y:S01]  /*41610*/  PRMT R0, R252, 0x7632, R0 ;  /* 0x00007632fc007816 */ /* 0x004fe20000000000 */
[----:B------:R2:W-:Y:S04]  /*41620*/  @P6 STG.E.U16 desc[UR60][R26.64], R252 ;  /* 0x000000fc1a006986 */ /* 0x0005e8000c10153c */
[----:B--2---:R-:W2:Y:S01]  /*41630*/  LDL.LU R252, [R1+0x2ac] ;  /* 0x0002ac0001fc7983 */ /* 0x004ea20000300800 */
[----:B------:R-:W-:-:S02]  /*41640*/  ISETP.LT.AND P5, PT, R20, R241, !P1 ;  /* 0x000000f11400720c */ /* 0x000fc40004fa1270 */
[----:B------:R-:W1:Y:S01]  /*41650*/  LDC R241, c[0x0][0x228] ;  /* 0x00008a00fff17b82 */ /* 0x000e620000000800 */
[----:B------:R-:W-:Y:S01]  /*41660*/  ISETP.LT.AND P3, PT, R21, R11, !P1 ;  /* 0x0000000b1500720c */ /* 0x000fe20004f61270 */
[----:B------:R-:W-:Y:S01]  /*41670*/  IMAD.WIDE R8, R5, 0x2, R18 ;  /* 0x0000000205087825 */ /* 0x000fe200078e0212 */
[----:B------:R-:W-:Y:S02]  /*41680*/  ISETP.LT.AND P6, PT, R17, R12, !P0 ;  /* 0x0000000c1100720c */ /* 0x000fe400047c1270 */
[----:B------:R-:W-:Y:S01]  /*41690*/  ISETP.LT.AND P1, PT, R22, R13, !P1 ;  /* 0x0000000d1600720c */ /* 0x000fe20004f21270 */
[----:B------:R-:W-:-:S05]  /*416a0*/  IMAD.WIDE R12, R5, 0x2, R244 ;  /* 0x00000002050c7825 */ /* 0x000fca00078e02f4 */
[----:B------:R4:W-:Y:S01]  /*416b0*/  @P5 STG.E.U16 desc[UR60][R8.64], R0 ;  /* 0x0000000008005986 */ /* 0x0009e2000c10153c */
[----:B0-----:R-:W-:Y:S01]  /*416c0*/  ISETP.LT.AND P5, PT, R20, R7, !P0 ;  /* 0x000000071400720c */ /* 0x001fe200047a1270 */
[C---:B----4-:R-:W-:Y:S02]  /*416d0*/  IMAD.IADD R7, R5.reuse, 0x1, R237 ;  /* 0x0000000105077824 */ /* 0x050fe400078e02ed */
[----:B------:R-:W-:Y:S01]  /*416e0*/  IMAD.WIDE R26, R5, 0x2, R246 ;  /* 0x00000002051a7825 */ /* 0x000fe200078e02f6 */
[----:B------:R-:W0:Y:S03]  /*416f0*/  LDC R237, c[0x0][0x228] ;  /* 0x00008a00ffed7b82 */ /* 0x000e260000000800 */
[----:B------:R-:W-:-:S05]  /*41700*/  VIADD R0, R16, 0x50 ;  /* 0x0000005010007836 */ /* 0x000fca0000000000 */
[----:B------:R-:W4:Y:S01]  /*41710*/  LDC.64 R8, c[0x0][0x228] ;  /* 0x00008a00ff087b82 */ /* 0x000f220000000a00 */
[----:B---3--:R-:W-:Y:S01]  /*41720*/  PRMT R11, R251, 0x7632, R11 ;  /* 0x00007632fb0b7816 */ /* 0x008fe2000000000b */
[----:B------:R3:W-:Y:S01]  /*41730*/  @P3 STG.E.U16 desc[UR60][R12.64], R251 ;  /* 0x000000fb0c003986 */ /* 0x0007e2000c10153c */
[----:B------:R-:W-:Y:S01]  /*41740*/  ISETP.GE.AND P3, PT, R0, R25, PT ;  /* 0x000000190000720c */ /* 0x000fe20003f66270 */
[----:B------:R-:W-:-:S04]  /*41750*/  VIADD R5, R16, 0x51 ;  /* 0x0000005110057836 */ /* 0x000fc80000000000 */
[----:B------:R-:W0:Y:S01]  /*41760*/  LDC R25, c[0x0][0x228] ;  /* 0x00008a00ff197b82 */ /* 0x000e220000000800 */
[----:B------:R4:W-:Y:S04]  /*41770*/  @P1 STG.E.U16 desc[UR60][R26.64], R11 ;  /* 0x0000000b1a001986 */ /* 0x0009e8000c10153c */
[----:B---3--:R-:W3:Y:S01]  /*41780*/  LDL.LU R251, [R1+0x2e0] ;  /* 0x0002e00001fb7983 */ /* 0x008ee20000300800 */
[----:B------:R-:W-:Y:S01]  /*41790*/  IMAD.WIDE R12, R7, 0x2, R2 ;  /* 0x00000002070c7825 */ /* 0x000fe200078e0202 */
[----:B-1----:R-:W-:-:S03]  /*417a0*/  ISETP.LT.AND P1, PT, R21, R241, !P0 ;  /* 0x000000f11500720c */ /* 0x002fc60004721270 */
[C---:B----4-:R-:W-:Y:S01]  /*417b0*/  IMAD.WIDE R26, R7.reuse, 0x2, R18 ;  /* 0x00000002071a7825 */ /* 0x050fe200078e0212 */
[----:B------:R-:W-:Y:S01]  /*417c0*/  PRMT R0, R250, 0x7632, R0 ;  /* 0x00007632fa007816 */ /* 0x000fe20000000000 */
[----:B------:R1:W-:Y:S01]  /*417d0*/  @P6 STG.E.U16 desc[UR60][R12.64], R250 ;  /* 0x000000fa0c006986 */ /* 0x0003e2000c10153c */
[----:B------:R-:W4:Y:S03]  /*417e0*/  LDC R241, c[0x0][0x228] ;  /* 0x00008a00fff17b82 */ /* 0x000f260000000800 */
[----:B-1----:R-:W4:Y:S01]  /*417f0*/  LDL.LU R250, [R1+0x2d0] ;  /* 0x0002d00001fa7983 */ /* 0x002f220000300800 */
[----:B------:R-:W-:-:S03]  /*41800*/  IMAD.WIDE R12, R7, 0x2, R244 ;  /* 0x00000002070c7825 */ /* 0x000fc600078e02f4 */
[----:B------:R-:W-:Y:S01]  /*41810*/  @P5 STG.E.U16 desc[UR60][R26.64], R0 ;  /* 0x000000001a005986 */ /* 0x000fe2000c10153c */
[----:B--2---:R-:W-:-:S03]  /*41820*/  PRMT R11, R252, 0x7632, R11 ;  /* 0x00007632fc0b7816 */ /* 0x004fc6000000000b */
[----:B------:R1:W-:Y:S04]  /*41830*/  @P1 STG.E.U16 desc[UR60][R12.64], R252 ;  /* 0x000000fc0c001986 */ /* 0x0003e8000c10153c */
[----:B-1----:R-:W2:Y:S01]  /*41840*/  LDL.LU R252, [R1+0x2c0] ;  /* 0x0002c00001fc7983 */ /* 0x002ea20000300800 */
[----:B------:R-:W-:Y:S02]  /*41850*/  ISETP.LT.AND P0, PT, R22, R15, !P0 ;  /* 0x0000000f1600720c */ /* 0x000fe40004701270 */
[----:B------:R-:W-:Y:S02]  /*41860*/  ISETP.LT.AND P6, PT, R17, R14, !P3 ;  /* 0x0000000e1100720c */ /* 0x000fe40005fc1270 */
[----:B------:R-:W-:Y:S01]  /*41870*/  ISETP.LT.AND P5, PT, R20, R238, !P3 ;  /* 0x000000ee1400720c */ /* 0x000fe20005fa1270 */
[C---:B------:R-:W-:Y:S01]  /*41880*/  IMAD.IADD R0, R7.reuse, 0x1, R239 ;  /* 0x0000000107007824 */ /* 0x040fe200078e02ef */
[----:B------:R-:W1:Y:S01]  /*41890*/  LDC R238, c[0x0][0x248] ;  /* 0x00009200ffee7b82 */ /* 0x000e620000000800 */
[----:B------:R-:W-:Y:S01]  /*418a0*/  IMAD.WIDE R14, R7, 0x2, R246 ;  /* 0x00000002070e7825 */ /* 0x000fe200078e02f6 */
[----:B------:R-:W-:-:S03]  /*418b0*/  ISETP.LT.AND P1, PT, R21, R240, !P3 ;  /* 0x000000f01500720c */ /* 0x000fc60005f21270 */
[----:B------:R-:W-:Y:S02]  /*418c0*/  IMAD.WIDE R26, R0, 0x2, R2 ;  /* 0x00000002001a7825 */ /* 0x000fe400078e0202 */
[----:B------:R0:W-:Y:S01]  /*418d0*/  @P0 STG.E.U16 desc[UR60][R14.64], R11 ;  /* 0x0000000b0e000986 */ /* 0x0001e2000c10153c */
[----:B------:R-:W-:Y:S01]  /*418e0*/  ISETP.GE.AND P0, PT, R5, R9, PT ;  /* 0x000000090500720c */ /* 0x000fe20003f06270 */
[----:B------:R-:W2:Y:S01]  /*418f0*/  LDC.64 R12, c[0x0][0x228] ;  /* 0x00008a00ff0c7b82 */ /* 0x000ea20000000a00 */
[----:B0-----:R-:W-:-:S07]  /*41900*/  ISETP.LT.AND P3, PT, R22, R237, !P3 ;  /* 0x000000ed1600720c */ /* 0x001fce0005f61270 */
[----:B------:R-:W0:Y:S01]  /*41910*/  LDC R239, c[0x0][0x228] ;  /* 0x00008a00ffef7b82 */ /* 0x000e220000000800 */
[----:B------:R-:W-:-:S07]  /*41920*/  IMAD.WIDE R14, R0, 0x2, R18 ;  /* 0x00000002000e7825 */ /* 0x000fce00078e0212 */
[----:B------:R-:W0:Y:S01]  /*41930*/  LDC R237, c[0x0][0x248] ;  /* 0x00009200ffed7b82 */ /* 0x000e220000000800 */
[----:B------:R-:W-:-:S07]  /*41940*/  VIADD R7, R16, 0x52 ;  /* 0x0000005210077836 */ /* 0x000fce0000000000 */
[----:B------:R-:W0:Y:S01]  /*41950*/  LDC R240, c[0x0][0x228] ;  /* 0x00008a00fff07b82 */ /* 0x000e220000000800 */
[----:B---3--:R3:W-:Y:S01]  /*41960*/  @P6 STG.E.U16 desc[UR60][R26.64], R251 ;  /* 0x000000fb1a006986 */ /* 0x0087e2000c10153c */
[----:B------:R-:W-:Y:S02]  /*41970*/  PRMT R5, R251, 0x7632, R5 ;  /* 0x00007632fb057816 */ /* 0x000fe40000000005 */
[----:B------:R-:W-:Y:S01]  /*41980*/  ISETP.LT.AND P6, PT, R17, R10, !P0 ;  /* 0x0000000a1100720c */ /* 0x000fe200047c1270 */
[----:B------:R-:W-:Y:S01]  /*41990*/  IMAD.WIDE R10, R0, 0x2, R244 ;  /* 0x00000002000a7825 */ /* 0x000fe200078e02f4 */
[----:B---3--:R-:W3:Y:S04]  /*419a0*/  LDL.LU R251, [R1+0x270] ;  /* 0x0002700001fb7983 */ /* 0x008ee80000300800 */
[----:B------:R1:W-:Y:S04]  /*419b0*/  @P5 STG.E.U16 desc[UR60][R14.64], R5 ;  /* 0x000000050e005986 */ /* 0x0003e8000c10153c */
[----:B----4-:R4:W-:Y:S01]  /*419c0*/  @P1 STG.E.U16 desc[UR60][R10.64], R250 ;  /* 0x000000fa0a001986 */ /* 0x0109e2000c10153c */
[----:B------:R-:W-:Y:S01]  /*419d0*/  PRMT R9, R250, 0x7632, R9 ;  /* 0x00007632fa097816 */ /* 0x000fe20000000009 */
[----:B-1----:R-:W-:-:S02]  /*419e0*/  IMAD.IADD R5, R0, 0x1, R238 ;  /* 0x0000000100057824 */ /* 0x002fc400078e02ee */
[----:B------:R-:W-:Y:S01]  /*419f0*/  IMAD.WIDE R14, R0, 0x2, R246 ;  /* 0x00000002000e7825 */ /* 0x000fe200078e02f6 */
[----:B------:R-:W-:Y:S01]  /*41a00*/  ISETP.LT.AND P5, PT, R20, R25, !P0 ;  /* 0x000000191400720c */ /* 0x000fe200047a1270 */
[----:B------:R-:W1:Y:S01]  /*41a10*/  LDC R238, c[0x0][0x228] ;  /* 0x00008a00ffee7b82 */ /* 0x000e620000000800 */
[----:B----4-:R-:W4:Y:S01]  /*41a20*/  LDL.LU R250, [R1+0x2e4] ;  /* 0x0002e40001fa7983 */ /* 0x010f220000300800 */
[----:B------:R-:W-:-:S03]  /*41a30*/  IMAD.WIDE R26, R5, 0x2, R2 ;  /* 0x00000002051a7825 */ /* 0x000fc600078e0202 */
[----:B------:R0:W-:Y:S03]  /*41a40*/  @P3 STG.E.U16 desc[UR60][R14.64], R9 ;  /* 0x000000090e003986 */ /* 0x0001e6000c10153c */
[----:B------:R-:W1:Y:S01]  /*41a50*/  LDC.64 R10, c[0x0][0x228] ;  /* 0x00008a00ff0a7b82 */ /* 0x000e620000000a00 */
[----:B------:R-:W-:-:S07]  /*41a60*/  ISETP.LT.AND P1, PT, R21, R242, !P0 ;  /* 0x000000f21500720c */ /* 0x000fce0004721270 */
[----:B------:R-:W4:Y:S01]  /*41a70*/  LDC R25, c[0x0][0x248] ;  /* 0x00009200ff197b82 */ /* 0x000f220000000800 */
[----:B--2---:R2:W-:Y:S01]  /*41a80*/  @P6 STG.E.U16 desc[UR60][R26.64], R252 ;  /* 0x000000fc1a006986 */ /* 0x0045e2000c10153c */
[----:B------:R-:W-:Y:S01]  /*41a90*/  PRMT R0, R252, 0x7632, R0 ;  /* 0x00007632fc007816 */ /* 0x000fe20000000000 */
[----:B0-----:R-:W-:Y:S01]  /*41aa0*/  IMAD.WIDE R14, R5, 0x2, R18 ;  /* 0x00000002050e7825 */ /* 0x001fe200078e0212 */
[----:B------:R-:W-:-:S04]  /*41ab0*/  ISETP.GE.AND P3, PT, R7, R13, PT ;  /* 0x0000000d0700720c */ /* 0x000fc80003f66270 */
[----:B------:R-:W0:Y:S01]  /*41ac0*/  LDC R242, c[0x0][0x228] ;  /* 0x00008a00fff27b82 */ /* 0x000e220000000800 */
[----:B--2---:R-:W2:Y:S01]  /*41ad0*/  LDL.LU R252, [R1+0x2d4] ;  /* 0x0002d40001fc7983 */ /* 0x004ea20000300800 */
[----:B------:R-:W-:Y:S01]  /*41ae0*/  IMAD.WIDE R26, R5, 0x2, R244 ;  /* 0x00000002051a7825 */ /* 0x000fe200078e02f4 */
[----:B------:R-:W-:-:S05]  /*41af0*/  ISETP.LT.AND P0, PT, R22, R239, !P0 ;  /* 0x000000ef1600720c */ /* 0x000fca0004701270 */
[----:B------:R-:W0:Y:S01]  /*41b00*/  LDC R13, c[0x0][0x228] ;  /* 0x00008a00ff0d7b82 */ /* 0x000e220000000800 */
[----:B------:R-:W-:Y:S01]  /*41b10*/  ISETP.LT.AND P6, PT, R17, R236, !P3 ;  /* 0x000000ec1100720c */ /* 0x000fe20005fc1270 */
[----:B------:R1:W-:Y:S01]  /*41b20*/  @P5 STG.E.U16 desc[UR60][R14.64], R0 ;  /* 0x000000000e005986 */ /* 0x0003e2000c10153c */
[----:B------:R-:W-:Y:S01]  /*41b30*/  VIADD R7, R16, 0x53 ;  /* 0x0000005310077836 */ /* 0x000fe20000000000 */
[----:B------:R-:W-:-:S04]  /*41b40*/  ISETP.LT.AND P5, PT, R20, R240, !P3 ;  /* 0x000000f01400720c */ /* 0x000fc80005fa1270 */
[----:B------:R-:W0:Y:S01]  /*41b50*/  LDC R239, c[0x0][0x228] ;  /* 0x00008a00ffef7b82 */ /* 0x000e220000000800 */
[----:B-1----:R-:W-:-:S07]  /*41b60*/  IMAD.IADD R0, R5, 0x1, R237 ;  /* 0x0000000105007824 */ /* 0x002fce00078e02ed */
[----:B------:R-:W1:Y:S01]  /*41b70*/  LDC.64 R14, c[0x0][0x228] ;  /* 0x00008a00ff0e7b82 */ /* 0x000e620000000a00 */
[----:B------:R-:W-:-:S07]  /*41b80*/  IMAD.WIDE R236, R0, 0x2, R2 ;  /* 0x0000000200ec7825 */ /* 0x000fce00078e0202 */
[----:B------:R-:W1:Y:S01]  /*41b90*/  LDC R240, c[0x0][0x228] ;  /* 0x00008a00fff07b82 */ /* 0x000e620000000800 */
[----:B---3--:R3:W-:Y:S01]  /*41ba0*/  @P1 STG.E.U16 desc[UR60][R26.64], R251 ;  /* 0x000000fb1a001986 */ /* 0x0087e2000c10153c */
[----:B------:R-:W-:Y:S02]  /*41bb0*/  PRMT R9, R251, 0x7632, R9 ;  /* 0x00007632fb097816 */ /* 0x000fe40000000009 */
[----:B------:R-:W-:Y:S01]  /*41bc0*/  ISETP.LT.AND P1, PT, R21, R241, !P3 ;  /* 0x000000f11500720c */ /* 0x000fe20005f21270 */
[----:B---3--:R-:W3:Y:S01]  /*41bd0*/  LDL.LU R251, [R1+0x2c4] ;  /* 0x0002c40001fb7983 */ /* 0x008ee20000300800 */
[----:B------:R-:W-:Y:S02]  /*41be0*/  IMAD.WIDE R26, R5, 0x2, R246 ;  /* 0x00000002051a7825 */ /* 0x000fe400078e02f6 */
[----:B------:R-:W1:Y:S03]  /*41bf0*/  LDC R241, c[0x0][0x228] ;  /* 0x00008a00fff17b82 */ /* 0x000e660000000800 */
[----:B------:R0:W-:Y:S01]  /*41c00*/  @P0 STG.E.U16 desc[UR60][R26.64], R9 ;  /* 0x000000091a000986 */ /* 0x0001e2000c10153c */
[----:B------:R-:W-:-:S03]  /*41c10*/  ISETP.GE.AND P0, PT, R7, R11, PT ;  /* 0x0000000b0700720c */ /* 0x000fc60003f06270 */
[----:B----4-:R4:W-:Y:S01]  /*41c20*/  @P6 STG.E.U16 desc[UR60][R236.64], R250 ;  /* 0x000000faec006986 */ /* 0x0109e2000c10153c */
[----:B------:R-:W-:Y:S02]  /*41c30*/  PRMT R7, R250, 0x7632, R7 ;  /* 0x00007632fa077816 */ /* 0x000fe40000000007 */
[----:B------:R-:W-:Y:S01]  /*41c40*/  ISETP.LT.AND P6, PT, R17, R4, !P0 ;  /* 0x000000041100720c */ /* 0x000fe200047c1270 */
[----:B------:R-:W-:-:S04]  /*41c50*/  IMAD.WIDE R4, R0, 0x2, R244 ;  /* 0x0000000200047825 */ /* 0x000fc800078e02f4 */
[----:B0-----:R-:W-:Y:S01]  /*41c60*/  IMAD.WIDE R26, R0, 0x2, R18 ;  /* 0x00000002001a7825 */ /* 0x001fe200078e0212 */
[----:B----4-:R-:W4:Y:S01]  /*41c70*/  LDL.LU R250, [R1+0x274] ;  /* 0x0002740001fa7983 */ /* 0x010f220000300800 */
[----:B------:R-:W-:Y:S01]  /*41c80*/  ISETP.LT.AND P3, PT, R22, R238, !P3 ;  /* 0x000000ee1600720c */ /* 0x000fe20005f61270 */
[----:B------:R-:W0:Y:S02]  /*41c90*/  LDC.64 R236, c[0x0][0x228] ;  /* 0x00008a00ffec7b82 */ /* 0x000e240000000a00 */
[----:B------:R-:W-:Y:S06]  /*41ca0*/  @P5 STG.E.U16 desc[UR60][R26.64], R7 ;  /* 0x000000071a005986 */ /* 0x000fec000c10153c */
[----:B------:R-:W0:Y:S01]  /*41cb0*/  LDC R238, c[0x0][0x228] ;  /* 0x00008a00ffee7b82 */ /* 0x000e220000000800 */
[----:B--2---:R2:W-:Y:S01]  /*41cc0*/  @P1 STG.E.U16 desc[UR60][R4.64], R252 ;  /* 0x000000fc04001986 */ /* 0x0045e2000c10153c */
[----:B------:R-:W-:-:S03]  /*41cd0*/  PRMT R11, R252, 0x7632, R11 ;  /* 0x00007632fc0b7816 */ /* 0x000fc6000000000b */
[----:B--2---:R-:W2:Y:S01]  /*41ce0*/  LDL.LU R252, [R1+0x2e8] ;  /* 0x0002e80001fc7983 */ /* 0x004ea20000300800 */
[----:B------:R-:W-:Y:S02]  /*41cf0*/  ISETP.LT.AND P5, PT, R20, R239, !P0 ;  /* 0x000000ef1400720c */ /* 0x000fe400047a1270 */
[----:B------:R-:W1:Y:S01]  /*41d00*/  LDC R239, c[0x0][0x248] ;  /* 0x00009200ffef7b82 */ /* 0x000e620000000800 */
[C---:B------:R-:W-:Y:S02]  /*41d10*/  IMAD.IADD R7, R0.reuse, 0x1, R25 ;  /* 0x0000000100077824 */ /* 0x040fe400078e0219 */
[----:B------:R-:W-:Y:S01]  /*41d20*/  IMAD.WIDE R4, R0, 0x2, R246 ;  /* 0x0000000200047825 */ /* 0x000fe200078e02f6 */
[----:B------:R-:W-:-:S03]  /*41d30*/  ISETP.LT.AND P1, PT, R21, R242, !P0 ;  /* 0x000000f21500720c */ /* 0x000fc60004721270 */
[----:B------:R-:W-:Y:S01]  /*41d40*/  IMAD.WIDE R26, R7, 0x2, R2 ;  /* 0x00000002071a7825 */ /* 0x000fe200078e0202 */
[----:B------:R0:W-:Y:S01]  /*41d50*/  @P3 STG.E.U16 desc[UR60][R4.64], R11 ;  /* 0x0000000b04003986 */ /* 0x0001e2000c10153c */
[----:B------:R-:W-:Y:S01]  /*41d60*/  ISETP.LT.AND P0, PT, R22, R13, !P0 ;  /* 0x0000000d1600720c */ /* 0x000fe20004701270 */
[----:B------:R-:W2:Y:S01]  /*41d70*/  LDC R242, c[0x0][0x248] ;  /* 0x00009200fff27b82 */ /* 0x000ea20000000800 */
[----:B------:R-:W-:-:S07]  /*41d80*/  VIADD R9, R16, 0x55 ;  /* 0x0000005510097836 */ /* 0x000fce0000000000 */
[----:B------:R-:W2:Y:S01]  /*41d90*/  LDC R13, c[0x0][0x248] ;  /* 0x00009200ff0d7b82 */ /* 0x000ea20000000800 */
[----:B0-----:R-:W-:Y:S01]  /*41da0*/  IMAD.WIDE R4, R7, 0x2, R18 ;  /* 0x0000000207047825 */ /* 0x001fe200078e0212 */
[----:B---3--:R0:W-:Y:S01]  /*41db0*/  @P6 STG.E.U16 desc[UR60][R26.64], R251 ;  /* 0x000000fb1a006986 */ /* 0x0081e2000c10153c */
[----:B------:R-:W-:Y:S02]  /*41dc0*/  PRMT R0, R251, 0x7632, R0 ;  /* 0x00007632fb007816 */ /* 0x000fe40000000000 */
[----:B------:R-:W-:Y:S01]  /*41dd0*/  ISETP.LT.AND P6, PT, R17, R24, !P4 ;  /* 0x000000181100720c */ /* 0x000fe200067c1270 */
[C---:B------:R-:W-:Y:S01]  /*41de0*/  IMAD.WIDE R24, R7.reuse, 0x2, R244 ;  /* 0x0000000207187825 */ /* 0x040fe200078e02f4 */
[----:B0-----:R-:W3:Y:S04]  /*41df0*/  LDL.LU R251, [R1+0x2d8] ;  /* 0x0002d80001fb7983 */ /* 0x001ee80000300800 */
[----:B------:R1:W-:Y:S04]  /*41e00*/  @P5 STG.E.U16 desc[UR60][R4.64], R0 ;  /* 0x0000000004005986 */ /* 0x0003e8000c10153c */
[----:B----4-:R0:W-:Y:S01]  /*41e10*/  @P1 STG.E.U16 desc[UR60][R24.64], R250 ;  /* 0x000000fa18001986 */ /* 0x0101e2000c10153c */
[----:B------:R-:W-:Y:S01]  /*41e20*/  PRMT R11, R250, 0x7632, R11 ;  /* 0x00007632fa0b7816 */ /* 0x000fe2000000000b */
[----:B-1----:R-:W-:Y:S01]  /*41e30*/  IMAD.IADD R0, R7, 0x1, R239 ;  /* 0x0000000107007824 */ /* 0x002fe200078e02ef */
[----:B------:R-:W-:Y:S01]  /*41e40*/  ISETP.GE.AND P3, PT, R9, R15, PT ;  /* 0x0000000f0900720c */ /* 0x000fe20003f66270 */
[----:B------:R-:W1:Y:S01]  /*41e50*/  LDC R239, c[0x0][0x228] ;  /* 0x00008a00ffef7b82 */ /* 0x000e620000000800 */
[----:B0-----:R-:W4:Y:S01]  /*41e60*/  LDL.LU R250, [R1+0x2c8] ;  /* 0x0002c80001fa7983 */ /* 0x001f220000300800 */
[----:B------:R-:W-:-:S06]  /*41e70*/  IMAD.WIDE R24, R7, 0x2, R246 ;  /* 0x0000000207187825 */ /* 0x000fcc00078e02f6 */
[----:B------:R-:W0:Y:S01]  /*41e80*/  LDC R15, c[0x0][0x228] ;  /* 0x00008a00ff0f7b82 */ /* 0x000e220000000800 */
[----:B------:R-:W-:Y:S01]  /*41e90*/  IMAD.WIDE R26, R0, 0x2, R2 ;  /* 0x00000002001a7825 */ /* 0x000fe200078e0202 */
[----:B------:R-:W-:Y:S06]  /*41ea0*/  @P0 STG.E.U16 desc[UR60][R24.64], R11 ;  /* 0x0000000b18000986 */ /* 0x000fec000c10153c */
[----:B------:R-:W1:Y:S01]  /*41eb0*/  LDC.64 R4, c[0x0][0x228] ;  /* 0x00008a00ff047b82 */ /* 0x000e620000000a00 */
[----:B--2---:R2:W-:Y:S01]  /*41ec0*/  @P6 STG.E.U16 desc[UR60][R26.64], R252 ;  /* 0x000000fc1a006986 */ /* 0x0045e2000c10153c */
[----:B------:R-:W-:-:S03]  /*41ed0*/  PRMT R7, R252, 0x7632, R7 ;  /* 0x00007632fc077816 */ /* 0x000fc60000000007 */
[----:B--2---:R-:W2:Y:S01]  /*41ee0*/  LDL.LU R252, [R1+0x278] ;  /* 0x0002780001fc7983 */ /* 0x004ea20000300800 */
[----:B------:R-:W-:Y:S01]  /*41ef0*/  ISETP.LT.AND P5, PT, R20, R241, !P4 ;  /* 0x000000f11400720c */ /* 0x000fe200067a1270 */
[----:B------:R-:W-:Y:S01]  /*41f00*/  VIADD R9, R16, 0x5a ;  /* 0x0000005a10097836 */ /* 0x000fe20000000000 */
[----:B------:R-:W-:Y:S01]  /*41f10*/  ISETP.LT.AND P1, PT, R21, R240, !P4 ;  /* 0x000000f01500720c */ /* 0x000fe20006721270 */
[C---:B------:R-:W-:Y:S01]  /*41f20*/  IMAD.WIDE R24, R0.reuse, 0x2, R244 ;  /* 0x0000000200187825 */ /* 0x040fe200078e02f4 */
[----:B------:R-:W-:Y:S01]  /*41f30*/  ISETP.LT.AND P6, PT, R17, R8, !P3 ;  /* 0x000000081100720c */ /* 0x000fe20005fc1270 */
[----:B------:R-:W2:Y:S01]  /*41f40*/  LDC R241, c[0x0][0x228] ;  /* 0x00008a00fff17b82 */ /* 0x000ea20000000800 */
[----:B------:R-:W-:Y:S01]  /*41f50*/  ISETP.GE.AND P0, PT, R9, R237, PT ;  /* 0x000000ed0900720c */ /* 0x000fe20003f06270 */
[----:B------:R-:W-:Y:S01]  /*41f60*/  IMAD.WIDE R8, R0, 0x2, R18 ;  /* 0x0000000200087825 */ /* 0x000fe200078e0212 */
[----:B------:R-:W-:-:S05]  /*41f70*/  ISETP.LT.AND P4, PT, R22, R238, !P4 ;  /* 0x000000ee1600720c */ /* 0x000fca0006781270 */
[----:B------:R1:W-:Y:S01]  /*41f80*/  @P5 STG.E.U16 desc[UR60][R8.64], R7 ;  /* 0x0000000708005986 */ /* 0x0003e2000c10153c */
[----:B0-----:R-:W-:Y:S01]  /*41f90*/  ISETP.LT.AND P5, PT, R20, R15, !P3 ;  /* 0x0000000f1400720c */ /* 0x001fe20005fa1270 */
[----:B------:R-:W0:Y:S08]  /*41fa0*/  LDC R238, c[0x0][0x248] ;  /* 0x00009200ffee7b82 */ /* 0x000e300000000800 */
[----:B------:R-:W0:Y:S01]  /*41fb0*/  LDC R240, c[0x0][0x228] ;  /* 0x00008a00fff07b82 */ /* 0x000e220000000800 */
[----:B-1----:R-:W-:-:S04]  /*41fc0*/  IMAD.IADD R7, R0, 0x1, R13 ;  /* 0x0000000100077824 */ /* 0x002fc800078e020d */
[----:B------:R-:W-:-:S03]  /*41fd0*/  IMAD.WIDE R26, R7, 0x2, R2 ;  /* 0x00000002071a7825 */ /* 0x000fc600078e0202 */
[----:B------:R-:W1:Y:S08]  /*41fe0*/  LDC.64 R8, c[0x0][0x228] ;  /* 0x00008a00ff087b82 */ /* 0x000e700000000a00 */
[----:B------:R-:W1:Y:S08]  /*41ff0*/  LDC R15, c[0x0][0x228] ;  /* 0x00008a00ff0f7b82 */ /* 0x000e700000000800 */
[----:B------:R-:W1:Y:S01]  /*42000*/  LDC R237, c[0x0][0x228] ;  /* 0x00008a00ffed7b82 */ /* 0x000e620000000800 */
[----:B---3--:R3:W-:Y:S01]  /*42010*/  @P1 STG.E.U16 desc[UR60][R24.64], R251 ;  /* 0x000000fb18001986 */ /* 0x0087e2000c10153c */
[----:B------:R-:W-:-:S02]  /*42020*/  PRMT R11, R251, 0x7632, R11 ;  /* 0x00007632fb0b7816 */ /* 0x000fc4000000000b */
[----:B------:R-:W-:-:S04]  /*42030*/  ISETP.LT.AND P1, PT, R21, R239, !P3 ;  /* 0x000000ef1500720c */ /* 0x000fc80005f21270 */
[----:B------:R-:W1:Y:S01]  /*42040*/  LDC R239, c[0x0][0x228] ;  /* 0x00008a00ffef7b82 */ /* 0x000e620000000800 */
[----:B---3--:R-:W3:Y:S01]  /*42050*/  LDL.LU R251, [R1+0x2ec] ;  /* 0x0002ec0001fb7983 */ /* 0x008ee20000300800 */
[----:B------:R-:W-:-:S04]  /*42060*/  IMAD.WIDE R24, R0, 0x2, R246 ;  /* 0x0000000200187825 */ /* 0x000fc800078e02f6 */
[----:B------:R-:W-:Y:S01]  /*42070*/  VIADD R0, R16, 0x56 ;  /* 0x0000005610007836 */ /* 0x000fe20000000000 */
[----:B------:R0:W-:Y:S04]  /*42080*/  @P4 STG.E.U16 desc[UR60][R24.64], R11 ;  /* 0x0000000b18004986 */ /* 0x0001e8000c10153c */
[----:B------:R-:W-:Y:S01]  /*42090*/  ISETP.GE.AND P4, PT, R0, R5, PT ;  /* 0x000000050000720c */ /* 0x000fe20003f86270 */
[----:B----4-:R4:W-:Y:S01]  /*420a0*/  @P6 STG.E.U16 desc[UR60][R26.64], R250 ;  /* 0x000000fa1a006986 */ /* 0x0109e2000c10153c */
[----:B------:R-:W-:Y:S02]  /*420b0*/  PRMT R0, R250, 0x7632, R0 ;  /* 0x00007632fa007816 */ /* 0x000fe40000000000 */
[----:B------:R-:W-:Y:S01]  /*420c0*/  ISETP.LT.AND P6, PT, R17, R12, !P4 ;  /* 0x0000000c1100720c */ /* 0x000fe200067c1270 */
[----:B------:R-:W-:-:S04]  /*420d0*/  IMAD.WIDE R12, R7, 0x2, R244 ;  /* 0x00000002070c7825 */ /* 0x000fc800078e02f4 */
[----:B0-----:R-:W-:Y:S01]  /*420e0*/  IMAD.WIDE R24, R7, 0x2, R18 ;  /* 0x0000000207187825 */ /* 0x001fe200078e0212 */
[----:B----4-:R-:W4:Y:S04]  /*420f0*/  LDL.LU R250, [R1+0x2dc] ;  /* 0x0002dc0001fa7983 */ /* 0x010f280000300800 */
[----:B------:R-:W-:Y:S04]  /*42100*/  @P5 STG.E.U16 desc[UR60][R24.64], R0 ;  /* 0x0000000018005986 */ /* 0x000fe8000c10153c */
[----:B--2---:R0:W-:Y:S01]  /*42110*/  @P1 STG.E.U16 desc[UR60][R12.64], R252 ;  /* 0x000000fc0c001986 */ /* 0x0041e2000c10153c */
[----:B------:R-:W-:-:S03]  /*42120*/  PRMT R11, R252, 0x7632, R11 ;  /* 0x00007632fc0b7816 */ /* 0x000fc6000000000b */
[----:B0-----:R-:W2:Y:S01]  /*42130*/  LDL.LU R252, [R1+0x2cc] ;  /* 0x0002cc0001fc7983 */ /* 0x001ea20000300800 */
[----:B------:R-:W-:Y:S01]  /*42140*/  ISETP.LT.AND P3, PT, R22, R241, !P3 ;  /* 0x000000f11600720c */ /* 0x000fe20005f61270 */
[C---:B------:R-:W-:Y:S01]  /*42150*/  IMAD.IADD R0, R7.reuse, 0x1, R238 ;  /* 0x0000000107007824 */ /* 0x040fe200078e02ee */
[----:B------:R-:W0:Y:S01]  /*42160*/  LDC.64 R12, c[0x0][0x228] ;  /* 0x00008a00ff0c7b82 */ /* 0x000e220000000a00 */
[----:B------:R-:W-:Y:S02]  /*42170*/  VIADD R5, R16, 0x57 ;  /* 0x0000005710057836 */ /* 0x000fe40000000000 */
[----:B------:R-:W-:-:S04]  /*42180*/  IMAD.WIDE R26, R7, 0x2, R246 ;  /* 0x00000002071a7825 */ /* 0x000fc800078e02f6 */
[----:B------:R-:W-:Y:S01]  /*42190*/  IMAD.WIDE R24, R0, 0x2, R2 ;  /* 0x0000000200187825 */ /* 0x000fe200078e0202 */
[----:B------:R-:W-:Y:S01]  /*421a0*/  ISETP.LT.AND P5, PT, R20, R240, !P4 ;  /* 0x000000f01400720c */ /* 0x000fe200067a1270 */
[----:B------:R-:W0:Y:S01]  /*421b0*/  LDC R238, c[0x0][0x228] ;  /* 0x00008a00ffee7b82 */ /* 0x000e220000000800 */
[----:B-1----:R-:W-:Y:S01]  /*421c0*/  ISETP.GE.AND P1, PT, R5, R9, PT ;  /* 0x000000090500720c */ /* 0x002fe20003f26270 */
[----:B------:R1:W-:Y:S01]  /*421d0*/  @P3 STG.E.U16 desc[UR60][R26.64], R11 ;  /* 0x0000000b1a003986 */ /* 0x0003e2000c10153c */
[----:B------:R-:W-:Y:S02]  /*421e0*/  ISETP.LT.AND P3, PT, R21, R239, !P4 ;  /* 0x000000ef1500720c */ /* 0x000fe40006761270 */
[----:B------:R-:W-:-:S03]  /*421f0*/  ISETP.LT.AND P4, PT, R22, R15, !P4 ;  /* 0x0000000f1600720c */ /* 0x000fc60006781270 */
[----:B------:R-:W2:Y:S01]  /*42200*/  LDC R241, c[0x0][0x228] ;  /* 0x00008a00fff17b82 */ /* 0x000ea20000000800 */
[----:B-1----:R-:W-:-:S07]  /*42210*/  IMAD.WIDE R26, R0, 0x2, R18 ;  /* 0x00000002001a7825 */ /* 0x002fce00078e0212 */
[----:B------:R-:W1:Y:S08]  /*42220*/  LDC R9, c[0x0][0x228] ;  /* 0x00008a00ff097b82 */ /* 0x000e700000000800 */
[----:B------:R-:W1:Y:S08]  /*42230*/  LDC R240, c[0x0][0x248] ;  /* 0x00009200fff07b82 */ /* 0x000e700000000800 */
[----:B------:R-:W1:Y:S08]  /*42240*/  LDC R239, c[0x0][0x228] ;  /* 0x00008a00ffef7b82 */ /* 0x000e700000000800 */
[----:B------:R-:W1:Y:S01]  /*42250*/  LDC R15, c[0x0][0x228] ;  /* 0x00008a00ff0f7b82 */ /* 0x000e620000000800 */
[----:B---3--:R-:W-:Y:S01]  /*42260*/  PRMT R5, R251, 0x7632, R5 ;  /* 0x00007632fb057816 */ /* 0x008fe20000000005 */
[----:B------:R3:W-:Y:S01]  /*42270*/  @P6 STG.E.U16 desc[UR60][R24.64], R251 ;  /* 0x000000fb18006986 */ /* 0x0007e2000c10153c */
[----:B------:R-:W-:Y:S01]  /*42280*/  ISETP.LT.AND P6, PT, R17, R10, !P1 ;  /* 0x0000000a1100720c */ /* 0x000fe20004fc1270 */
[----:B------:R-:W-:-:S02]  /*42290*/  IMAD.WIDE R10, R0, 0x2, R244 ;  /* 0x00000002000a7825 */ /* 0x000fc400078e02f4 */
[----:B---3--:R-:W3:Y:S02]  /*422a0*/  LDL.LU R251, [R1+0x27c] ;  /* 0x00027c0001fb7983 */ /* 0x008ee40000300800 */
[C---:B------:R-:W-:Y:S02]  /*422b0*/  IMAD.WIDE R24, R0.reuse, 0x2, R246 ;  /* 0x0000000200187825 */ /* 0x040fe400078e02f6 */
[----:B------:R0:W-:Y:S02]  /*422c0*/  @P5 STG.E.U16 desc[UR60][R26.64], R5 ;  /* 0x000000051a005986 */ /* 0x0001e4000c10153c */
[----:B------:R-:W-:Y:S01]  /*422d0*/  IMAD.IADD R0, R0, 0x1, R242 ;  /* 0x0000000100007824 */ /* 0x000fe200078e02f2 */
[----:B----4-:R-:W-:Y:S01]  /*422e0*/  PRMT R7, R250, 0x7632, R7 ;  /* 0x00007632fa077816 */ /* 0x010fe20000000007 */
[----:B------:R4:W-:Y:S01]  /*422f0*/  @P3 STG.E.U16 desc[UR60][R10.64], R250 ;  /* 0x000000fa0a003986 */ /* 0x0009e2000c10153c */
[----:B0-----:R-:W-:-:S03]  /*42300*/  VIADD R5, R16, 0x58 ;  /* 0x0000005810057836 */ /* 0x001fc60000000000 */
[----:B------:R0:W-:Y:S01]  /*42310*/  @P4 STG.E.U16 desc[UR60][R24.64], R7 ;  /* 0x0000000718004986 */ /* 0x0001e2000c10153c */
[----:B------:R-:W-:Y:S01]  /*42320*/  ISETP.LT.AND P5, PT, R20, R237, !P1 ;  /* 0x000000ed1400720c */ /* 0x000fe20004fa1270 */
[----:B------:R-:W3:Y:S02]  /*42330*/  LDC R242, c[0x0][0x228] ;  /* 0x00008a00fff27b82 */ /* 0x000ee40000000800 */
[----:B----4-:R-:W4:Y:S01]  /*42340*/  LDL.LU R250, [R1+0x400] ;  /* 0x0004000001fa7983 */ /* 0x010f220000300800 */
[----:B------:R-:W-:-:S05]  /*42350*/  ISETP.GE.AND P3, PT, R5, R13, PT ;  /* 0x0000000d0500720c */ /* 0x000fca0003f66270 */
[----:B------:R-:W3:Y:S01]  /*42360*/  LDC.64 R10, c[0x0][0x228] ;  /* 0x00008a00ff0a7b82 */ /* 0x000ee20000000a00 */
[----:B0-----:R-:W-:Y:S01]  /*42370*/  IMAD.WIDE R24, R0, 0x2, R2 ;  /* 0x0000000200187825 */ /* 0x001fe200078e0202 */
[----:B------:R-:W-:-:S06]  /*42380*/  ISETP.LT.AND P4, PT, R22, R238, !P1 ;  /* 0x000000ee1600720c */ /* 0x000fcc0004f81270 */
[----:B------:R-:W0:Y:S01]  /*42390*/  LDC R13, c[0x0][0x228] ;  /* 0x00008a00ff0d7b82 */ /* 0x000e220000000800 */
[----:B------:R-:W-:-:S07]  /*423a0*/  IMAD.WIDE R26, R0, 0x2, R18 ;  /* 0x00000002001a7825 */ /* 0x000fce00078e0212 */
[----:B------:R-:W4:Y:S01]  /*423b0*/  LDC R237, c[0x0][0x248] ;  /* 0x00009200ffed7b82 */ /* 0x000f220000000800 */
[----:B--2---:R-:W-:Y:S01]  /*423c0*/  PRMT R5, R252, 0x7632, R5 ;  /* 0x00007632fc057816 */ /* 0x004fe20000000005 */
[----:B------:R2:W-:Y:S06]  /*423d0*/  @P6 STG.E.U16 desc[UR60][R24.64], R252 ;  /* 0x000000fc18006986 */ /* 0x0005ec000c10153c */
[----:B------:R-:W4:Y:S01]  /*423e0*/  LDC R238, c[0x0][0x228] ;  /* 0x00008a00ffee7b82 */ /* 0x000f220000000800 */
[----:B--2---:R-:W2:Y:S01]  /*423f0*/  LDL.LU R252, [R1+0x300] ;  /* 0x0003000001fc7983 */ /* 0x004ea20000300800 */
[----:B------:R-:W-:-:S02]  /*42400*/  ISETP.LT.AND P1, PT, R21, R241, !P1 ;  /* 0x000000f11500720c */ /* 0x000fc40004f21270 */
[----:B------:R-:W-:Y:S01]  /*42410*/  ISETP.LT.AND P6, PT, R17, R6, !P3 ;  /* 0x000000061100720c */ /* 0x000fe20005fc1270 */
[----:B------:R-:W-:Y:S01]  /*42420*/  IMAD.WIDE R6, R0, 0x2, R244 ;  /* 0x0000000200067825 */ /* 0x000fe200078e02f4 */
[----:B------:R0:W-:Y:S01]  /*42430*/  @P5 STG.E.U16 desc[UR60][R26.64], R5 ;  /* 0x000000051a005986 */ /* 0x0001e2000c10153c */
[----:B-1----:R-:W-:Y:S01]  /*42440*/  ISETP.LT.AND P5, PT, R20, R9, !P3 ;  /* 0x000000091400720c */ /* 0x002fe20005fa1270 */
[----:B------:R-:W1:Y:S01]  /*42450*/  LDC R241, c[0x0][0x228] ;  /* 0x00008a00fff17b82 */ /* 0x000e620000000800 */
[----:B------:R-:W-:-:S04]  /*42460*/  IMAD.WIDE R24, R0, 0x2, R246 ;  /* 0x0000000200187825 */ /* 0x000fc800078e02f6 */
[----:B------:R-:W-:-:S03]  /*42470*/  IMAD.IADD R0, R0, 0x1, R240 ;  /* 0x0000000100007824 */ /* 0x000fc600078e02f0 */
[----:B------:R-:W1:Y:S01]  /*42480*/  LDC R240, c[0x0][0x228] ;  /* 0x00008a00fff07b82 */ /* 0x000e620000000800 */
[----:B0-----:R-:W-:Y:S02]  /*42490*/  VIADD R5, R16, 0x59 ;  /* 0x0000005910057836 */ /* 0x001fe40000000000 */
[C---:B------:R-:W-:Y:S01]  /*424a0*/  IMAD.WIDE R26, R0.reuse, 0x2, R18 ;  /* 0x00000002001a7825 */ /* 0x040fe200078e0212 */
[----:B---3--:R-:W-:Y:S01]  /*424b0*/  PRMT R9, R251, 0x7632, R9 ;  /* 0x00007632fb097816 */ /* 0x008fe20000000009 */
[----:B------:R0:W-:Y:S04]  /*424c0*/  @P1 STG.E.U16 desc[UR60][R6.64], R251 ;  /* 0x000000fb06001986 */ /* 0x0001e8000c10153c */
[----:B------:R3:W-:Y:S04]  /*424d0*/  @P4 STG.E.U16 desc[UR60][R24.64], R9 ;  /* 0x0000000918004986 */ /* 0x0007e8000c10153c */
[----:B0-----:R-:W2:Y:S01]  /*424e0*/  LDL.LU R251, [R1+0x420] ;  /* 0x0004200001fb7983 */ /* 0x001ea20000300800 */
[----:B------:R-:W-:Y:S01]  /*424f0*/  ISETP.LT.AND P4, PT, R21, R13, !P3 ;  /* 0x0000000d1500720c */ /* 0x000fe20005f81270 */
[----:B------:R-:W0:Y:S01]  /*42500*/  LDC.64 R6, c[0x0][0x228] ;  /* 0x00008a00ff067b82 */ /* 0x000e220000000a00 */
[----:B---3--:R-:W-:Y:S01]  /*42510*/  IMAD.WIDE R24, R0, 0x2, R2 ;  /* 0x0000000200187825 */ /* 0x008fe200078e0202 */
[----:B------:R-:W-:-:S02]  /*42520*/  ISETP.GE.AND P1, PT, R5, R11, PT ;  /* 0x0000000b0500720c */ /* 0x000fc40003f26270 */
[----:B----4-:R-:W-:Y:S02]  /*42530*/  PRMT R5, R250, 0x7632, R5 ;  /* 0x00007632fa057816 */ /* 0x010fe40000000005 */
[----:B------:R3:W-:Y:S01]  /*42540*/  @P6 STG.E.U16 desc[UR60][R24.64], R250 ;  /* 0x000000fa18006986 */ /* 0x0007e2000c10153c */
[----:B------:R-:W-:Y:S01]  /*42550*/  ISETP.LT.AND P3, PT, R22, R239, !P3 ;  /* 0x000000ef1600720c */ /* 0x000fe20005f61270 */
[----:B------:R-:W4:Y:S02]  /*42560*/  LDC R11, c[0x0][0x228] ;  /* 0x00008a00ff0b7b82 */ /* 0x000f240000000800 */
[----:B------:R2:W-:Y:S01]  /*42570*/  @P5 STG.E.U16 desc[UR60][R26.64], R5 ;  /* 0x000000051a005986 */ /* 0x0005e2000c10153c */
[----:B------:R-:W-:-:S05]  /*42580*/  IMAD.IADD R9, R0, 0x1, R237 ;  /* 0x0000000100097824 */ /* 0x000fca00078e02ed */
[----:B------:R-:W4:Y:S01]  /*42590*/  LDC R13, c[0x0][0x228] ;  /* 0x00008a00ff0d7b82 */ /* 0x000f220000000800 */
[----:B---3--:R-:W3:Y:S01]  /*425a0*/  LDL.LU R250, [R1+0x410] ;  /* 0x0004100001fa7983 */ /* 0x008ee20000300800 */
[----:B------:R-:W-:Y:S01]  /*425b0*/  IMAD.WIDE R24, R0, 0x2, R244 ;  /* 0x0000000200187825 */ /* 0x000fe200078e02f4 */
[----:B------:R-:W-:-:S05]  /*425c0*/  ISETP.LT.AND P6, PT, R17, R14, !P1 ;  /* 0x0000000e1100720c */ /* 0x000fca0004fc1270 */
[----:B------:R-:W4:Y:S01]  /*425d0*/  LDC R239, c[0x0][0x228] ;  /* 0x00008a00ffef7b82 */ /* 0x000f220000000800 */
[----:B--2---:R-:W-:Y:S01]  /*425e0*/  PRMT R5, R252, 0x7632, R5 ;  /* 0x00007632fc057816 */ /* 0x004fe20000000005 */
[----:B------:R2:W-:Y:S06]  /*425f0*/  @P4 STG.E.U16 desc[UR60][R24.64], R252 ;  /* 0x000000fc18004986 */ /* 0x0005ec000c10153c */
[----:B------:R-:W4:Y:S01]  /*42600*/  LDC R26, c[0x0][0x248] ;  /* 0x00009200ff1a7b82 */ /* 0x000f220000000800 */
[----:B------:R-:W-:-:S07]  /*42610*/  ISETP.LT.AND P5, PT, R20, R15, !P1 ;  /* 0x0000000f1400720c */ /* 0x000fce0004fa1270 */
[----:B------:R-:W4:Y:S01]  /*42620*/  LDC R237, c[0x0][0x228] ;  /* 0x00008a00ffed7b82 */ /* 0x000f220000000800 */
[----:B--2---:R-:W2:Y:S01]  /*42630*/  LDL.LU R252, [R1+0x404] ;  /* 0x0004040001fc7983 */ /* 0x004ea20000300800 */
[----:B------:R-:W-:-:S04]  /*42640*/  IMAD.WIDE R14, R0, 0x2, R246 ;  /* 0x00000002000e7825 */ /* 0x000fc800078e02f6 */
[----:B------:R-:W-:Y:S01]  /*42650*/  VIADD R0, R16, 0x64 ;  /* 0x0000006410007836 */ /* 0x000fe20000000000 */
[----:B------:R0:W-:Y:S01]  /*42660*/  @P3 STG.E.U16 desc[UR60][R14.64], R5 ;  /* 0x000000050e003986 */ /* 0x0001e2000c10153c */
[----:B------:R-:W-:Y:S01]  /*42670*/  IMAD.WIDE R24, R9, 0x2, R2 ;  /* 0x0000000209187825 */ /* 0x000fe200078e0202 */
[----:B-1----:R-:W-:Y:S02]  /*42680*/  ISETP.LT.AND P4, PT, R21, R240, !P1 ;  /* 0x000000f01500720c */ /* 0x002fe40004f81270 */
[----:B0-----:R-:W-:Y:S01]  /*42690*/  ISETP.GE.AND P3, PT, R0, R7, PT ;  /* 0x000000070000720c */ /* 0x001fe20003f66270 */
[----:B------:R-:W0:Y:S08]  /*426a0*/  LDC R240, c[0x0][0x228] ;  /* 0x00008a00fff07b82 */ /* 0x000e300000000800 */
[----:B------:R-:W1:Y:S01]  /*426b0*/  LDC.64 R14, c[0x0][0x228] ;  /* 0x00008a00ff0e7b82 */ /* 0x000e620000000a00 */
[----:B------:R-:W-:Y:S01]  /*426c0*/  ISETP.LT.AND P1, PT, R22, R238, !P1 ;  /* 0x000000ee1600720c */ /* 0x000fe20004f21270 */
[----:B------:R-:W-:-:S06]  /*426d0*/  VIADD R7, R16, 0x5b ;  /* 0x0000005b10077836 */ /* 0x000fcc0000000000 */
[----:B------:R-:W0:Y:S01]  /*426e0*/  LDC R238, c[0x0][0x228] ;  /* 0x00008a00ffee7b82 */ /* 0x000e220000000800 */
[----:B------:R4:W-:Y:S01]  /*426f0*/  @P6 STG.E.U16 desc[UR60][R24.64], R251 ;  /* 0x000000fb18006986 */ /* 0x0009e2000c10153c */
[----:B------:R-:W-:Y:S02]  /*42700*/  PRMT R0, R251, 0x7632, R0 ;  /* 0x00007632fb007816 */ /* 0x000fe40000000000 */
[----:B------:R-:W-:Y:S01]  /*42710*/  ISETP.LT.AND P6, PT, R17, R4, !P0 ;  /* 0x000000041100720c */ /* 0x000fe200047c1270 */
[C---:B------:R-:W-:Y:S01]  /*42720*/  IMAD.WIDE R4, R9.reuse, 0x2, R18 ;  /* 0x0000000209047825 */ /* 0x040fe200078e0212 */
[----:B----4-:R-:W4:Y:S03]  /*42730*/  LDL.LU R251, [R1+0x304] ;  /* 0x0003040001fb7983 */ /* 0x010f260000300800 */
[C---:B------:R-:W-:Y:S01]  /*42740*/  IMAD.WIDE R24, R9.reuse, 0x2, R244 ;  /* 0x0000000209187825 */ /* 0x040fe200078e02f4 */
[----:B------:R1:W-:Y:S04]  /*42750*/  @P5 STG.E.U16 desc[UR60][R4.64], R0 ;  /* 0x0000000004005986 */ /* 0x0003e8000c10153c */
[----:B------:R-:W4:Y:S04]  /*42760*/  LDL.LU R249, [R1+0x424] ;  /* 0x0004240001f97983 */ /* 0x000f280000300800 */
[----:B---3--:R3:W-:Y:S01]  /*42770*/  @P4 STG.E.U16 desc[UR60][R24.64], R250 ;  /* 0x000000fa18004986 */ /* 0x0087e2000c10153c */
[----:B------:R-:W-:Y:S01]  /*42780*/  ISETP.LT.AND P4, PT, R20, R11, !P0 ;  /* 0x0000000b1400720c */ /* 0x000fe20004781270 */
[----:B-1----:R-:W-:Y:S01]  /*42790*/  IMAD.IADD R0, R9, 0x1, R26 ;  /* 0x0000000109007824 */ /* 0x002fe200078e021a */
[----:B------:R-:W-:Y:S01]  /*427a0*/  PRMT R11, R250, 0x7632, R11 ;  /* 0x00007632fa0b7816 */ /* 0x000fe2000000000b */
[----:B------:R-:W1:Y:S02]  /*427b0*/  LDC.64 R4, c[0x0][0x228] ;  /* 0x00008a00ff047b82 */ /* 0x000e640000000a00 */
[----:B------:R-:W-:-:S04]  /*427c0*/  IMAD.WIDE R26, R0, 0x2, R2 ;  /* 0x00000002001a7825 */ /* 0x000fc800078e0202 */
[----:B---3--:R-:W-:-:S05]  /*427d0*/  IMAD.WIDE R24, R9, 0x2, R246 ;  /* 0x0000000209187825 */ /* 0x008fca00078e02f6 */
[----:B------:R-:W-:Y:S01]  /*427e0*/  @P1 STG.E.U16 desc[UR60][R24.64], R11 ;  /* 0x0000000b18001986 */ /* 0x000fe2000c10153c */
[----:B------:R-:W-:Y:S02]  /*427f0*/  ISETP.GE.AND P1, PT, R7, R15, PT ;  /* 0x0000000f0700720c */ /* 0x000fe40003f26270 */
[----:B------:R-:W-:Y:S01]  /*42800*/  ISETP.LT.AND P5, PT, R21, R13, !P0 ;  /* 0x0000000d1500720c */ /* 0x000fe200047a1270 */
[----:B------:R-:W3:Y:S08]  /*42810*/  LDC R15, c[0x0][0x228] ;  /* 0x00008a00ff0f7b82 */ /* 0x000ef00000000800 */
[----:B------:R-:W1:Y:S01]  /*42820*/  LDC R13, c[0x0][0x248] ;  /* 0x00009200ff0d7b82 */ /* 0x000e620000000800 */
[----:B--2---:R2:W-:Y:S01]  /*42830*/  @P6 STG.E.U16 desc[UR60][R26.64], R252 ;  /* 0x000000fc1a006986 */ /* 0x0045e2000c10153c */
[----:B------:R-:W-:-:S03]  /*42840*/  PRMT R7, R252, 0x7632, R7 ;  /* 0x00007632fc077816 */ /* 0x000fc60000000007 */
[----:B--2---:R-:W2:Y:S04]  /*42850*/  LDL.LU R252, [R1+0x414] ;  /* 0x0004140001fc7983 */ /* 0x004ea80000300800 */
[----:B------:R-:W3:Y:S01]  /*42860*/  LDL.LU R250, [R1+0x408] ;  /* 0x0004080001fa7983 */ /* 0x000ee20000300800 */
[C---:B------:R-:W-:Y:S01]  /*42870*/  IMAD.WIDE R24, R0.reuse, 0x2, R18 ;  /* 0x0000000200187825 */ /* 0x040fe200078e0212 */
[----:B------:R-:W-:Y:S02]  /*42880*/  ISETP.LT.AND P6, PT, R17, R8, !P1 ;  /* 0x000000081100720c */ /* 0x000fe40004fc1270 */
[----:B------:R-:W4:Y:S01]  /*42890*/  LDC.64 R8, c[0x0][0x228] ;  /* 0x00008a00ff087b82 */ /* 0x000f220000000a00 */
[----:B------:R-:W-:Y:S01]  /*428a0*/  IMAD.WIDE R26, R0, 0x2, R244 ;  /* 0x00000002001a7825 */ /* 0x000fe200078e02f4 */
[----:B------:R1:W-:Y:S01]  /*428b0*/  @P4 STG.E.U16 desc[UR60][R24.64], R7 ;  /* 0x0000000718004986 */ /* 0x0003e2000c10153c */
[----:B------:R-:W-:-:S02]  /*428c0*/  ISETP.LT.AND P0, PT, R22, R239, !P0 ;  /* 0x000000ef1600720c */ /* 0x000fc40004701270 */
[----:B0-----:R-:W-:-:S03]  /*428d0*/  ISETP.LT.AND P4, PT, R21, R240, !P1 ;  /* 0x000000f01500720c */ /* 0x001fc60004f81270 */
[----:B------:R-:W0:Y:S01]  /*428e0*/  LDC R240, c[0x0][0x228] ;  /* 0x00008a00fff07b82 */ /* 0x000e220000000800 */
[----:B-1----:R-:W-:-:S04]  /*428f0*/  IMAD.WIDE R24, R0, 0x2, R246 ;  /* 0x0000000200187825 */ /* 0x002fc800078e02f6 */
[----:B------:R-:W-:Y:S02]  /*42900*/  VIADD R7, R16, 0x5c ;  /* 0x0000005c10077836 */ /* 0x000fe40000000000 */
[----:B------:R-:W-:Y:S01]  /*42910*/  IMAD.IADD R0, R0, 0x1, R13 ;  /* 0x0000000100007824 */ /* 0x000fe200078e020d */
[----:B----4-:R1:W-:Y:S01]  /*42920*/  @P5 STG.E.U16 desc[UR60][R26.64], R251 ;  /* 0x000000fb1a005986 */ /* 0x0103e2000c10153c */
[----:B------:R-:W-:Y:S02]  /*42930*/  PRMT R11, R251, 0x7632, R11 ;  /* 0x00007632fb0b7816 */ /* 0x000fe4000000000b */
[----:B------:R-:W-:Y:S01]  /*42940*/  ISETP.LT.AND P5, PT, R20, R237, !P1 ;  /* 0x000000ed1400720c */ /* 0x000fe20004fa1270 */
[----:B-1----:R-:W4:Y:S01]  /*42950*/  LDL.LU R251, [R1+0x308] ;  /* 0x0003080001fb7983 */ /* 0x002f220000300800 */
[----:B------:R-:W-:Y:S01]  /*42960*/  ISETP.LT.AND P1, PT, R22, R238, !P1 ;  /* 0x000000ee1600720c */ /* 0x000fe20004f21270 */
[----:B------:R-:W-:Y:S01]  /*42970*/  IMAD.WIDE R26, R0, 0x2, R18 ;  /* 0x00000002001a7825 */ /* 0x000fe200078e0212 */
[----:B------:R-:W1:Y:S01]  /*42980*/  LDC R237, c[0x0][0x248] ;  /* 0x00009200ffed7b82 */ /* 0x000e620000000800 */
[----:B------:R0:W-:Y:S01]  /*42990*/  @P0 STG.E.U16 desc[UR60][R24.64], R11 ;  /* 0x0000000b18000986 */ /* 0x0001e2000c10153c */
[----:B------:R-:W-:Y:S01]  /*429a0*/  ISETP.GE.AND P0, PT, R7, R5, PT ;  /* 0x000000050700720c */ /* 0x000fe20003f06270 */
[----:B------:R-:W-:Y:S01]  /*429b0*/  VIADD R5, R16, 0x5d ;  /* 0x0000005d10057836 */ /* 0x000fe20000000000 */
[----:B------:R-:W-:Y:S01]  /*429c0*/  PRMT R7, R249, 0x7632, R7 ;  /* 0x00007632f9077816 */ /* 0x000fe20000000007 */
[----:B------:R-:W-:-:S04]  /*429d0*/  IMAD.WIDE R238, R0, 0x2, R244 ;  /* 0x0000000200ee7825 */ /* 0x000fc800078e02f4 */
[----:B0-----:R-:W-:Y:S01]  /*429e0*/  IMAD.WIDE R24, R0, 0x2, R2 ;  /* 0x0000000200187825 */ /* 0x001fe200078e0202 */
[----:B------:R-:W0:Y:S04]  /*429f0*/  LDC R11, c[0x0][0x228] ;  /* 0x00008a00ff0b7b82 */ /* 0x000e280000000800 */
[----:B------:R-:W-:Y:S01]  /*42a00*/  @P6 STG.E.U16 desc[UR60][R24.64], R249 ;  /* 0x000000f918006986 */ /* 0x000fe2000c10153c */
[----:B------:R-:W-:-:S03]  /*42a10*/  ISETP.GE.AND P6, PT, R5, R9, PT ;  /* 0x000000090500720c */ /* 0x000fc60003fc6270 */
[----:B------:R-:W-:Y:S01]  /*42a20*/  @P5 STG.E.U16 desc[UR60][R26.64], R7 ;  /* 0x000000071a005986 */ /* 0x000fe2000c10153c */
[----:B------:R-:W0:Y:S03]  /*42a30*/  LDC R9, c[0x0][0x248] ;  /* 0x00009200ff097b82 */ /* 0x000e260000000800 */
[----:B--2---:R2:W-:Y:S01]  /*42a40*/  @P4 STG.E.U16 desc[UR60][R238.64], R252 ;  /* 0x000000fcee004986 */ /* 0x0045e2000c10153c */
[----:B------:R-:W-:-:S03]  /*42a50*/  PRMT R5, R252, 0x7632, R5 ;  /* 0x00007632fc057816 */ /* 0x000fc60000000005 */
[----:B--2---:R-:W2:Y:S01]  /*42a60*/  LDL.LU R252, [R1+0x428] ;  /* 0x0004280001fc7983 */ /* 0x004ea20000300800 */
[----:B------:R-:W-:Y:S01]  /*42a70*/  ISETP.LT.AND P5, PT, R17, R12, !P0 ;  /* 0x0000000c1100720c */ /* 0x000fe200047a1270 */
[----:B------:R-:W-:Y:S01]  /*42a80*/  IMAD.WIDE R24, R0, 0x2, R246 ;  /* 0x0000000200187825 */ /* 0x000fe200078e02f6 */
[----:B---3--:R-:W-:Y:S01]  /*42a90*/  ISETP.LT.AND P4, PT, R20, R15, !P0 ;  /* 0x0000000f1400720c */ /* 0x008fe20004781270 */
[----:B------:R-:W3:Y:S02]  /*42aa0*/  LDC.64 R12, c[0x0][0x228] ;  /* 0x00008a00ff0c7b82 */ /* 0x000ee40000000a00 */
[----:B-1----:R-:W-:Y:S01]  /*42ab0*/  IMAD.IADD R0, R0, 0x1, R237 ;  /* 0x0000000100007824 */ /* 0x002fe200078e02ed */
[----:B------:R1:W-:Y:S01]  /*42ac0*/  @P1 STG.E.U16 desc[UR60][R24.64], R5 ;  /* 0x0000000518001986 */ /* 0x0003e2000c10153c */
[----:B------:R-:W-:Y:S02]  /*42ad0*/  ISETP.LT.AND P1, PT, R22, R241, !P0 ;  /* 0x000000f11600720c */ /* 0x000fe40004721270 */
[----:B------:R-:W-:Y:S01]  /*42ae0*/  ISETP.LT.AND P0, PT, R21, R240, !P0 ;  /* 0x000000f01500720c */ /* 0x000fe20004701270 */
[C---:B------:R-:W-:Y:S01]  /*42af0*/  IMAD.WIDE R26, R0.reuse, 0x2, R18 ;  /* 0x00000002001a7825 */ /* 0x040fe200078e0212 */
[----:B------:R-:W3:Y:S03]  /*42b00*/  LDC R15, c[0x0][0x228] ;  /* 0x00008a00ff0f7b82 */ /* 0x000ee60000000800 */
[----:B-1----:R-:W-:Y:S01]  /*42b10*/  IMAD.WIDE R24, R0, 0x2, R2 ;  /* 0x0000000200187825 */ /* 0x002fe200078e0202 */
[----:B------:R-:W-:-:S04]  /*42b20*/  PRMT R5, R250, 0x7632, R5 ;  /* 0x00007632fa057816 */ /* 0x000fc80000000005 */
[----:B------:R-:W1:Y:S01]  /*42b30*/  LDC.64 R238, c[0x0][0x228] ;  /* 0x00008a00ffee7b82 */ /* 0x000e620000000a00 */
[----:B------:R0:W-:Y:S01]  /*42b40*/  @P5 STG.E.U16 desc[UR60][R24.64], R250 ;  /* 0x000000fa18005986 */ /* 0x0001e2000c10153c */
[----:B------:R-:W-:-:S03]  /*42b50*/  ISETP.LT.AND P5, PT, R17, R10, !P6 ;  /* 0x0000000a1100720c */ /* 0x000fc600077a1270 */
[----:B------:R4:W-:Y:S01]  /*42b60*/  @P4 STG.E.U16 desc[UR60][R26.64], R5 ;  /* 0x000000051a004986 */ /* 0x0009e2000c10153c */
[----:B0-----:R-:W-:Y:S01]  /*42b70*/  ISETP.LT.AND P4, PT, R20, R11, !P6 ;  /* 0x0000000b1400720c */ /* 0x001fe20007781270 */
[C---:B------:R-:W-:Y:S01]  /*42b80*/  IMAD.WIDE R10, R0.reuse, 0x2, R244 ;  /* 0x00000002000a7825 */ /* 0x040fe200078e02f4 */
[----:B------:R-:W0:Y:S01]  /*42b90*/  LDC R240, c[0x0][0x228] ;  /* 0x00008a00fff07b82 */ /* 0x000e220000000800 */
[----:B------:R-:W3:Y:S02]  /*42ba0*/  LDL.LU R250, [R1+0x418] ;  /* 0x0004180001fa7983 */ /* 0x000ee40000300800 */
[----:B------:R-:W-:-:S05]  /*42bb0*/  IMAD.WIDE R24, R0, 0x2, R246 ;  /* 0x0000000200187825 */ /* 0x000fca00078e02f6 */
[----:B------:R-:W1:Y:S01]  /*42bc0*/  LDC R237, c[0x0][0x248] ;  /* 0x00009200ffed7b82 */ /* 0x000e620000000800 */
[----:B------:R-:W-:-:S07]  /*42bd0*/  IMAD.IADD R0, R0, 0x1, R9 ;  /* 0x0000000100007824 */ /* 0x000fce00078e0209 */
[----:B------:R-:W1:Y:S01]  /*42be0*/  LDC R241, c[0x0][0x228] ;  /* 0x00008a00fff17b82 */ /* 0x000e620000000800 */
[----:B----4-:R-:W-:Y:S01]  /*42bf0*/  PRMT R7, R251, 0x7632, R7 ;  /* 0x00007632fb077816 */ /* 0x010fe20000000007 */
[----:B------:R4:W-:Y:S01]  /*42c00*/  @P0 STG.E.U16 desc[UR60][R10.64], R251 ;  /* 0x000000fb0a000986 */ /* 0x0009e2000c10153c */
[----:B------:R-:W-:-:S05]  /*42c10*/  VIADD R5, R16, 0x5f ;  /* 0x0000005f10057836 */ /* 0x000fca0000000000 */
[----:B------:R-:W1:Y:S01]  /*42c20*/  LDC R9, c[0x0][0x228] ;  /* 0x00008a00ff097b82 */ /* 0x000e620000000800 */
[----:B----4-:R-:W4:Y:S01]  /*42c30*/  LDL.LU R251, [R1+0x40c] ;  /* 0x00040c0001fb7983 */ /* 0x010f220000300800 */
[----:B------:R-:W-:-:S03]  /*42c40*/  IMAD.WIDE R10, R0, 0x2, R2 ;  /* 0x00000002000a7825 */ /* 0x000fc600078e0202 */
[----:B------:R2:W-:Y:S02]  /*42c50*/  @P1 STG.E.U16 desc[UR60][R24.64], R7 ;  /* 0x0000000718001986 */ /* 0x0005e4000c10153c */
[----:B--2---:R-:W-:Y:S02]  /*42c60*/  PRMT R7, R252, 0x7632, R7 ;  /* 0x00007632fc077816 */ /* 0x004fe40000000007 */
[----:B------:R2:W-:Y:S04]  /*42c70*/  @P5 STG.E.U16 desc[UR60][R10.64], R252 ;  /* 0x000000fc0a005986 */ /* 0x0005e8000c10153c */
[----:B--2---:R-:W2:Y:S01]  /*42c80*/  LDL.LU R252, [R1+0x30c] ;  /* 0x00030c0001fc7983 */ /* 0x004ea20000300800 */
[----:B---3--:R-:W-:Y:S02]  /*42c90*/  ISETP.LT.AND P1, PT, R21, R15, !P6 ;  /* 0x0000000f1500720c */ /* 0x008fe40007721270 */
[----:B------:R-:W-:Y:S01]  /*42ca0*/  ISETP.GE.AND P0, PT, R5, R13, PT ;  /* 0x0000000d0500720c */ /* 0x000fe20003f06270 */
[----:B------:R-:W-:-:S02]  /*42cb0*/  VIADD R5, R16, 0x5e ;  /* 0x0000005e10057836 */ /* 0x000fc40000000000 */
[----:B------:R-:W-:Y:S01]  /*42cc0*/  IMAD.WIDE R24, R0, 0x2, R18 ;  /* 0x0000000200187825 */ /* 0x000fe200078e0212 */
[----:B0-----:R-:W-:Y:S01]  /*42cd0*/  ISETP.LT.AND P6, PT, R22, R240, !P6 ;  /* 0x000000f01600720c */ /* 0x001fe200077c1270 */
[----:B------:R-:W0:Y:S01]  /*42ce0*/  LDC R15, c[0x0][0x228] ;  /* 0x00008a00ff0f7b82 */ /* 0x000e220000000800 */
[----:B-1----:R-:W-:Y:S01]  /*42cf0*/  ISETP.GE.AND P5, PT, R5, R239, PT ;  /* 0x000000ef0500720c */ /* 0x002fe20003fa6270 */
[C---:B------:R-:W-:Y:S01]  /*42d00*/  IMAD.WIDE R26, R0.reuse, 0x2, R244 ;  /* 0x00000002001a7825 */ /* 0x040fe200078e02f4 */
[----:B------:R1:W-:Y:S02]  /*42d10*/  @P4 STG.E.U16 desc[UR60][R24.64], R7 ;  /* 0x0000000718004986 */ /* 0x0003e4000c10153c */
[----:B------:R-:W-:Y:S01]  /*42d20*/  ISETP.LT.AND P4, PT, R17, R236, !P5 ;  /* 0x000000ec1100720c */ /* 0x000fe20006f81270 */
[C---:B------:R-:W-:Y:S02]  /*42d30*/  IMAD.IADD R5, R0.reuse, 0x1, R237 ;  /* 0x0000000100057824 */ /* 0x040fe400078e02ed */
[----:B------:R-:W-:Y:S01]  /*42d40*/  IMAD.WIDE R10, R0, 0x2, R246 ;  /* 0x00000002000a7825 */ /* 0x000fe200078e02f6 */
[----:B------:R-:W3:Y:S01]  /*42d50*/  LDC R236, c[0x0][0x248] ;  /* 0x00009200ffec7b82 */ /* 0x000ee20000000800 */
[----:B------:R-:W-:Y:S01]  /*42d60*/  PRMT R0, R250, 0x7632, R0 ;  /* 0x00007632fa007816 */ /* 0x000fe20000000000 */
[----:B------:R1:W-:Y:S06]  /*42d70*/  @P1 STG.E.U16 desc[UR60][R26.64], R250 ;  /* 0x000000fa1a001986 */ /* 0x0003ec000c10153c */
[----:B-1----:R-:W1:Y:S08]  /*42d80*/  LDC R7, c[0x0][0x228] ;  /* 0x00008a00ff077b82 */ /* 0x002e700000000800 */
[----:B------:R-:W3:Y:S01]  /*42d90*/  LDC.64 R24, c[0x0][0x228] ;  /* 0x00008a00ff187b82 */ /* 0x000ee20000000a00 */
[----:B------:R-:W3:Y:S01]  /*42da0*/  LDL.LU R250, [R1+0x42c] ;  /* 0x00042c0001fa7983 */ /* 0x000ee20000300800 */
[----:B------:R-:W-:-:S03]  /*42db0*/  IMAD.WIDE R26, R5, 0x2, R2 ;  /* 0x00000002051a7825 */ /* 0x000fc600078e0202 */
[----:B------:R4:W-:Y:S01]  /*42dc0*/  @P6 STG.E.U16 desc[UR60][R10.64], R0 ;  /* 0x000000000a006986 */ /* 0x0009e2000c10153c */
[----:B------:R-:W-:Y:S02]  /*42dd0*/  ISETP.LT.AND P1, PT, R20, R241, !P5 ;  /* 0x000000f11400720c */ /* 0x000fe40006f21270 */
[----:B------:R-:W3:Y:S01]  /*42de0*/  LDC R13, c[0x0][0x228] ;  /* 0x00008a00ff0d7b82 */ /* 0x000ee20000000800 */
[----:B------:R-:W-:Y:S02]  /*42df0*/  ISETP.LT.AND P6, PT, R21, R9, !P5 ;  /* 0x000000091500720c */ /* 0x000fe40006fc1270 */
[----:B0-----:R-:W-:-:S05]  /*42e00*/  ISETP.LT.AND P5, PT, R22, R15, !P5 ;  /* 0x0000000f1600720c */ /* 0x001fca0006fa1270 */
[----:B------:R-:W0:Y:S08]  /*42e10*/  LDC R241, c[0x0][0x228] ;  /* 0x00008a00fff17b82 */ /* 0x000e300000000800 */
[----:B------:R-:W0:Y:S01]  /*42e20*/  LDC R239, c[0x0][0x248] ;  /* 0x00009200ffef7b82 */ /* 0x000e220000000800 */
[----:B----4-:R-:W-:Y:S01]  /*42e30*/  PRMT R0, R251, 0x7632, R0 ;  /* 0x00007632fb007816 */ /* 0x010fe20000000000 */
[----:B------:R4:W-:Y:S06]  /*42e40*/  @P4 STG.E.U16 desc[UR60][R26.64], R251 ;  /* 0x000000fb1a004986 */ /* 0x0009ec000c10153c */
[----:B------:R-:W0:Y:S08]  /*42e50*/  LDC R237, c[0x0][0x228] ;  /* 0x00008a00ffed7b82 */ /* 0x000e300000000800 */
[----:B------:R-:W0:Y:S01]  /*42e60*/  LDC R240, c[0x0][0x228] ;  /* 0x00008a00fff07b82 */ /* 0x000e220000000800 */
[----:B----4-:R-:W4:Y:S01]  /*42e70*/  LDL.LU R251, [R1+0x41c] ;  /* 0x00041c0001fb7983 */ /* 0x010f220000300800 */
[----:B------:R-:W-:Y:S01]  /*42e80*/  IMAD.WIDE R10, R5, 0x2, R18 ;  /* 0x00000002050a7825 */ /* 0x000fe200078e0212 */
[----:B------:R-:W-:-:S03]  /*42e90*/  ISETP.LT.AND P4, PT, R17, R14, !P0 ;  /* 0x0000000e1100720c */ /* 0x000fc60004781270 */
[----:B------:R-:W-:Y:S01]  /*42ea0*/  IMAD.WIDE R14, R5, 0x2, R244 ;  /* 0x00000002050e7825 */ /* 0x000fe200078e02f4 */
[----:B------:R1:W-:Y:S01]  /*42eb0*/  @P1 STG.E.U16 desc[UR60][R10.64], R0 ;  /* 0x000000000a001986 */ /* 0x0003e2000c10153c */
[----:B--2---:R-:W-:-:S03]  /*42ec0*/  PRMT R9, R252, 0x7632, R9 ;  /* 0x00007632fc097816 */ /* 0x004fc60000000009 */
[----:B------:R2:W-:Y:S01]  /*42ed0*/  @P6 STG.E.U16 desc[UR60][R14.64], R252 ;  /* 0x000000fc0e006986 */ /* 0x0005e2000c10153c */
[C---:B------:R-:W-:Y:S01]  /*42ee0*/  IMAD.WIDE R26, R5.reuse, 0x2, R246 ;  /* 0x00000002051a7825 */ /* 0x040fe200078e02f6 */
[----:B-1----:R-:W1:Y:S02]  /*42ef0*/  LDC.64 R10, c[0x0][0x228] ;  /* 0x00008a00ff0a7b82 */ /* 0x002e640000000a00 */
[----:B--2---:R-:W2:Y:S01]  /*42f00*/  LDL.LU R252, [R1+0x450] ;  /* 0x0004500001fc7983 */ /* 0x004ea20000300800 */
[----:B------:R-:W-:Y:S01]  /*42f10*/  ISETP.LT.AND P1, PT, R20, R7, !P0 ;  /* 0x000000071400720c */ /* 0x000fe20004721270 */
[----:B---3--:R-:W-:Y:S02]  /*42f20*/  IMAD.IADD R7, R5, 0x1, R236 ;  /* 0x0000000105077824 */ /* 0x008fe400078e02ec */
[----:B------:R-:W-:Y:S01]  /*42f30*/  VIADD R0, R16, 0x60 ;  /* 0x0000006010007836 */ /* 0x000fe20000000000 */
[----:B------:R3:W-:Y:S01]  /*42f40*/  @P5 STG.E.U16 desc[UR60][R26.64], R9 ;  /* 0x000000091a005986 */ /* 0x0007e2000c10153c */
[----:B------:R-:W-:Y:S01]  /*42f50*/  IMAD.WIDE R14, R7, 0x2, R2 ;  /* 0x00000002070e7825 */ /* 0x000fe200078e0202 */
[----:B0-----:R-:W-:Y:S01]  /*42f60*/  ISETP.LT.AND P5, PT, R21, R241, !P0 ;  /* 0x000000f11500720c */ /* 0x001fe200047a1270 */
[----:B------:R-:W0:Y:S01]  /*42f70*/  LDC R236, c[0x0][0x228] ;  /* 0x00008a00ffec7b82 */ /* 0x000e220000000800 */
[----:B------:R-:W-:-:S02]  /*42f80*/  ISETP.GE.AND P6, PT, R0, R25, PT ;  /* 0x000000190000720c */ /* 0x000fc40003fc6270 */
[----:B------:R-:W-:-:S05]  /*42f90*/  ISETP.LT.AND P0, PT, R22, R13, !P0 ;  /* 0x0000000d1600720c */ /* 0x000fca0004701270 */
[----:B------:R-:W0:Y:S01]  /*42fa0*/  LDC R25, c[0x0][0x228] ;  /* 0x00008a00ff197b82 */ /* 0x000e220000000800 */
[----:B---3--:R-:W-:Y:S01]  /*42fb0*/  IMAD.WIDE R26, R7, 0x2, R18 ;  /* 0x00000002071a7825 */ /* 0x008fe200078e0212 */
[----:B------:R-:W-:Y:S01]  /*42fc0*/  PRMT R0, R250, 0x7632, R0 ;  /* 0x00007632fa007816 */ /* 0x000fe20000000000 */
[----:B------:R3:W-:Y:S01]  /*42fd0*/  @P4 STG.E.U16 desc[UR60][R14.64], R250 ;  /* 0x000000fa0e004986 */ /* 0x0007e2000c10153c */
[----:B------:R-:W-:Y:S01]  /*42fe0*/  ISETP.LT.AND P4, PT, R17, R4, !P6 ;  /* 0x000000041100720c */ /* 0x000fe20007781270 */
[----:B------:R-:W-:-:S03]  /*42ff0*/  IMAD.WIDE R4, R7, 0x2, R244 ;  /* 0x0000000207047825 */ /* 0x000fc600078e02f4 */
[----:B------:R-:W0:Y:S01]  /*43000*/  LDC R241, c[0x0][0x228] ;  /* 0x00008a00fff17b82 */ /* 0x000e220000000800 */
[----:B---3--:R-:W3:Y:S04]  /*43010*/  LDL.LU R250, [R1+0x440] ;  /* 0x0004400001fa7983 */ /* 0x008ee80000300800 */
[----:B------:R-:W-:Y:S01]  /*43020*/  @P1 STG.E.U16 desc[UR60][R26.64], R0 ;  /* 0x000000001a001986 */ /* 0x000fe2000c10153c */
[----:B------:R-:W-:Y:S01]  /*43030*/  IMAD.WIDE R14, R7, 0x2, R246 ;  /* 0x00000002070e7825 */ /* 0x000fe200078e02f6 */
[----:B----4-:R-:W-:Y:S02]  /*43040*/  PRMT R13, R251, 0x7632, R13 ;  /* 0x00007632fb0d7816 */ /* 0x010fe4000000000d */
[----:B------:R4:W-:Y:S04]  /*43050*/  @P5 STG.E.U16 desc[UR60][R4.64], R251 ;  /* 0x000000fb04005986 */ /* 0x0009e8000c10153c */
[----:B----4-:R-:W4:Y:S01]  /*43060*/  LDL.LU R251, [R1+0x430] ;  /* 0x0004300001fb7983 */ /* 0x010f220000300800 */
[----:B------:R-:W-:Y:S01]  /*43070*/  IMAD.IADD R0, R7, 0x1, R239 ;  /* 0x0000000107007824 */ /* 0x000fe200078e02ef */
[----:B------:R-:W-:Y:S01]  /*43080*/  ISETP.LT.AND P1, PT, R20, R237, !P6 ;  /* 0x000000ed1400720c */ /* 0x000fe20007721270 */
[----:B------:R-:W-:Y:S01]  /*43090*/  VIADD R9, R16, 0x61 ;  /* 0x0000006110097836 */ /* 0x000fe20000000000 */
[----:B------:R1:W-:Y:S01]  /*430a0*/  @P0 STG.E.U16 desc[UR60][R14.64], R13 ;  /* 0x0000000d0e000986 */ /* 0x0003e2000c10153c */
[----:B------:R-:W-:Y:S01]  /*430b0*/  IMAD.WIDE R26, R0, 0x2, R2 ;  /* 0x00000002001a7825 */ /* 0x000fe200078e0202 */
[----:B------:R-:W0:Y:S01]  /*430c0*/  LDC R237, c[0x0][0x248] ;  /* 0x00009200ffed7b82 */ /* 0x000e220000000800 */
[----:B------:R-:W-:-:S07]  /*430d0*/  ISETP.LT.AND P5, PT, R21, R240, !P6 ;  /* 0x000000f01500720c */ /* 0x000fce00077a1270 */
[----:B------:R-:W3:Y:S08]  /*430e0*/  LDC.64 R4, c[0x0][0x228] ;  /* 0x00008a00ff047b82 */ /* 0x000ef00000000a00 */
[----:B------:R-:W4:Y:S01]  /*430f0*/  LDC R239, c[0x0][0x228] ;  /* 0x00008a00ffef7b82 */ /* 0x000f220000000800 */
[----:B--2---:R2:W-:Y:S01]  /*43100*/  @P4 STG.E.U16 desc[UR60][R26.64], R252 ;  /* 0x000000fc1a004986 */ /* 0x0045e2000c10153c */
[----:B------:R-:W-:Y:S01]  /*43110*/  PRMT R7, R252, 0x7632, R7 ;  /* 0x00007632fc077816 */ /* 0x000fe20000000007 */
[----:B-1----:R-:W-:Y:S01]  /*43120*/  IMAD.WIDE R14, R0, 0x2, R18 ;  /* 0x00000002000e7825 */ /* 0x002fe200078e0212 */
[----:B------:R-:W-:-:S04]  /*43130*/  ISETP.GE.AND P0, PT, R9, R11, PT ;  /* 0x0000000b0900720c */ /* 0x000fc80003f06270 */
[----:B------:R-:W1:Y:S01]  /*43140*/  LDC R240, c[0x0][0x228] ;  /* 0x00008a00fff07b82 */ /* 0x000e620000000800 */
[----:B--2---:R-:W2:Y:S01]  /*43150*/  LDL.LU R252, [R1+0x2f0] ;  /* 0x0002f00001fc7983 */ /* 0x004ea20000300800 */
[----:B------:R-:W-:Y:S01]  /*43160*/  ISETP.LT.AND P4, PT, R17, R8, !P0 ;  /* 0x000000081100720c */ /* 0x000fe20004781270 */
[----:B------:R-:W-:Y:S01]  /*43170*/  IMAD.WIDE R8, R0, 0x2, R244 ;  /* 0x0000000200087825 */ /* 0x000fe200078e02f4 */
[----:B0-----:R-:W-:Y:S01]  /*43180*/  ISETP.LT.AND P6, PT, R22, R236, !P6 ;  /* 0x000000ec1600720c */ /* 0x001fe200077c1270 */
[----:B------:R0:W-:Y:S03]  /*43190*/  @P1 STG.E.U16 desc[UR60][R14.64], R7 ;  /* 0x000000070e001986 */ /* 0x0001e6000c10153c */
[----:B------:R-:W1:Y:S01]  /*431a0*/  LDC R236, c[0x0][0x248] ;  /* 0x00009200ffec7b82 */ /* 0x000e620000000800 */
[C---:B0-----:R-:W-:Y:S02]  /*431b0*/  IMAD.IADD R7, R0.reuse, 0x1, R237 ;  /* 0x0000000100077824 */ /* 0x041fe400078e02ed */
[----:B------:R-:W-:Y:S01]  /*431c0*/  IMAD.WIDE R14, R0, 0x2, R246 ;  /* 0x00000002000e7825 */ /* 0x000fe200078e02f6 */
[----:B---3--:R0:W-:Y:S01]  /*431d0*/  @P5 STG.E.U16 desc[UR60][R8.64], R250 ;  /* 0x000000fa08005986 */ /* 0x0081e2000c10153c */
[----:B------:R-:W-:-:S02]  /*431e0*/  PRMT R13, R250, 0x7632, R13 ;  /* 0x00007632fa0d7816 */ /* 0x000fc4000000000d */
[----:B------:R-:W-:Y:S01]  /*431f0*/  IMAD.WIDE R26, R7, 0x2, R2 ;  /* 0x00000002071a7825 */ /* 0x000fe200078e0202 */
[----:B0-----:R-:W3:Y:S01]  /*43200*/  LDL.LU R250, [R1+0x454] ;  /* 0x0004540001fa7983 */ /* 0x001ee20000300800 */
[----:B------:R-:W-:Y:S02]  /*43210*/  ISETP.LT.AND P1, PT, R20, R25, !P0 ;  /* 0x000000191400720c */ /* 0x000fe40004721270 */
[----:B------:R-:W-:Y:S01]  /*43220*/  VIADD R11, R16, 0x62 ;  /* 0x00000062100b7836 */ /* 0x000fe20000000000 */
[----:B------:R-:W-:Y:S01]  /*43230*/  ISETP.LT.AND P5, PT, R21, R242, !P0 ;  /* 0x000000f21500720c */ /* 0x000fe200047a1270 */
[----:B------:R0:W-:Y:S01]  /*43240*/  @P6 STG.E.U16 desc[UR60][R14.64], R13 ;  /* 0x0000000d0e006986 */ /* 0x0001e2000c10153c */
[----:B------:R-:W1:Y:S02]  /*43250*/  LDC.64 R8, c[0x0][0x228] ;  /* 0x00008a00ff087b82 */ /* 0x000e640000000a00 */
[----:B------:R-:W-:Y:S02]  /*43260*/  ISETP.GE.AND P6, PT, R11, R5, PT ;  /* 0x000000050b00720c */ /* 0x000fe40003fc6270 */
[----:B----4-:R-:W-:Y:S01]  /*43270*/  PRMT R0, R251, 0x7632, R0 ;  /* 0x00007632fb007816 */ /* 0x010fe20000000000 */
[----:B------:R4:W-:Y:S03]  /*43280*/  @P4 STG.E.U16 desc[UR60][R26.64], R251 ;  /* 0x000000fb1a004986 */ /* 0x0009e6000c10153c */
[----:B0-----:R-:W0:Y:S08]  /*43290*/  LDC R13, c[0x0][0x228] ;  /* 0x00008a00ff0d7b82 */ /* 0x001e300000000800 */
[----:B------:R-:W3:Y:S01]  /*432a0*/  LDC R25, c[0x0][0x248] ;  /* 0x00009200ff197b82 */ /* 0x000ee20000000800 */
[----:B----4-:R-:W4:Y:S01]  /*432b0*/  LDL.LU R251, [R1+0x444] ;  /* 0x0004440001fb7983 */ /* 0x010f220000300800 */
[----:B------:R-:W-:-:S04]  /*432c0*/  IMAD.WIDE R14, R7, 0x2, R18 ;  /* 0x00000002070e7825 */ /* 0x000fc800078e0212 */
[----:B------:R-:W-:Y:S01]  /*432d0*/  IMAD.WIDE R26, R7, 0x2, R244 ;  /* 0x00000002071a7825 */ /* 0x000fe200078e02f4 */
[----:B------:R1:W-:Y:S01]  /*432e0*/  @P1 STG.E.U16 desc[UR60][R14.64], R0 ;  /* 0x000000000e001986 */ /* 0x0003e2000c10153c */
[----:B------:R-:W4:Y:S01]  /*432f0*/  LDC R242, c[0x0][0x228] ;  /* 0x00008a00fff27b82 */ /* 0x000f220000000800 */
[----:B--2---:R-:W-:Y:S02]  /*43300*/  PRMT R11, R252, 0x7632, R11 ;  /* 0x00007632fc0b7816 */ /* 0x004fe4000000000b */
[----:B------:R2:W-:Y:S01]  /*43310*/  @P5 STG.E.U16 desc[UR60][R26.64], R252 ;  /* 0x000000fc1a005986 */ /* 0x0005e2000c10153c */
[----:B------:R-:W-:Y:S02]  /*43320*/  ISETP.LT.AND P0, PT, R22, R239, !P0 ;  /* 0x000000ef1600720c */ /* 0x000fe40004701270 */
[----:B------:R-:W-:Y:S01]  /*43330*/  ISETP.LT.AND P4, PT, R17, R238, !P6 ;  /* 0x000000ee1100720c */ /* 0x000fe20007781270 */
[C---:B-1----:R-:W-:Y:S01]  /*43340*/  IMAD.IADD R0, R7.reuse, 0x1, R236 ;  /* 0x0000000107007824 */ /* 0x042fe200078e02ec */
[----:B------:R-:W1:Y:S01]  /*43350*/  LDC.64 R14, c[0x0][0x228] ;  /* 0x00008a00ff0e7b82 */ /* 0x000e620000000a00 */
[----:B--2---:R-:W2:Y:S01]  /*43360*/  LDL.LU R252, [R1+0x434] ;  /* 0x0004340001fc7983 */ /* 0x004ea20000300800 */
[----:B------:R-:W-:Y:S01]  /*43370*/  IMAD.WIDE R26, R7, 0x2, R246 ;  /* 0x00000002071a7825 */ /* 0x000fe200078e02f6 */
[----:B------:R-:W-:-:S05]  /*43380*/  ISETP.LT.AND P1, PT, R20, R240, !P6 ;  /* 0x000000f01400720c */ /* 0x000fca0007721270 */
[----:B------:R-:W1:Y:S01]  /*43390*/  LDC R238, c[0x0][0x228] ;  /* 0x00008a00ffee7b82 */ /* 0x000e620000000800 */
[----:B------:R-:W-:Y:S02]  /*433a0*/  VIADD R5, R16, 0x63 ;  /* 0x0000006310057836 */ /* 0x000fe40000000000 */
[----:B------:R-:W-:Y:S01]  /*433b0*/  IMAD.WIDE R236, R0, 0x2, R2 ;  /* 0x0000000200ec7825 */ /* 0x000fe200078e0202 */
[----:B------:R-:W-:Y:S01]  /*433c0*/  ISETP.LT.AND P5, PT, R21, R241, !P6 ;  /* 0x000000f11500720c */ /* 0x000fe200077a1270 */
[----:B------:R3:W-:Y:S01]  /*433d0*/  @P0 STG.E.U16 desc[UR60][R26.64], R11 ;  /* 0x0000000b1a000986 */ /* 0x0007e2000c10153c */
[----:B------:R-:W-:Y:S02]  /*433e0*/  ISETP.GE.AND P0, PT, R5, R9, PT ;  /* 0x000000090500720c */ /* 0x000fe40003f06270 */
[----:B------:R-:W1:Y:S01]  /*433f0*/  LDC R239, c[0x0][0x228] ;  /* 0x00008a00ffef7b82 */ /* 0x000e620000000800 */
[----:B0-----:R-:W-:-:S07]  /*43400*/  ISETP.LT.AND P6, PT, R22, R13, !P6 ;  /* 0x0000000d1600720c */ /* 0x001fce00077c1270 */
[----:B------:R-:W0:Y:S01]  /*43410*/  LDC R240, c[0x0][0x248] ;  /* 0x00009200fff07b82 */ /* 0x000e220000000800 */
[----:B---3--:R3:W-:Y:S01]  /*43420*/  @P4 STG.E.U16 desc[UR60][R236.64], R250 ;  /* 0x000000faec004986 */ /* 0x0087e2000c10153c */
[----:B------:R-:W-:Y:S01]  /*43430*/  PRMT R5, R250, 0x7632, R5 ;  /* 0x00007632fa057816 */ /* 0x000fe20000000005 */
[----:B------:R-:W-:Y:S01]  /*43440*/  IMAD.WIDE R26, R0, 0x2, R18 ;  /* 0x00000002001a7825 */ /* 0x000fe200078e0212 */
[----:B------:R-:W-:-:S04]  /*43450*/  ISETP.LT.AND P4, PT, R17, R12, !P0 ;  /* 0x0000000c1100720c */ /* 0x000fc80004781270 */
[----:B------:R-:W0:Y:S01]  /*43460*/  LDC R11, c[0x0][0x228] ;  /* 0x00008a00ff0b7b82 */ /* 0x000e220000000800 */
[----:B------:R-:W-:Y:S01]  /*43470*/  IMAD.WIDE R12, R0, 0x2, R244 ;  /* 0x00000002000c7825 */ /* 0x000fe200078e02f4 */
[----:B---3--:R-:W3:Y:S06]  /*43480*/  LDL.LU R250, [R1+0x2f4] ;  /* 0x0002f40001fa7983 */ /* 0x008eec0000300800 */
[----:B------:R-:W3:Y:S01]  /*43490*/  LDC R241, c[0x0][0x228] ;  /* 0x00008a00fff17b82 */ /* 0x000ee20000000800 */
[----:B------:R1:W-:Y:S01]  /*434a0*/  @P1 STG.E.U16 desc[UR60][R26.64], R5 ;  /* 0x000000051a001986 */ /* 0x0003e2000c10153c */
[----:B------:R-:W-:-:S06]  /*434b0*/  VIADD R7, R16, 0x65 ;  /* 0x0000006510077836 */ /* 0x000fcc0000000000 */
[----:B------:R-:W3:Y:S01]  /*434c0*/  LDC.64 R236, c[0x0][0x228] ;  /* 0x00008a00ffec7b82 */ /* 0x000ee20000000a00 */
[----:B-1----:R-:W-:Y:S01]  /*434d0*/  IMAD.IADD R5, R0, 0x1, R25 ;  /* 0x0000000100057824 */ /* 0x002fe200078e0219 */
[----:B----4-:R1:W-:Y:S01]  /*434e0*/  @P5 STG.E.U16 desc[UR60][R12.64], R251 ;  /* 0x000000fb0c005986 */ /* 0x0103e2000c10153c */
[----:B------:R-:W-:-:S03]  /*434f0*/  PRMT R9, R251, 0x7632, R9 ;  /* 0x00007632fb097816 */ /* 0x000fc60000000009 */
[----:B-1----:R-:W4:Y:S01]  /*43500*/  LDL.LU R251, [R1+0x458] ;  /* 0x0004580001fb7983 */ /* 0x002f220000300800 */
[----:B------:R-:W-:-:S04]  /*43510*/  IMAD.WIDE R12, R0, 0x2, R246 ;  /* 0x00000002000c7825 */ /* 0x000fc800078e02f6 */
[----:B------:R-:W-:Y:S01]  /*43520*/  IMAD.WIDE R26, R5, 0x2, R2 ;  /* 0x00000002051a7825 */ /* 0x000fe200078e0202 */
[----:B------:R-:W-:Y:S04]  /*43530*/  @P6 STG.E.U16 desc[UR60][R12.64], R9 ;  /* 0x000000090c006986 */ /* 0x000fe8000c10153c */
[----:B--2---:R1:W-:Y:S01]  /*43540*/  @P4 STG.E.U16 desc[UR60][R26.64], R252 ;  /* 0x000000fc1a004986 */ /* 0x0043e2000c10153c */
[----:B------:R-:W-:-:S03]  /*43550*/  PRMT R0, R252, 0x7632, R0 ;  /* 0x00007632fc007816 */ /* 0x000fc60000000000 */
[----:B-1----:R-:W2:Y:S01]  /*43560*/  LDL.LU R252, [R1+0x448] ;  /* 0x0004480001fc7983 */ /* 0x002ea20000300800 */
[----:B------:R-:W-:Y:S02]  /*43570*/  ISETP.LT.AND P1, PT, R20, R238, !P0 ;  /* 0x000000ee1400720c */ /* 0x000fe40004721270 */
[----:B------:R-:W-:Y:S01]  /*43580*/  ISETP.LT.AND P5, PT, R21, R239, !P0 ;  /* 0x000000ef1500720c */ /* 0x000fe200047a1270 */
[----:B------:R-:W-:Y:S01]  /*43590*/  IMAD.WIDE R12, R5, 0x2, R18 ;  /* 0x00000002050c7825 */ /* 0x000fe200078e0212 */
[----:B------:R-:W-:Y:S01]  /*435a0*/  ISETP.LT.AND P4, PT, R17, R24, !P3 ;  /* 0x000000181100720c */ /* 0x000fe20005f81270 */
[----:B------:R-:W1:Y:S02]  /*435b0*/  LDC R239, c[0x0][0x228] ;  /* 0x00008a00ffef7b82 */ /* 0x000e640000000800 */
[----:B------:R-:W-:Y:S01]  /*435c0*/  IMAD.WIDE R24, R5, 0x2, R244 ;  /* 0x0000000205187825 */ /* 0x000fe200078e02f4 */
[----:B0-----:R-:W-:-:S05]  /*435d0*/  ISETP.LT.AND P0, PT, R22, R11, !P0 ;  /* 0x0000000b1600720c */ /* 0x001fca0004701270 */
[----:B------:R0:W-:Y:S01]  /*435e0*/  @P1 STG.E.U16 desc[UR60][R12.64], R0 ;  /* 0x000000000c001986 */ /* 0x0001e2000c10153c */
[----:B---3--:R-:W-:-:S03]  /*435f0*/  PRMT R9, R250, 0x7632, R9 ;  /* 0x00007632fa097816 */ /* 0x008fc60000000009 */
[----:B------:R3:W-:Y:S01]  /*43600*/  @P5 STG.E.U16 desc[UR60][R24.64], R250 ;  /* 0x000000fa18005986 */ /* 0x0007e2000c10153c */
[----:B------:R-:W-:Y:S01]  /*43610*/  ISETP.GE.AND P6, PT, R7, R15, PT ;  /* 0x0000000f0700720c */ /* 0x000fe20003fc6270 */
[----:B0-----:R-:W-:Y:S01]  /*43620*/  IMAD.IADD R0, R5, 0x1, R240 ;  /* 0x0000000105007824 */ /* 0x001fe200078e02f0 */
[----:B------:R-:W0:Y:S03]  /*43630*/  LDC R238, c[0x0][0x228] ;  /* 0x00008a00ffee7b82 */ /* 0x000e260000000800 */
[----:B------:R-:W-:-:S05]  /*43640*/  IMAD.WIDE R26, R0, 0x2, R2 ;  /* 0x00000002001a7825 */ /* 0x000fca00078e0202 */
[----:B------:R-:W0:Y:S01]  /*43650*/  LDC.64 R12, c[0x0][0x228] ;  /* 0x00008a00ff0c7b82 */ /* 0x000e220000000a00 */
[----:B---3--:R-:W3:Y:S01]  /*43660*/  LDL.LU R250, [R1+0x438] ;  /* 0x0004380001fa7983 */ /* 0x008ee20000300800 */
[----:B------:R-:W-:-:S05]  /*43670*/  IMAD.WIDE R24, R5, 0x2, R246 ;  /* 0x0000000205187825 */ /* 0x000fca00078e02f6 */
[----:B------:R1:W-:Y:S01]  /*43680*/  @P0 STG.E.U16 desc[UR60][R24.64], R9 ;  /* 0x0000000918000986 */ /* 0x0003e2000c10153c */
[----:B------:R-:W-:Y:S01]  /*43690*/  ISETP.LT.AND P1, PT, R20, R242, !P3 ;  /* 0x000000f21400720c */ /* 0x000fe20005f21270 */
[----:B------:R-:W0:Y:S01]  /*436a0*/  LDC R15, c[0x0][0x248] ;  /* 0x00009200ff0f7b82 */ /* 0x000e220000000800 */
[----:B------:R-:W-:-:S07]  /*436b0*/  ISETP.LT.AND P5, PT, R21, R241, !P3 ;  /* 0x000000f11500720c */ /* 0x000fce0005fa1270 */
[----:B------:R-:W0:Y:S01]  /*436c0*/  LDC R240, c[0x0][0x228] ;  /* 0x00008a00fff07b82 */ /* 0x000e220000000800 */
[----:B------:R-:W-:-:S07]  /*436d0*/  VIADD R7, R16, 0x6a ;  /* 0x0000006a10077836 */ /* 0x000fce0000000000 */
[----:B-1----:R-:W1:Y:S01]  /*436e0*/  LDC R9, c[0x0][0x228] ;  /* 0x00008a00ff097b82 */ /* 0x002e620000000800 */
[----:B----4-:R4:W-:Y:S01]  /*436f0*/  @P4 STG.E.U16 desc[UR60][R26.64], R251 ;  /* 0x000000fb1a004986 */ /* 0x0109e2000c10153c */
[----:B------:R-:W-:Y:S01]  /*43700*/  PRMT R5, R251, 0x7632, R5 ;  /* 0x00007632fb057816 */ /* 0x000fe20000000005 */
[----:B------:R-:W-:-:S05]  /*43710*/  IMAD.WIDE R24, R0, 0x2, R244 ;  /* 0x0000000200187825 */ /* 0x000fca00078e02f4 */
[----:B------:R-:W1:Y:S01]  /*43720*/  LDC R241, c[0x0][0x228] ;  /* 0x00008a00fff17b82 */ /* 0x000e620000000800 */
[----:B----4-:R-:W4:Y:S01]  /*43730*/  LDL.LU R251, [R1+0x2f8] ;  /* 0x0002f80001fb7983 */ /* 0x010f220000300800 */
[----:B------:R-:W-:Y:S01]  /*43740*/  ISETP.LT.AND P4, PT, R17, R10, !P6 ;  /* 0x0000000a1100720c */ /* 0x000fe20007781270 */
[----:B------:R-:W-:-:S05]  /*43750*/  IMAD.WIDE R10, R0, 0x2, R18 ;  /* 0x00000002000a7825 */ /* 0x000fca00078e0212 */
[----:B------:R-:W4:Y:S01]  /*43760*/  LDC R242, c[0x0][0x248] ;  /* 0x00009200fff27b82 */ /* 0x000f220000000800 */
[----:B------:R2:W-:Y:S01]  /*43770*/  @P1 STG.E.U16 desc[UR60][R10.64], R5 ;  /* 0x000000050a001986 */ /* 0x0005e2000c10153c */
[----:B------:R-:W-:Y:S02]  /*43780*/  ISETP.LT.AND P3, PT, R22, R239, !P3 ;  /* 0x000000ef1600720c */ /* 0x000fe40005f61270 */
[----:B--2---:R-:W-:Y:S01]  /*43790*/  PRMT R5, R252, 0x7632, R5 ;  /* 0x00007632fc057816 */ /* 0x004fe20000000005 */
[----:B------:R2:W-:Y:S01]  /*437a0*/  @P5 STG.E.U16 desc[UR60][R24.64], R252 ;  /* 0x000000fc18005986 */ /* 0x0005e2000c10153c */
[----:B------:R-:W-:Y:S02]  /*437b0*/  ISETP.GE.AND P0, PT, R7, R237, PT ;  /* 0x000000ed0700720c */ /* 0x000fe40003f06270 */
[----:B------:R-:W4:Y:S01]  /*437c0*/  LDC.64 R10, c[0x0][0x228] ;  /* 0x00008a00ff0a7b82 */ /* 0x000f220000000a00 */
[----:B0-----:R-:W-:-:S07]  /*437d0*/  ISETP.LT.AND P1, PT, R20, R238, !P6 ;  /* 0x000000ee1400720c */ /* 0x001fce0007721270 */
[----:B------:R-:W0:Y:S01]  /*437e0*/  LDC R239, c[0x0][0x228] ;  /* 0x00008a00ffef7b82 */ /* 0x000e220000000800 */
[----:B--2---:R-:W2:Y:S01]  /*437f0*/  LDL.LU R252, [R1+0x45c] ;  /* 0x00045c0001fc7983 */ /* 0x004ea20000300800 */
[C---:B------:R-:W-:Y:S02]  /*43800*/  IMAD.IADD R7, R0.reuse, 0x1, R15 ;  /* 0x0000000100077824 */ /* 0x040fe400078e020f */
[----:B------:R-:W-:Y:S01]  /*43810*/  IMAD.WIDE R24, R0, 0x2, R246 ;  /* 0x0000000200187825 */ /* 0x000fe200078e02f6 */
[----:B------:R-:W-:-:S03]  /*43820*/  ISETP.LT.AND P5, PT, R21, R240, !P6 ;  /* 0x000000f01500720c */ /* 0x000fc600077a1270 */
[----:B------:R-:W0:Y:S01]  /*43830*/  LDC R237, c[0x0][0x248] ;  /* 0x00009200ffed7b82 */ /* 0x000e220000000800 */
[----:B------:R-:W-:Y:S02]  /*43840*/  VIADD R0, R16, 0x66 ;  /* 0x0000006610007836 */ /* 0x000fe40000000000 */
[C---:B------:R-:W-:Y:S01]  /*43850*/  IMAD.WIDE R26, R7.reuse, 0x2, R2 ;  /* 0x00000002071a7825 */ /* 0x040fe200078e0202 */
[----:B------:R1:W-:Y:S02]  /*43860*/  @P3 STG.E.U16 desc[UR60][R24.64], R5 ;  /* 0x0000000518003986 */ /* 0x0003e4000c10153c */
[----:B------:R-:W-:Y:S02]  /*43870*/  ISETP.GE.AND P3, PT, R0, R13, PT ;  /* 0x0000000d0000720c */ /* 0x000fe40003f66270 */
[----:B------:R-:W2:Y:S08]  /*43880*/  LDC R240, c[0x0][0x228] ;  /* 0x00008a00fff07b82 */ /* 0x000eb00000000800 */
[----:B------:R-:W2:Y:S01]  /*43890*/  LDC R15, c[0x0][0x228] ;  /* 0x00008a00ff0f7b82 */ /* 0x000ea20000000800 */
[----:B---3--:R3:W-:Y:S01]  /*438a0*/  @P4 STG.E.U16 desc[UR60][R26.64], R250 ;  /* 0x000000fa1a004986 */ /* 0x0087e2000c10153c */
[----:B------:R-:W-:Y:S01]  /*438b0*/  PRMT R0, R250, 0x7632, R0 ;  /* 0x00007632fa007816 */ /* 0x000fe20000000000 */
[----:B-1----:R-:W-:Y:S01]  /*438c0*/  IMAD.WIDE R24, R7, 0x2, R18 ;  /* 0x0000000207187825 */ /* 0x002fe200078e0212 */
[----:B------:R-:W-:-:S03]  /*438d0*/  ISETP.LT.AND P4, PT, R17, R4, !P3 ;  /* 0x000000041100720c */ /* 0x000fc60005f81270 */
[C---:B------:R-:W-:Y:S01]  /*438e0*/  IMAD.WIDE R4, R7.reuse, 0x2, R244 ;  /* 0x0000000207047825 */ /* 0x040fe200078e02f4 */
[----:B------:R-:W1:Y:S01]  /*438f0*/  LDC R238, c[0x0][0x228] ;  /* 0x00008a00ffee7b82 */ /* 0x000e620000000800 */
[----:B---3--:R-:W3:Y:S04]  /*43900*/  LDL.LU R250, [R1+0x44c] ;  /* 0x00044c0001fa7983 */ /* 0x008ee80000300800 */
[----:B------:R0:W-:Y:S01]  /*43910*/  @P1 STG.E.U16 desc[UR60][R24.64], R0 ;  /* 0x0000000018001986 */ /* 0x0001e2000c10153c */
[----:B------:R-:W-:Y:S01]  /*43920*/  ISETP.LT.AND P6, PT, R22, R241, !P6 ;  /* 0x000000f11600720c */ /* 0x000fe200077c1270 */
[----:B------:R-:W-:Y:S01]  /*43930*/  IMAD.WIDE R26, R7, 0x2, R246 ;  /* 0x00000002071a7825 */ /* 0x000fe200078e02f6 */
[----:B----4-:R-:W-:Y:S01]  /*43940*/  PRMT R13, R251, 0x7632, R13 ;  /* 0x00007632fb0d7816 */ /* 0x010fe2000000000d */
[----:B------:R4:W-:Y:S02]  /*43950*/  @P5 STG.E.U16 desc[UR60][R4.64], R251 ;  /* 0x000000fb04005986 */ /* 0x0009e4000c10153c */
[----:B0-----:R-:W-:Y:S01]  /*43960*/  IMAD.IADD R0, R7, 0x1, R237 ;  /* 0x0000000107007824 */ /* 0x001fe200078e02ed */
[----:B------:R-:W-:Y:S01]  /*43970*/  ISETP.LT.AND P1, PT, R20, R9, !P3 ;  /* 0x000000091400720c */ /* 0x000fe20005f21270 */
[----:B------:R-:W0:Y:S01]  /*43980*/  LDC R241, c[0x0][0x228] ;  /* 0x00008a00fff17b82 */ /* 0x000e220000000800 */
[----:B----4-:R-:W4:Y:S01]  /*43990*/  LDL.LU R251, [R1+0x43c] ;  /* 0x00043c0001fb7983 */ /* 0x010f220000300800 */
[----:B------:R-:W-:-:S06]  /*439a0*/  IMAD.WIDE R24, R0, 0x2, R2 ;  /* 0x0000000200187825 */ /* 0x000fcc00078e0202 */
[----:B------:R-:W0:Y:S01]  /*439b0*/  LDC.64 R4, c[0x0][0x228] ;  /* 0x00008a00ff047b82 */ /* 0x000e220000000a00 */
[----:B------:R1:W-:Y:S01]  /*439c0*/  @P6 STG.E.U16 desc[UR60][R26.64], R13 ;  /* 0x0000000d1a006986 */ /* 0x0003e2000c10153c */
[----:B--2---:R-:W-:-:S03]  /*439d0*/  PRMT R7, R252, 0x7632, R7 ;  /* 0x00007632fc077816 */ /* 0x004fc60000000007 */
[----:B------:R2:W-:Y:S01]  /*439e0*/  @P4 STG.E.U16 desc[UR60][R24.64], R252 ;  /* 0x000000fc18004986 */ /* 0x0005e2000c10153c */
[----:B------:R-:W-:Y:S02]  /*439f0*/  VIADD R9, R16, 0x67 ;  /* 0x0000006710097836 */ /* 0x000fe40000000000 */
[----:B------:R-:W4:Y:S08]  /*43a00*/  LDC R237, c[0x0][0x228] ;  /* 0x00008a00ffed7b82 */ /* 0x000f300000000800 */
[----:B-1----:R-:W1:Y:S01]  /*43a10*/  LDC R13, c[0x0][0x228] ;  /* 0x00008a00ff0d7b82 */ /* 0x002e620000000800 */
[----:B--2---:R-:W2:Y:S01]  /*43a20*/  LDL.LU R252, [R1+0x2fc] ;  /* 0x0002fc0001fc7983 */ /* 0x004ea20000300800 */
[----:B------:R-:W-:-:S02]  /*43a30*/  ISETP.LT.AND P6, PT, R21, R240, !P3 ;  /* 0x000000f01500720c */ /* 0x000fc40005fc1270 */
[----:B------:R-:W-:Y:S02]  /*43a40*/  ISETP.LT.AND P3, PT, R22, R15, !P3 ;  /* 0x0000000f1600720c */ /* 0x000fe40005f61270 */
[----:B------:R-:W-:Y:S01]  /*43a50*/  ISETP.GE.AND P5, PT, R9, R11, PT ;  /* 0x0000000b0900720c */ /* 0x000fe20003fa6270 */
[C---:B------:R-:W-:Y:S01]  /*43a60*/  IMAD.WIDE R26, R0.reuse, 0x2, R18 ;  /* 0x00000002001a7825 */ /* 0x040fe200078e0212 */
[----:B------:R-:W1:Y:S02]  /*43a70*/  LDC R15, c[0x0][0x228] ;  /* 0x00008a00ff0f7b82 */ /* 0x000e640000000800 */
[----:B------:R-:W-:Y:S01]  /*43a80*/  ISETP.LT.AND P4, PT, R17, R8, !P5 ;  /* 0x000000081100720c */ /* 0x000fe20006f81270 */
[C---:B------:R-:W-:Y:S01]  /*43a90*/  IMAD.WIDE R8, R0.reuse, 0x2, R244 ;  /* 0x0000000200087825 */ /* 0x040fe200078e02f4 */
[----:B------:R0:W-:Y:S03]  /*43aa0*/  @P1 STG.E.U16 desc[UR60][R26.64], R7 ;  /* 0x000000071a001986 */ /* 0x0001e6000c10153c */
[C---:B------:R-:W-:Y:S01]  /*43ab0*/  IMAD.WIDE R24, R0.reuse, 0x2, R246 ;  /* 0x0000000200187825 */ /* 0x040fe200078e02f6 */
[----:B------:R-:W1:Y:S03]  /*43ac0*/  LDC R240, c[0x0][0x228] ;  /* 0x00008a00fff07b82 */ /* 0x000e660000000800 */
[----:B------:R-:W-:Y:S01]  /*43ad0*/  IMAD.IADD R0, R0, 0x1, R242 ;  /* 0x0000000100007824 */ /* 0x000fe200078e02f2 */
[----:B---3--:R-:W-:Y:S01]  /*43ae0*/  PRMT R11, R250, 0x7632, R11 ;  /* 0x00007632fa0b7816 */ /* 0x008fe2000000000b */
[----:B------:R3:W-:Y:S01]  /*43af0*/  @P6 STG.E.U16 desc[UR60][R8.64], R250 ;  /* 0x000000fa08006986 */ /* 0x0007e2000c10153c */
[----:B0-----:R-:W-:Y:S01]  /*43b00*/  VIADD R7, R16, 0x68 ;  /* 0x0000006810077836 */ /* 0x001fe20000000000 */
[----:B------:R-:W-:Y:S01]  /*43b10*/  ISETP.LT.AND P1, PT, R20, R238, !P5 ;  /* 0x000000ee1400720c */ /* 0x000fe20006f21270 */
[----:B------:R-:W0:Y:S01]  /*43b20*/  LDC R242, c[0x0][0x228] ;  /* 0x00008a00fff27b82 */ /* 0x000e220000000800 */
[----:B------:R3:W-:Y:S02]  /*43b30*/  @P3 STG.E.U16 desc[UR60][R24.64], R11 ;  /* 0x0000000b18003986 */ /* 0x0007e4000c10153c */
[----:B------:R-:W-:Y:S01]  /*43b40*/  ISETP.GE.AND P6, PT, R7, R5, PT ;  /* 0x000000050700720c */ /* 0x000fe20003fc6270 */
[----:B------:R-:W-:-:S04]  /*43b50*/  IMAD.WIDE R26, R0, 0x2, R18 ;  /* 0x00000002001a7825 */ /* 0x000fc800078e0212 */
[----:B------:R-:W1:Y:S01]  /*43b60*/  LDC R238, c[0x0][0x248] ;  /* 0x00009200ffee7b82 */ /* 0x000e620000000800 */
[----:B---3--:R-:W3:Y:S01]  /*43b70*/  LDL.LU R250, [R1+0x480] ;  /* 0x0004800001fa7983 */ /* 0x008ee20000300800 */
[----:B------:R-:W-:Y:S01]  /*43b80*/  IMAD.WIDE R24, R0, 0x2, R2 ;  /* 0x0000000200187825 */ /* 0x000fe200078e0202 */
[----:B------:R-:W-:Y:S02]  /*43b90*/  ISETP.LT.AND P3, PT, R22, R239, !P5 ;  /* 0x000000ef1600720c */ /* 0x000fe40006f61270 */
[----:B------:R-:W-:-:S03]  /*43ba0*/  ISETP.LT.AND P5, PT, R21, R241, !P5 ;  /* 0x000000f11500720c */ /* 0x000fc60006fa1270 */
[----:B------:R-:W0:Y:S08]  /*43bb0*/  LDC.64 R8, c[0x0][0x228] ;  /* 0x00008a00ff087b82 */ /* 0x000e300000000a00 */
[----:B------:R-:W3:Y:S08]  /*43bc0*/  LDC R239, c[0x0][0x228] ;  /* 0x00008a00ffef7b82 */ /* 0x000ef00000000800 */
[----:B------:R-:W3:Y:S01]  /*43bd0*/  LDC R241, c[0x0][0x228] ;  /* 0x00008a00fff17b82 */ /* 0x000ee20000000800 */
[----:B----4-:R-:W-:Y:S01]  /*43be0*/  PRMT R5, R251, 0x7632, R5 ;  /* 0x00007632fb057816 */ /* 0x010fe20000000005 */
[----:B------:R4:W-:Y:S04]  /*43bf0*/  @P4 STG.E.U16 desc[UR60][R24.64], R251 ;  /* 0x000000fb18004986 */ /* 0x0009e8000c10153c */
[----:B----4-:R-:W4:Y:S01]  /*43c00*/  LDL.LU R251, [R1+0x470] ;  /* 0x0004700001fb7983 */ /* 0x010f220000300800 */
[----:B------:R-:W-:Y:S01]  /*43c10*/  ISETP.LT.AND P4, PT, R17, R6, !P6 ;  /* 0x000000061100720c */ /* 0x000fe20007781270 */
[----:B------:R-:W-:-:S02]  /*43c20*/  IMAD.WIDE R6, R0, 0x2, R244 ;  /* 0x0000000200067825 */ /* 0x000fc400078e02f4 */
[----:B------:R-:W-:Y:S01]  /*43c30*/  @P1 STG.E.U16 desc[UR60][R26.64], R5 ;  /* 0x000000051a001986 */ /* 0x000fe2000c10153c */
[----:B--2---:R-:W-:-:S03]  /*43c40*/  PRMT R11, R252, 0x7632, R11 ;  /* 0x00007632fc0b7816 */ /* 0x004fc6000000000b */
[----:B------:R2:W-:Y:S04]  /*43c50*/  @P5 STG.E.U16 desc[UR60][R6.64], R252 ;  /* 0x000000fc06005986 */ /* 0x0005e8000c10153c */
[----:B--2---:R-:W2:Y:S01]  /*43c60*/  LDL.LU R252, [R1+0x4a0] ;  /* 0x0004a00001fc7983 */ /* 0x004ea20000300800 */
[----:B------:R-:W-:Y:S01]  /*43c70*/  IMAD.WIDE R24, R0, 0x2, R246 ;  /* 0x0000000200187825 */ /* 0x000fe200078e02f6 */
[----:B------:R-:W-:Y:S01]  /*43c80*/  ISETP.LT.AND P1, PT, R20, R237, !P6 ;  /* 0x000000ed1400720c */ /* 0x000fe20007721270 */
[----:B------:R-:W4:Y:S02]  /*43c90*/  LDC.64 R6, c[0x0][0x228] ;  /* 0x00008a00ff067b82 */ /* 0x000f240000000a00 */
[----:B-1----:R-:W-:Y:S01]  /*43ca0*/  IMAD.IADD R0, R0, 0x1, R238 ;  /* 0x0000000100007824 */ /* 0x002fe200078e02ee */
[----:B------:R1:W-:Y:S01]  /*43cb0*/  @P3 STG.E.U16 desc[UR60][R24.64], R11 ;  /* 0x0000000b18003986 */ /* 0x0003e2000c10153c */
[----:B------:R-:W-:Y:S01]  /*43cc0*/  VIADD R5, R16, 0x69 ;  /* 0x0000006910057836 */ /* 0x000fe20000000000 */
[----:B------:R-:W-:-:S03]  /*43cd0*/  ISETP.LT.AND P3, PT, R21, R13, !P6 ;  /* 0x0000000d1500720c */ /* 0x000fc60007761270 */
[----:B------:R-:W4:Y:S01]  /*43ce0*/  LDC R237, c[0x0][0x248] ;  /* 0x00009200ffed7b82 */ /* 0x000f220000000800 */
[----:B0-----:R-:W-:Y:S01]  /*43cf0*/  ISETP.GE.AND P5, PT, R5, R9, PT ;  /* 0x000000090500720c */ /* 0x001fe20003fa6270 */
[----:B-1----:R-:W-:-:S06]  /*43d00*/  IMAD.WIDE R24, R0, 0x2, R2 ;  /* 0x0000000200187825 */ /* 0x002fcc00078e0202 */
[----:B------:R-:W0:Y:S01]  /*43d10*/  LDC R238, c[0x0][0x228] ;  /* 0x00008a00ffee7b82 */ /* 0x000e220000000800 */
[----:B---3--:R-:W-:Y:S01]  /*43d20*/  PRMT R5, R250, 0x7632, R5 ;  /* 0x00007632fa057816 */ /* 0x008fe20000000005 */
[----:B------:R1:W-:Y:S01]  /*43d30*/  @P4 STG.E.U16 desc[UR60][R24.64], R250 ;  /* 0x000000fa18004986 */ /* 0x0003e2000c10153c */
[----:B------:R-:W-:-:S05]  /*43d40*/  IMAD.WIDE R26, R0, 0x2, R18 ;  /* 0x00000002001a7825 */ /* 0x000fca00078e0212 */
[----:B------:R-:W3:Y:S01]  /*43d50*/  LDC R11, c[0x0][0x228] ;  /* 0x00008a00ff0b7b82 */ /* 0x000ee20000000800 */
[----:B------:R4:W-:Y:S04]  /*43d60*/  @P1 STG.E.U16 desc[UR60][R26.64], R5 ;  /* 0x000000051a001986 */ /* 0x0009e8000c10153c */
[----:B-1----:R-:W3:Y:S01]  /*43d70*/  LDL.LU R250, [R1+0x490] ;  /* 0x0004900001fa7983 */ /* 0x002ee20000300800 */
[----:B------:R-:W-:Y:S01]  /*43d80*/  IMAD.WIDE R24, R0, 0x2, R244 ;  /* 0x0000000200187825 */ /* 0x000fe200078e02f4 */
[----:B------:R-:W-:Y:S02]  /*43d90*/  ISETP.LT.AND P6, PT, R22, R239, !P6 ;  /* 0x000000ef1600720c */ /* 0x000fe400077c1270 */
[----:B------:R-:W-:Y:S01]  /*43da0*/  ISETP.LT.AND P4, PT, R17, R14, !P5 ;  /* 0x0000000e1100720c */ /* 0x000fe20006f81270 */
[----:B------:R-:W1:Y:S01]  /*43db0*/  LDC R239, c[0x0][0x228] ;  /* 0x00008a00ffef7b82 */ /* 0x000e620000000800 */
[----:B----4-:R-:W-:Y:S01]  /*43dc0*/  IMAD.IADD R5, R0, 0x1, R237 ;  /* 0x0000000100057824 */ /* 0x010fe200078e02ed */
[----:B------:R-:W-:Y:S01]  /*43dd0*/  ISETP.LT.AND P1, PT, R20, R15, !P5 ;  /* 0x0000000f1400720c */ /* 0x000fe20006f21270 */
[----:B------:R-:W-:-:S04]  /*43de0*/  IMAD.WIDE R14, R0, 0x2, R246 ;  /* 0x00000002000e7825 */ /* 0x000fc800078e02f6 */
[----:B------:R-:W-:Y:S01]  /*43df0*/  VIADD R0, R16, 0x74 ;  /* 0x0000007410007836 */ /* 0x000fe20000000000 */
[----:B------:R-:W4:Y:S08]  /*43e00*/  LDC R27, c[0x0][0x248] ;  /* 0x00009200ff1b7b82 */ /* 0x000f300000000800 */
[----:B------:R-:W1:Y:S01]  /*43e10*/  LDC R26, c[0x0][0x228] ;  /* 0x00008a00ff1a7b82 */ /* 0x000e620000000800 */
[----:B------:R-:W-:Y:S01]  /*43e20*/  PRMT R9, R251, 0x7632, R9 ;  /* 0x00007632fb097816 */ /* 0x000fe20000000009 */
[----:B------:R0:W-:Y:S06]  /*43e30*/  @P3 STG.E.U16 desc[UR60][R24.64], R251 ;  /* 0x000000fb18003986 */ /* 0x0001ec000c10153c */
[----:B------:R-:W3:Y:S01]  /*43e40*/  LDC R237, c[0x0][0x248] ;  /* 0x00009200ffed7b82 */ /* 0x000ee20000000800 */
[----:B0-----:R-:W3:Y:S01]  /*43e50*/  LDL.LU R251, [R1+0x484] ;  /* 0x0004840001fb7983 */ /* 0x001ee20000300800 */
[----:B------:R-:W-:-:S03]  /*43e60*/  IMAD.WIDE R24, R5, 0x2, R2 ;  /* 0x0000000205187825 */ /* 0x000fc600078e0202 */
[----:B------:R0:W-:Y:S01]  /*43e70*/  @P6 STG.E.U16 desc[UR60][R14.64], R9 ;  /* 0x000000090e006986 */ /* 0x0001e2000c10153c */
[----:B------:R-:W-:Y:S02]  /*43e80*/  ISETP.GE.AND P6, PT, R0, R7, PT ;  /* 0x000000070000720c */ /* 0x000fe40003fc6270 */
[----:B------:R-:W-:Y:S01]  /*43e90*/  ISETP.LT.AND P3, PT, R21, R240, !P5 ;  /* 0x000000f01500720c */ /* 0x000fe20006f61270 */
[----:B0-----:R-:W0:Y:S08]  /*43ea0*/  LDC.64 R14, c[0x0][0x228] ;  /* 0x00008a00ff0e7b82 */ /* 0x001e300000000a00 */
[----:B------:R-:W0:Y:S01]  /*43eb0*/  LDC R9, c[0x0][0x228] ;  /* 0x00008a00ff097b82 */ /* 0x000e220000000800 */
[----:B--2---:R2:W-:Y:S01]  /*43ec0*/  @P4 STG.E.U16 desc[UR60][R24.64], R252 ;  /* 0x000000fc18004986 */ /* 0x0045e2000c10153c */
[----:B------:R-:W-:-:S06]  /*43ed0*/  PRMT R0, R252, 0x7632, R0 ;  /* 0x00007632fc007816 */ /* 0x000fcc0000000000 */
[----:B------:R-:W0:Y:S01]  /*43ee0*/  LDC R240, c[0x0][0x228] ;  /* 0x00008a00fff07b82 */ /* 0x000e220000000800 */
[----:B--2---:R-:W2:Y:S01]  /*43ef0*/  LDL.LU R252, [R1+0x474] ;  /* 0x0004740001fc7983 */ /* 0x004ea20000300800 */
[----:B------:R-:W-:Y:S01]  /*43f00*/  ISETP.LT.AND P4, PT, R17, R12, !P0 ;  /* 0x0000000c1100720c */ /* 0x000fe20004781270 */
[C---:B------:R-:W-:Y:S01]  /*43f10*/  IMAD.WIDE R12, R5.reuse, 0x2, R18 ;  /* 0x00000002050c7825 */ /* 0x040fe200078e0212 */
[----:B------:R-:W-:Y:S01]  /*43f20*/  ISETP.LT.AND P5, PT, R22, R238, !P5 ;  /* 0x000000ee1600720c */ /* 0x000fe20006fa1270 */
[----:B------:R-:W2:Y:S03]  /*43f30*/  LDL.LU R249, [R1+0x4a4] ;  /* 0x0004a40001f97983 */ /* 0x000ea60000300800 */
[----:B------:R-:W2:Y:S01]  /*43f40*/  LDC R238, c[0x0][0x228] ;  /* 0x00008a00ffee7b82 */ /* 0x000ea20000000800 */
[----:B------:R-:W-:Y:S01]  /*43f50*/  IMAD.WIDE R24, R5, 0x2, R244 ;  /* 0x0000000205187825 */ /* 0x000fe200078e02f4 */
[----:B------:R4:W-:Y:S01]  /*43f60*/  @P1 STG.E.U16 desc[UR60][R12.64], R0 ;  /* 0x000000000c001986 */ /* 0x0009e2000c10153c */
[----:B-1----:R-:W-:-:S02]  /*43f70*/  ISETP.LT.AND P1, PT, R21, R26, !P0 ;  /* 0x0000001a1500720c */ /* 0x002fc40004721270 */
[----:B----4-:R-:W-:-:S03]  /*43f80*/  IMAD.IADD R0, R5, 0x1, R27 ;  /* 0x0000000105007824 */ /* 0x010fc600078e021b */
[----:B------:R-:W1:Y:S01]  /*43f90*/  LDC.64 R12, c[0x0][0x228] ;  /* 0x00008a00ff0c7b82 */ /* 0x000e620000000a00 */
[----:B---3--:R3:W-:Y:S01]  /*43fa0*/  @P3 STG.E.U16 desc[UR60][R24.64], R250 ;  /* 0x000000fa18003986 */ /* 0x0087e2000c10153c */
[----:B------:R-:W-:Y:S01]  /*43fb0*/  PRMT R7, R250, 0x7632, R7 ;  /* 0x00007632fa077816 */ /* 0x000fe20000000007 */
[----:B------:R-:W-:-:S04]  /*43fc0*/  IMAD.WIDE R26, R0, 0x2, R2 ;  /* 0x00000002001a7825 */ /* 0x000fc800078e0202 */
[----:B---3--:R-:W-:-:S04]  /*43fd0*/  IMAD.WIDE R24, R5, 0x2, R246 ;  /* 0x0000000205187825 */ /* 0x008fc800078e02f6 */
[----:B------:R-:W-:Y:S01]  /*43fe0*/  VIADD R5, R16, 0x6b ;  /* 0x0000006b10057836 */ /* 0x000fe20000000000 */
[----:B------:R-:W-:Y:S04]  /*43ff0*/  @P5 STG.E.U16 desc[UR60][R24.64], R7 ;  /* 0x0000000718005986 */ /* 0x000fe8000c10153c */
[----:B0-----:R-:W-:Y:S02]  /*44000*/  ISETP.GE.AND P5, PT, R5, R15, PT ;  /* 0x0000000f0500720c */ /* 0x001fe40003fa6270 */
[----:B------:R-:W-:Y:S01]  /*44010*/  ISETP.LT.AND P3, PT, R20, R11, !P0 ;  /* 0x0000000b1400720c */ /* 0x000fe20004761270 */
[----:B------:R-:W0:Y:S01]  /*44020*/  LDC R15, c[0x0][0x248] ;  /* 0x00009200ff0f7b82 */ /* 0x000e220000000800 */
[----:B------:R3:W-:Y:S01]  /*44030*/  @P4 STG.E.U16 desc[UR60][R26.64], R251 ;  /* 0x000000fb1a004986 */ /* 0x0007e2000c10153c */
[----:B------:R-:W-:-:S03]  /*44040*/  PRMT R5, R251, 0x7632, R5 ;  /* 0x00007632fb057816 */ /* 0x000fc60000000005 */
        /* <DEDUP_REMOVED lines=8> */
[----:B------:R-:W-:Y:S01]  /*440d0*/  ISETP.LT.AND P0, PT, R22, R239, !P0 ;  /* 0x000000ef1600720c */ /* 0x000fe20004701270 */
[C---:B------:R-:W-:Y:S01]  /*440e0*/  IMAD.WIDE R24, R0.reuse, 0x2, R246 ;  /* 0x0000000200187825 */ /* 0x040fe200078e02f6 */
[----:B------:R-:W-:Y:S02]  /*440f0*/  ISETP.LT.AND P4, PT, R17, R10, !P5 ;  /* 0x0000000a1100720c */ /* 0x000fe40006f81270 */
[----:B------:R-:W-:Y:S01]  /*44100*/  ISETP.LT.AND P3, PT, R21, R240, !P5 ;  /* 0x000000f01500720c */ /* 0x000fe20006f61270 */
[----:B------:R-:W-:Y:S01]  /*44110*/  IMAD.IADD R0, R0, 0x1, R237 ;  /* 0x0000000100007824 */ /* 0x000fe200078e02ed */
[----:B------:R-:W-:Y:S01]  /*44120*/  ISETP.LT.AND P1, PT, R20, R9, !P5 ;  /* 0x000000091400720c */ /* 0x000fe20006f21270 */
[----:B------:R-:W3:Y:S01]  /*44130*/  LDC R240, c[0x0][0x228] ;  /* 0x00008a00fff07b82 */ /* 0x000ee20000000800 */
[----:B------:R-:W-:-:S07]  /*44140*/  VIADD R5, R16, 0x6c ;  /* 0x0000006c10057836 */ /* 0x000fce0000000000 */
[----:B------:R-:W3:Y:S01]  /*44150*/  LDC R9, c[0x0][0x228] ;  /* 0x00008a00ff097b82 */ /* 0x000ee20000000800 */
[----:B------:R1:W-:Y:S07]  /*44160*/  @P0 STG.E.U16 desc[UR60][R24.64], R7 ;  /* 0x0000000718000986 */ /* 0x0003ee000c10153c */
[----:B------:R-:W3:Y:S01]  /*44170*/  LDC R237, c[0x0][0x228] ;  /* 0x00008a00ffed7b82 */ /* 0x000ee20000000800 */
[----:B------:R-:W-:Y:S01]  /*44180*/  ISETP.LT.AND P5, PT, R22, R238, !P5 ;  /* 0x000000ee1600720c */ /* 0x000fe20006fa1270 */
[----:B------:R-:W-:-:S06]  /*44190*/  IMAD.WIDE R26, R0, 0x2, R18 ;  /* 0x00000002001a7825 */ /* 0x000fcc00078e0212 */
[----:B------:R-:W4:Y:S01]  /*441a0*/  LDC.64 R10, c[0x0][0x228] ;  /* 0x00008a00ff0a7b82 */ /* 0x000f220000000a00 */
[C---:B-1----:R-:W-:Y:S01]  /*441b0*/  IMAD.WIDE R24, R0.reuse, 0x2, R2 ;  /* 0x0000000200187825 */ /* 0x042fe200078e0202 */
[----:B------:R-:W-:Y:S02]  /*441c0*/  PRMT R7, R249, 0x7632, R7 ;  /* 0x00007632f9077816 */ /* 0x000fe40000000007 */
[----:B------:R-:W-:Y:S01]  /*441d0*/  ISETP.GE.AND P0, PT, R5, R13, PT ;  /* 0x0000000d0500720c */ /* 0x000fe20003f06270 */
[C---:B------:R-:W-:Y:S01]  /*441e0*/  IMAD.WIDE R238, R0.reuse, 0x2, R244 ;  /* 0x0000000200ee7825 */ /* 0x040fe200078e02f4 */
[----:B------:R1:W-:Y:S02]  /*441f0*/  @P4 STG.E.U16 desc[UR60][R24.64], R249 ;  /* 0x000000f918004986 */ /* 0x0003e4000c10153c */
[----:B------:R-:W2:Y:S02]  /*44200*/  LDC R13, c[0x0][0x248] ;  /* 0x00009200ff0d7b82 */ /* 0x000ea40000000800 */
[----:B------:R3:W-:Y:S01]  /*44210*/  @P1 STG.E.U16 desc[UR60][R26.64], R7 ;  /* 0x000000071a001986 */ /* 0x0007e2000c10153c */
[----:B------:R-:W-:Y:S01]  /*44220*/  ISETP.LT.AND P1, PT, R17, R4, !P0 ;  /* 0x000000041100720c */ /* 0x000fe20004721270 */
[----:B-1----:R-:W-:-:S04]  /*44230*/  IMAD.WIDE R24, R0, 0x2, R246 ;  /* 0x0000000200187825 */ /* 0x002fc800078e02f6 */
[----:B0-----:R-:W-:Y:S02]  /*44240*/  IMAD.IADD R0, R0, 0x1, R15 ;  /* 0x0000000100007824 */ /* 0x001fe400078e020f */
[----:B------:R-:W-:Y:S01]  /*44250*/  VIADD R5, R16, 0x6d ;  /* 0x0000006d10057836 */ /* 0x000fe20000000000 */
[----:B------:R-:W0:Y:S01]  /*44260*/  LDC R15, c[0x0][0x228] ;  /* 0x00008a00ff0f7b82 */ /* 0x000e220000000800 */
[----:B---3--:R-:W-:Y:S01]  /*44270*/  PRMT R7, R251, 0x7632, R7 ;  /* 0x00007632fb077816 */ /* 0x008fe20000000007 */
[----:B------:R1:W-:Y:S01]  /*44280*/  @P3 STG.E.U16 desc[UR60][R238.64], R251 ;  /* 0x000000fbee003986 */ /* 0x0003e2000c10153c */
[----:B------:R-:W-:-:S03]  /*44290*/  ISETP.LT.AND P3, PT, R20, R9, !P0 ;  /* 0x000000091400720c */ /* 0x000fc60004761270 */
[----:B------:R3:W-:Y:S01]  /*442a0*/  @P5 STG.E.U16 desc[UR60][R24.64], R7 ;  /* 0x0000000718005986 */ /* 0x0007e2000c10153c */
[----:B------:R-:W-:-:S03]  /*442b0*/  ISETP.LT.AND P5, PT, R22, R240, !P0 ;  /* 0x000000f01600720c */ /* 0x000fc600047a1270 */
[----:B-1----:R-:W2:Y:S01]  /*442c0*/  LDL.LU R251, [R1+0x4a8] ;  /* 0x0004a80001fb7983 */ /* 0x002ea20000300800 */
[----:B------:R-:W-:Y:S01]  /*442d0*/  ISETP.LT.AND P0, PT, R21, R237, !P0 ;  /* 0x000000ed1500720c */ /* 0x000fe20004701270 */
[C---:B------:R-:W-:Y:S01]  /*442e0*/  IMAD.WIDE R26, R0.reuse, 0x2, R18 ;  /* 0x00000002001a7825 */ /* 0x040fe200078e0212 */
[----:B----4-:R-:W-:Y:S01]  /*442f0*/  ISETP.GE.AND P4, PT, R5, R11, PT ;  /* 0x0000000b0500720c */ /* 0x010fe20003f86270 */
[----:B------:R-:W1:Y:S02]  /*44300*/  LDC.64 R238, c[0x0][0x228] ;  /* 0x00008a00ffee7b82 */ /* 0x000e640000000a00 */
[----:B---3--:R-:W-:Y:S01]  /*44310*/  IMAD.WIDE R24, R0, 0x2, R2 ;  /* 0x0000000200187825 */ /* 0x008fe200078e0202 */
[----:B------:R-:W-:-:S04]  /*44320*/  PRMT R7, R250, 0x7632, R7 ;  /* 0x00007632fa077816 */ /* 0x000fc80000000007 */
[----:B------:R3:W-:Y:S01]  /*44330*/  @P1 STG.E.U16 desc[UR60][R24.64], R250 ;  /* 0x000000fa18001986 */ /* 0x0007e2000c10153c */
[----:B------:R-:W-:Y:S01]  /*44340*/  ISETP.LT.AND P1, PT, R17, R8, !P4 ;  /* 0x000000081100720c */ /* 0x000fe20006721270 */
[----:B------:R-:W-:Y:S01]  /*44350*/  IMAD.WIDE R8, R0, 0x2, R244 ;  /* 0x0000000200087825 */ /* 0x000fe200078e02f4 */
[----:B------:R-:W4:Y:S08]  /*44360*/  LDC.64 R4, c[0x0][0x228] ;  /* 0x00008a00ff047b82 */ /* 0x000f300000000a00 */
[----:B------:R-:W1:Y:S01]  /*44370*/  LDC R240, c[0x0][0x228] ;  /* 0x00008a00fff07b82 */ /* 0x000e620000000800 */
[----:B---3--:R-:W3:Y:S04]  /*44380*/  LDL.LU R250, [R1+0x498] ;  /* 0x0004980001fa7983 */ /* 0x008ee80000300800 */
[----:B------:R-:W-:Y:S03]  /*44390*/  @P3 STG.E.U16 desc[UR60][R26.64], R7 ;  /* 0x000000071a003986 */ /* 0x000fe6000c10153c */
[----:B------:R-:W1:Y:S01]  /*443a0*/  LDC R237, c[0x0][0x248] ;  /* 0x00009200ffed7b82 */ /* 0x000e620000000800 */
[----:B--2---:R-:W-:Y:S01]  /*443b0*/  PRMT R11, R252, 0x7632, R11 ;  /* 0x00007632fc0b7816 */ /* 0x004fe2000000000b */
[----:B------:R2:W-:Y:S04]  /*443c0*/  @P0 STG.E.U16 desc[UR60][R8.64], R252 ;  /* 0x000000fc08000986 */ /* 0x0005e8000c10153c */
[----:B--2---:R-:W2:Y:S01]  /*443d0*/  LDL.LU R252, [R1+0x48c] ;  /* 0x00048c0001fc7983 */ /* 0x004ea20000300800 */
[----:B------:R-:W-:Y:S01]  /*443e0*/  IMAD.WIDE R24, R0, 0x2, R246 ;  /* 0x0000000200187825 */ /* 0x000fe200078e02f6 */
[----:B------:R-:W-:-:S02]  /*443f0*/  ISETP.LT.AND P3, PT, R20, R241, !P4 ;  /* 0x000000f11400720c */ /* 0x000fc40006761270 */
[----:B------:R-:W2:Y:S01]  /*44400*/  LDC R241, c[0x0][0x228] ;  /* 0x00008a00fff17b82 */ /* 0x000ea20000000800 */
[----:B------:R-:W-:Y:S02]  /*44410*/  IMAD.IADD R0, R0, 0x1, R13 ;  /* 0x0000000100007824 */ /* 0x000fe400078e020d */
[----:B------:R-:W-:Y:S01]  /*44420*/  VIADD R7, R16, 0x6f ;  /* 0x0000006f10077836 */ /* 0x000fe20000000000 */
[----:B------:R1:W-:Y:S01]  /*44430*/  @P5 STG.E.U16 desc[UR60][R24.64], R11 ;  /* 0x0000000b18005986 */ /* 0x0003e2000c10153c */
[----:B------:R-:W-:Y:S01]  /*44440*/  IMAD.WIDE R8, R0, 0x2, R2 ;  /* 0x0000000200087825 */ /* 0x000fe200078e0202 */
[----:B0-----:R-:W-:Y:S02]  /*44450*/  ISETP.LT.AND P5, PT, R21, R15, !P4 ;  /* 0x0000000f1500720c */ /* 0x001fe400067a1270 */
[----:B----4-:R-:W-:Y:S01]  /*44460*/  ISETP.GE.AND P0, PT, R7, R5, PT ;  /* 0x000000050700720c */ /* 0x010fe20003f06270 */
[----:B------:R-:W-:Y:S01]  /*44470*/  VIADD R5, R16, 0x6e ;  /* 0x0000006e10057836 */ /* 0x000fe20000000000 */
[----:B------:R-:W0:Y:S01]  /*44480*/  LDC R13, c[0x0][0x228] ;  /* 0x00008a00ff0d7b82 */ /* 0x000e220000000800 */
[----:B------:R-:W-:-:S04]  /*44490*/  IMAD.WIDE R26, R0, 0x2, R244 ;  /* 0x00000002001a7825 */ /* 0x000fc800078e02f4 */
[----:B-1----:R-:W-:Y:S01]  /*444a0*/  IMAD.WIDE R24, R0, 0x2, R18 ;  /* 0x0000000200187825 */ /* 0x002fe200078e0212 */
[----:B------:R-:W-:Y:S02]  /*444b0*/  ISETP.LT.AND P4, PT, R22, R240, !P4 ;  /* 0x000000f01600720c */ /* 0x000fe40006781270 */
[----:B------:R-:W1:Y:S08]  /*444c0*/  LDC R11, c[0x0][0x228] ;  /* 0x00008a00ff0b7b82 */ /* 0x000e700000000800 */
[----:B------:R-:W4:Y:S08]  /*444d0*/  LDC R15, c[0x0][0x228] ;  /* 0x00008a00ff0f7b82 */ /* 0x000f300000000800 */
[----:B------:R-:W0:Y:S01]  /*444e0*/  LDC R240, c[0x0][0x228] ;  /* 0x00008a00fff07b82 */ /* 0x000e220000000800 */
[----:B------:R-:W-:Y:S01]  /*444f0*/  PRMT R7, R251, 0x7632, R7 ;  /* 0x00007632fb077816 */ /* 0x000fe20000000007 */
[----:B------:R1:W-:Y:S01]  /*44500*/  @P1 STG.E.U16 desc[UR60][R8.64], R251 ;  /* 0x000000fb08001986 */ /* 0x0003e2000c10153c */
[----:B------:R-:W-:Y:S01]  /*44510*/  ISETP.GE.AND P1, PT, R5, R239, PT ;  /* 0x000000ef0500720c */ /* 0x000fe20003f26270 */
[----:B------:R-:W-:-:S04]  /*44520*/  IMAD.IADD R5, R0, 0x1, R237 ;  /* 0x0000000100057824 */ /* 0x000fc800078e02ed */
[----:B------:R-:W0:Y:S01]  /*44530*/  LDC R239, c[0x0][0x248] ;  /* 0x00009200ffef7b82 */ /* 0x000e220000000800 */
[----:B------:R4:W-:Y:S01]  /*44540*/  @P3 STG.E.U16 desc[UR60][R24.64], R7 ;  /* 0x0000000718003986 */ /* 0x0009e2000c10153c */
[----:B------:R-:W-:-:S06]  /*44550*/  ISETP.LT.AND P3, PT, R17, R236, !P1 ;  /* 0x000000ec1100720c */ /* 0x000fcc0004f61270 */
[----:B------:R-:W0:Y:S01]  /*44560*/  LDC R236, c[0x0][0x248] ;  /* 0x00009200ffec7b82 */ /* 0x000e220000000800 */
[----:B-1----:R-:W2:Y:S01]  /*44570*/  LDL.LU R251, [R1+0x47c] ;  /* 0x00047c0001fb7983 */ /* 0x002ea20000300800 */
[----:B------:R-:W-:-:S06]  /*44580*/  IMAD.WIDE R8, R0, 0x2, R246 ;  /* 0x0000000200087825 */ /* 0x000fcc00078e02f6 */
[----:B----4-:R-:W1:Y:S01]  /*44590*/  LDC R7, c[0x0][0x228] ;  /* 0x00008a00ff077b82 */ /* 0x010e620000000800 */
[----:B---3--:R-:W-:Y:S01]  /*445a0*/  PRMT R0, R250, 0x7632, R0 ;  /* 0x00007632fa007816 */ /* 0x008fe20000000000 */
[----:B------:R3:W-:Y:S06]  /*445b0*/  @P5 STG.E.U16 desc[UR60][R26.64], R250 ;  /* 0x000000fa1a005986 */ /* 0x0007ec000c10153c */
[----:B------:R-:W4:Y:S01]  /*445c0*/  LDC.64 R24, c[0x0][0x228] ;  /* 0x00008a00ff187b82 */ /* 0x000f220000000a00 */
[----:B---3--:R-:W3:Y:S01]  /*445d0*/  LDL.LU R250, [R1+0x4ac] ;  /* 0x0004ac0001fa7983 */ /* 0x008ee20000300800 */
[----:B------:R-:W-:-:S06]  /*445e0*/  IMAD.WIDE R26, R5, 0x2, R2 ;  /* 0x00000002051a7825 */ /* 0x000fcc00078e0202 */
[----:B------:R-:W3:Y:S01]  /*445f0*/  LDC R237, c[0x0][0x228] ;  /* 0x00008a00ffed7b82 */ /* 0x000ee20000000800 */
[----:B------:R2:W-:Y:S02]  /*44600*/  @P4 STG.E.U16 desc[UR60][R8.64], R0 ;  /* 0x0000000008004986 */ /* 0x0005e4000c10153c */
[----:B--2---:R-:W-:Y:S02]  /*44610*/  PRMT R0, R252, 0x7632, R0 ;  /* 0x00007632fc007816 */ /* 0x004fe40000000000 */
[----:B------:R2:W-:Y:S04]  /*44620*/  @P3 STG.E.U16 desc[UR60][R26.64], R252 ;  /* 0x000000fc1a003986 */ /* 0x0005e8000c10153c */
[----:B--2---:R-:W2:Y:S01]  /*44630*/  LDL.LU R252, [R1+0x49c] ;  /* 0x00049c0001fc7983 */ /* 0x004ea20000300800 */
[----:B------:R-:W-:-:S02]  /*44640*/  ISETP.LT.AND P5, PT, R20, R241, !P1 ;  /* 0x000000f11400720c */ /* 0x000fc40004fa1270 */
[----:B------:R-:W4:Y:S01]  /*44650*/  LDC R241, c[0x0][0x228] ;  /* 0x00008a00fff17b82 */ /* 0x000f220000000800 */
[----:B------:R-:W-:Y:S01]  /*44660*/  ISETP.LT.AND P4, PT, R21, R11, !P1 ;  /* 0x0000000b1500720c */ /* 0x000fe20004f81270 */
[----:B------:R-:W-:Y:S01]  /*44670*/  IMAD.WIDE R8, R5, 0x2, R18 ;  /* 0x0000000205087825 */ /* 0x000fe200078e0212 */
[----:B------:R-:W-:Y:S02]  /*44680*/  ISETP.LT.AND P1, PT, R22, R15, !P1 ;  /* 0x0000000f1600720c */ /* 0x000fe40004f21270 */
[----:B------:R-:W-:Y:S01]  /*44690*/  ISETP.LT.AND P3, PT, R17, R14, !P0 ;  /* 0x0000000e1100720c */ /* 0x000fe20004761270 */
[----:B------:R-:W-:-:S05]  /*446a0*/  IMAD.WIDE R14, R5, 0x2, R244 ;  /* 0x00000002050e7825 */ /* 0x000fca00078e02f4 */
[----:B------:R0:W-:Y:S01]  /*446b0*/  @P5 STG.E.U16 desc[UR60][R8.64], R0 ;  /* 0x0000000008005986 */ /* 0x0001e2000c10153c */
[----:B-1----:R-:W-:Y:S01]  /*446c0*/  ISETP.LT.AND P5, PT, R20, R7, !P0 ;  /* 0x000000071400720c */ /* 0x002fe200047a1270 */
[C---:B0-----:R-:W-:Y:S02]  /*446d0*/  IMAD.IADD R7, R5.reuse, 0x1, R236 ;  /* 0x0000000105077824 */ /* 0x041fe400078e02ec */
[----:B------:R-:W-:Y:S01]  /*446e0*/  IMAD.WIDE R26, R5, 0x2, R246 ;  /* 0x00000002051a7825 */ /* 0x000fe200078e02f6 */
[----:B------:R-:W0:Y:S03]  /*446f0*/  LDC R236, c[0x0][0x228] ;  /* 0x00008a00ffec7b82 */ /* 0x000e260000000800 */
[----:B------:R-:W-:-:S05]  /*44700*/  VIADD R0, R16, 0x70 ;  /* 0x0000007010007836 */ /* 0x000fca0000000000 */
[----:B------:R-:W1:Y:S01]  /*44710*/  LDC.64 R8, c[0x0][0x228] ;  /* 0x00008a00ff087b82 */ /* 0x000e620000000a00 */
[----:B------:R-:W-:Y:S01]  /*44720*/  PRMT R11, R251, 0x7632, R11 ;  /* 0x00007632fb0b7816 */ /* 0x000fe2000000000b */
[----:B------:R0:W-:Y:S01]  /*44730*/  @P4 STG.E.U16 desc[UR60][R14.64], R251 ;  /* 0x000000fb0e004986 */ /* 0x0001e2000c10153c */
[----:B----4-:R-:W-:Y:S01]  /*44740*/  ISETP.GE.AND P4, PT, R0, R25, PT ;  /* 0x000000190000720c */ /* 0x010fe20003f86270 */
[----:B------:R-:W-:-:S04]  /*44750*/  VIADD R5, R16, 0x71 ;  /* 0x0000007110057836 */ /* 0x000fc80000000000 */
[----:B------:R-:W4:Y:S01]  /*44760*/  LDC R25, c[0x0][0x228] ;  /* 0x00008a00ff197b82 */ /* 0x000f220000000800 */
[----:B------:R1:W-:Y:S01]  /*44770*/  @P1 STG.E.U16 desc[UR60][R26.64], R11 ;  /* 0x0000000b1a001986 */ /* 0x0003e2000c10153c */
[----:B------:R-:W-:-:S03]  /*44780*/  ISETP.LT.AND P1, PT, R21, R241, !P0 ;  /* 0x000000f11500720c */ /* 0x000fc60004721270 */
[----:B0-----:R-:W4:Y:S01]  /*44790*/  LDL.LU R251, [R1+0x4d0] ;  /* 0x0004d00001fb7983 */ /* 0x001f220000300800 */
[C---:B------:R-:W-:Y:S01]  /*447a0*/  IMAD.WIDE R14, R7.reuse, 0x2, R2 ;  /* 0x00000002070e7825 */ /* 0x040fe200078e0202 */
[----:B------:R-:W-:Y:S01]  /*447b0*/  ISETP.LT.AND P0, PT, R22, R13, !P0 ;  /* 0x0000000d1600720c */ /* 0x000fe20004701270 */
[----:B------:R-:W0:Y:S02]  /*447c0*/  LDC R241, c[0x0][0x228] ;  /* 0x00008a00fff17b82 */ /* 0x000e240000000800 */
[----:B-1----:R-:W-:Y:S01]  /*447d0*/  IMAD.WIDE R26, R7, 0x2, R18 ;  /* 0x00000002071a7825 */ /* 0x002fe200078e0212 */
[----:B---3--:R-:W-:Y:S01]  /*447e0*/  PRMT R0, R250, 0x7632, R0 ;  /* 0x00007632fa007816 */ /* 0x008fe20000000000 */
[----:B------:R1:W-:Y:S01]  /*447f0*/  @P3 STG.E.U16 desc[UR60][R14.64], R250 ;  /* 0x000000fa0e003986 */ /* 0x0003e2000c10153c */
[----:B------:R-:W-:Y:S01]  /*44800*/  ISETP.LT.AND P3, PT, R17, R12, !P4 ;  /* 0x0000000c1100720c */ /* 0x000fe20006761270 */
[----:B------:R-:W-:Y:S02]  /*44810*/  IMAD.WIDE R12, R7, 0x2, R244 ;  /* 0x00000002070c7825 */ /* 0x000fe400078e02f4 */
[----:B-1----:R-:W3:Y:S04]  /*44820*/  LDL.LU R250, [R1+0x4c0] ;  /* 0x0004c00001fa7983 */ /* 0x002ee80000300800 */
[----:B------:R-:W-:Y:S01]  /*44830*/  @P5 STG.E.U16 desc[UR60][R26.64], R0 ;  /* 0x000000001a005986 */ /* 0x000fe2000c10153c */
[----:B--2---:R-:W-:-:S03]  /*44840*/  PRMT R11, R252, 0x7632, R11 ;  /* 0x00007632fc0b7816 */ /* 0x004fc6000000000b */
[----:B------:R1:W-:Y:S04]  /*44850*/  @P1 STG.E.U16 desc[UR60][R12.64], R252 ;  /* 0x000000fc0c001986 */ /* 0x0003e8000c10153c */
[----:B-1----:R-:W2:Y:S01]  /*44860*/  LDL.LU R252, [R1+0x4b0] ;  /* 0x0004b00001fc7983 */ /* 0x002ea20000300800 */
[----:B------:R-:W-:Y:S01]  /*44870*/  ISETP.LT.AND P5, PT, R20, R237, !P4 ;  /* 0x000000ed1400720c */ /* 0x000fe200067a1270 */
[C---:B------:R-:W-:Y:S01]  /*44880*/  IMAD.IADD R0, R7.reuse, 0x1, R239 ;  /* 0x0000000107007824 */ /* 0x040fe200078e02ef */
[----:B------:R-:W1:Y:S01]  /*44890*/  LDC R237, c[0x0][0x248] ;  /* 0x00009200ffed7b82 */ /* 0x000e620000000800 */
[----:B------:R-:W-:Y:S01]  /*448a0*/  IMAD.WIDE R14, R7, 0x2, R246 ;  /* 0x00000002070e7825 */ /* 0x000fe200078e02f6 */
[----:B------:R-:W-:-:S03]  /*448b0*/  ISETP.LT.AND P1, PT, R21, R240, !P4 ;  /* 0x000000f01500720c */ /* 0x000fc60006721270 */
[----:B------:R-:W-:Y:S01]  /*448c0*/  IMAD.WIDE R26, R0, 0x2, R2 ;  /* 0x00000002001a7825 */ /* 0x000fe200078e0202 */
[----:B------:R0:W-:Y:S01]  /*448d0*/  @P0 STG.E.U16 desc[UR60][R14.64], R11 ;  /* 0x0000000b0e000986 */ /* 0x0001e2000c10153c */
[----:B------:R-:W-:Y:S01]  /*448e0*/  ISETP.GE.AND P0, PT, R5, R9, PT ;  /* 0x000000090500720c */ /* 0x000fe20003f06270 */
[----:B------:R-:W2:Y:S01]  /*448f0*/  LDC R239, c[0x0][0x228] ;  /* 0x00008a00ffef7b82 */ /* 0x000ea20000000800 */
[----:B------:R-:W-:-:S07]  /*44900*/  ISETP.LT.AND P4, PT, R22, R236, !P4 ;  /* 0x000000ec1600720c */ /* 0x000fce0006781270 */
[----:B------:R-:W2:Y:S01]  /*44910*/  LDC.64 R12, c[0x0][0x228] ;  /* 0x00008a00ff0c7b82 */ /* 0x000ea20000000a00 */
[----:B0-----:R-:W-:-:S07]  /*44920*/  IMAD.WIDE R14, R0, 0x2, R18 ;  /* 0x00000002000e7825 */ /* 0x001fce00078e0212 */
[----:B------:R-:W0:Y:S08]  /*44930*/  LDC R240, c[0x0][0x228] ;  /* 0x00008a00fff07b82 */ /* 0x000e300000000800 */
[----:B------:R-:W0:Y:S01]  /*44940*/  LDC R236, c[0x0][0x248] ;  /* 0x00009200ffec7b82 */ /* 0x000e220000000800 */
[----:B----4-:R4:W-:Y:S01]  /*44950*/  @P3 STG.E.U16 desc[UR60][R26.64], R251 ;  /* 0x000000fb1a003986 */ /* 0x0109e2000c10153c */
[----:B------:R-:W-:-:S02]  /*44960*/  PRMT R5, R251, 0x7632, R5 ;  /* 0x00007632fb057816 */ /* 0x000fc40000000005 */
[----:B------:R-:W-:Y:S01]  /*44970*/  ISETP.LT.AND P3, PT, R17, R10, !P0 ;  /* 0x0000000a1100720c */ /* 0x000fe20004761270 */
[----:B------:R-:W-:Y:S01]  /*44980*/  IMAD.WIDE R10, R0, 0x2, R244 ;  /* 0x00000002000a7825 */ /* 0x000fe200078e02f4 */
[----:B----4-:R-:W4:Y:S04]  /*44990*/  LDL.LU R251, [R1+0x460] ;  /* 0x0004600001fb7983 */ /* 0x010f280000300800 */
[----:B------:R1:W-:Y:S04]  /*449a0*/  @P5 STG.E.U16 desc[UR60][R14.64], R5 ;  /* 0x000000050e005986 */ /* 0x0003e8000c10153c */
[----:B---3--:R3:W-:Y:S01]  /*449b0*/  @P1 STG.E.U16 desc[UR60][R10.64], R250 ;  /* 0x000000fa0a001986 */ /* 0x0087e2000c10153c */
[----:B------:R-:W-:Y:S01]  /*449c0*/  PRMT R9, R250, 0x7632, R9 ;  /* 0x00007632fa097816 */ /* 0x000fe20000000009 */
[----:B-1----:R-:W-:-:S02]  /*449d0*/  IMAD.IADD R5, R0, 0x1, R237 ;  /* 0x0000000100057824 */ /* 0x002fc400078e02ed */
[----:B------:R-:W-:Y:S01]  /*449e0*/  IMAD.WIDE R14, R0, 0x2, R246 ;  /* 0x00000002000e7825 */ /* 0x000fe200078e02f6 */
[----:B---3--:R-:W3:Y:S03]  /*449f0*/  LDL.LU R250, [R1+0x4d4] ;  /* 0x0004d40001fa7983 */ /* 0x008ee60000300800 */
[----:B------:R-:W-:Y:S01]  /*44a00*/  IMAD.WIDE R26, R5, 0x2, R2 ;  /* 0x00000002051a7825 */ /* 0x000fe200078e0202 */
[----:B------:R-:W1:Y:S01]  /*44a10*/  LDC.64 R10, c[0x0][0x228] ;  /* 0x00008a00ff0a7b82 */ /* 0x000e620000000a00 */
[----:B------:R-:W-:Y:S04]  /*44a20*/  @P4 STG.E.U16 desc[UR60][R14.64], R9 ;  /* 0x000000090e004986 */ /* 0x000fe8000c10153c */
[----:B--2---:R2:W-:Y:S01]  /*44a30*/  @P3 STG.E.U16 desc[UR60][R26.64], R252 ;  /* 0x000000fc1a003986 */ /* 0x0045e2000c10153c */
[----:B------:R-:W-:-:S03]  /*44a40*/  PRMT R0, R252, 0x7632, R0 ;  /* 0x00007632fc007816 */ /* 0x000fc60000000000 */
[----:B--2---:R-:W2:Y:S01]  /*44a50*/  LDL.LU R252, [R1+0x4c4] ;  /* 0x0004c40001fc7983 */ /* 0x004ea20000300800 */
[----:B------:R-:W-:Y:S01]  /*44a60*/  ISETP.LT.AND P5, PT, R20, R25, !P0 ;  /* 0x000000191400720c */ /* 0x000fe200047a1270 */
[----:B------:R-:W-:Y:S01]  /*44a70*/  VIADD R7, R16, 0x72 ;  /* 0x0000007210077836 */ /* 0x000fe20000000000 */
[----:B------:R-:W-:Y:S01]  /*44a80*/  ISETP.LT.AND P1, PT, R21, R239, !P0 ;  /* 0x000000ef1500720c */ /* 0x000fe20004721270 */
[----:B------:R-:W-:Y:S01]  /*44a90*/  IMAD.WIDE R14, R5, 0x2, R18 ;  /* 0x00000002050e7825 */ /* 0x000fe200078e0212 */
[----:B0-----:R-:W-:Y:S01]  /*44aa0*/  ISETP.LT.AND P0, PT, R22, R240, !P0 ;  /* 0x000000f01600720c */ /* 0x001fe20004701270 */
[----:B------:R-:W0:Y:S01]  /*44ab0*/  LDC R239, c[0x0][0x228] ;  /* 0x00008a00ffef7b82 */ /* 0x000e220000000800 */
[----:B------:R-:W-:Y:S01]  /*44ac0*/  ISETP.GE.AND P4, PT, R7, R13, PT ;  /* 0x0000000d0700720c */ /* 0x000fe20003f86270 */
[----:B------:R-:W-:-:S03]  /*44ad0*/  IMAD.WIDE R26, R5, 0x2, R244 ;  /* 0x00000002051a7825 */ /* 0x000fc600078e02f4 */
[----:B------:R-:W-:-:S03]  /*44ae0*/  ISETP.LT.AND P3, PT, R17, R238, !P4 ;  /* 0x000000ee1100720c */ /* 0x000fc60006761270 */
[----:B------:R1:W-:Y:S01]  /*44af0*/  @P5 STG.E.U16 desc[UR60][R14.64], R0 ;  /* 0x000000000e005986 */ /* 0x0003e2000c10153c */
[----:B------:R-:W-:Y:S01]  /*44b00*/  VIADD R7, R16, 0x73 ;  /* 0x0000007310077836 */ /* 0x000fe20000000000 */
[----:B------:R-:W-:Y:S01]  /*44b10*/  ISETP.LT.AND P5, PT, R20, R241, !P4 ;  /* 0x000000f11400720c */ /* 0x000fe200067a1270 */
[----:B------:R-:W2:Y:S08]  /*44b20*/  LDC R25, c[0x0][0x248] ;  /* 0x00009200ff197b82 */ /* 0x000eb00000000800 */
[----:B------:R-:W2:Y:S01]  /*44b30*/  LDC R238, c[0x0][0x228] ;  /* 0x00008a00ffee7b82 */ /* 0x000ea20000000800 */
[----:B-1----:R-:W-:-:S04]  /*44b40*/  IMAD.IADD R0, R5, 0x1, R236 ;  /* 0x0000000105007824 */ /* 0x002fc800078e02ec */
[----:B------:R-:W-:-:S03]  /*44b50*/  IMAD.WIDE R236, R0, 0x2, R2 ;  /* 0x0000000200ec7825 */ /* 0x000fc600078e0202 */
[----:B------:R-:W1:Y:S08]  /*44b60*/  LDC R13, c[0x0][0x228] ;  /* 0x00008a00ff0d7b82 */ /* 0x000e700000000800 */
[----:B------:R-:W1:Y:S08]  /*44b70*/  LDC.64 R14, c[0x0][0x228] ;  /* 0x00008a00ff0e7b82 */ /* 0x000e700000000a00 */
[----:B------:R-:W1:Y:S08]  /*44b80*/  LDC R241, c[0x0][0x228] ;  /* 0x00008a00fff17b82 */ /* 0x000e700000000800 */
[----:B------:R-:W1:Y:S01]  /*44b90*/  LDC R240, c[0x0][0x228] ;  /* 0x00008a00fff07b82 */ /* 0x000e620000000800 */
[----:B----4-:R4:W-:Y:S01]  /*44ba0*/  @P1 STG.E.U16 desc[UR60][R26.64], R251 ;  /* 0x000000fb1a001986 */ /* 0x0109e2000c10153c */
[----:B------:R-:W-:-:S02]  /*44bb0*/  PRMT R9, R251, 0x7632, R9 ;  /* 0x00007632fb097816 */ /* 0x000fc40000000009 */
[----:B------:R-:W-:Y:S01]  /*44bc0*/  ISETP.LT.AND P1, PT, R21, R243, !P4 ;  /* 0x000000f31500720c */ /* 0x000fe20006721270 */
[----:B----4-:R-:W4:Y:S01]  /*44bd0*/  LDL.LU R251, [R1+0x4b4] ;  /* 0x0004b40001fb7983 */ /* 0x010f220000300800 */
[----:B------:R-:W-:-:S05]  /*44be0*/  IMAD.WIDE R26, R5, 0x2, R246 ;  /* 0x00000002051a7825 */ /* 0x000fca00078e02f6 */
[----:B------:R0:W-:Y:S01]  /*44bf0*/  @P0 STG.E.U16 desc[UR60][R26.64], R9 ;  /* 0x000000091a000986 */ /* 0x0001e2000c10153c */
[----:B------:R-:W-:-:S03]  /*44c00*/  ISETP.GE.AND P0, PT, R7, R11, PT ;  /* 0x0000000b0700720c */ /* 0x000fc60003f06270 */
[----:B---3--:R3:W-:Y:S01]  /*44c10*/  @P3 STG.E.U16 desc[UR60][R236.64], R250 ;  /* 0x000000faec003986 */ /* 0x0087e2000c10153c */
[----:B------:R-:W-:Y:S02]  /*44c20*/  PRMT R7, R250, 0x7632, R7 ;  /* 0x00007632fa077816 */ /* 0x000fe40000000007 */
[----:B------:R-:W-:Y:S01]  /*44c30*/  ISETP.LT.AND P3, PT, R17, R4, !P0 ;  /* 0x000000041100720c */ /* 0x000fe20004761270 */
[----:B------:R-:W-:-:S04]  /*44c40*/  IMAD.WIDE R4, R0, 0x2, R244 ;  /* 0x0000000200047825 */ /* 0x000fc800078e02f4 */
[----:B0-----:R-:W-:Y:S01]  /*44c50*/  IMAD.WIDE R26, R0, 0x2, R18 ;  /* 0x00000002001a7825 */ /* 0x001fe200078e0212 */
[----:B---3--:R-:W3:Y:S01]  /*44c60*/  LDL.LU R250, [R1+0x464] ;  /* 0x0004640001fa7983 */ /* 0x008ee20000300800 */
[----:B------:R-:W-:Y:S01]  /*44c70*/  ISETP.LT.AND P4, PT, R22, R239, !P4 ;  /* 0x000000ef1600720c */ /* 0x000fe20006781270 */
[----:B------:R-:W0:Y:S02]  /*44c80*/  LDC.64 R236, c[0x0][0x228] ;  /* 0x00008a00ffec7b82 */ /* 0x000e240000000a00 */
[----:B------:R-:W-:Y:S06]  /*44c90*/  @P5 STG.E.U16 desc[UR60][R26.64], R7 ;  /* 0x000000071a005986 */ /* 0x000fec000c10153c */
[----:B------:R-:W0:Y:S01]  /*44ca0*/  LDC R239, c[0x0][0x248] ;  /* 0x00009200ffef7b82 */ /* 0x000e220000000800 */
[----:B--2---:R2:W-:Y:S01]  /*44cb0*/  @P1 STG.E.U16 desc[UR60][R4.64], R252 ;  /* 0x000000fc04001986 */ /* 0x0045e2000c10153c */
[----:B------:R-:W-:-:S03]  /*44cc0*/  PRMT R11, R252, 0x7632, R11 ;  /* 0x00007632fc0b7816 */ /* 0x000fc6000000000b */
[----:B--2---:R-:W2:Y:S01]  /*44cd0*/  LDL.LU R252, [R1+0x4d8] ;  /* 0x0004d80001fc7983 */ /* 0x004ea20000300800 */
[----:B------:R-:W-:Y:S01]  /*44ce0*/  IMAD.IADD R7, R0, 0x1, R25 ;  /* 0x0000000100077824 */ /* 0x000fe200078e0219 */
[----:B------:R-:W-:Y:S01]  /*44cf0*/  ISETP.LT.AND P5, PT, R20, R238, !P0 ;  /* 0x000000ee1400720c */ /* 0x000fe200047a1270 */
[----:B------:R-:W-:Y:S01]  /*44d00*/  IMAD.WIDE R4, R0, 0x2, R246 ;  /* 0x0000000200047825 */ /* 0x000fe200078e02f6 */
[----:B------:R-:W-:Y:S01]  /*44d10*/  ISETP.LT.AND P1, PT, R21, R242, !P0 ;  /* 0x000000f21500720c */ /* 0x000fe20004721270 */
[----:B------:R-:W2:Y:S02]  /*44d20*/  LDC R238, c[0x0][0x228] ;  /* 0x00008a00ffee7b82 */ /* 0x000ea40000000800 */
[----:B------:R-:W-:Y:S01]  /*44d30*/  IMAD.WIDE R26, R7, 0x2, R2 ;  /* 0x00000002071a7825 */ /* 0x000fe200078e0202 */
[----:B------:R0:W-:Y:S01]  /*44d40*/  @P4 STG.E.U16 desc[UR60][R4.64], R11 ;  /* 0x0000000b04004986 */ /* 0x0001e2000c10153c */
[----:B-1----:R-:W-:Y:S02]  /*44d50*/  ISETP.LT.AND P0, PT, R22, R13, !P0 ;  /* 0x0000000d1600720c */ /* 0x002fe40004701270 */
[----:B------:R-:W-:-:S02]  /*44d60*/  VIADD R9, R16, 0x75 ;  /* 0x0000007510097836 */ /* 0x000fc40000000000 */
[----:B------:R-:W1:Y:S01]  /*44d70*/  LDC R13, c[0x0][0x248] ;  /* 0x00009200ff0d7b82 */ /* 0x000e620000000800 */
[----:B0-----:R-:W-:-:S07]  /*44d80*/  IMAD.WIDE R4, R7, 0x2, R18 ;  /* 0x0000000207047825 */ /* 0x001fce00078e0212 */
[----:B------:R-:W0:Y:S01]  /*44d90*/  LDC R242, c[0x0][0x248] ;  /* 0x00009200fff27b82 */ /* 0x000e220000000800 */
[----:B----4-:R4:W-:Y:S01]  /*44da0*/  @P3 STG.E.U16 desc[UR60][R26.64], R251 ;  /* 0x000000fb1a003986 */ /* 0x0109e2000c10153c */
[----:B------:R-:W-:Y:S02]  /*44db0*/  PRMT R0, R251, 0x7632, R0 ;  /* 0x00007632fb007816 */ /* 0x000fe40000000000 */
[----:B------:R-:W-:Y:S01]  /*44dc0*/  ISETP.LT.AND P3, PT, R17, R24, !P6 ;  /* 0x000000181100720c */ /* 0x000fe20007761270 */
[C---:B------:R-:W-:Y:S01]  /*44dd0*/  IMAD.WIDE R24, R7.reuse, 0x2, R244 ;  /* 0x0000000207187825 */ /* 0x040fe200078e02f4 */
[----:B----4-:R-:W4:Y:S04]  /*44de0*/  LDL.LU R251, [R1+0x4c8] ;  /* 0x0004c80001fb7983 */ /* 0x010f280000300800 */
[----:B------:R1:W-:Y:S04]  /*44df0*/  @P5 STG.E.U16 desc[UR60][R4.64], R0 ;  /* 0x0000000004005986 */ /* 0x0003e8000c10153c */
[----:B---3--:R3:W-:Y:S01]  /*44e00*/  @P1 STG.E.U16 desc[UR60][R24.64], R250 ;  /* 0x000000fa18001986 */ /* 0x0087e2000c10153c */
[----:B------:R-:W-:Y:S01]  /*44e10*/  PRMT R11, R250, 0x7632, R11 ;  /* 0x00007632fa0b7816 */ /* 0x000fe2000000000b */
[----:B-1----:R-:W-:Y:S01]  /*44e20*/  IMAD.IADD R0, R7, 0x1, R239 ;  /* 0x0000000107007824 */ /* 0x002fe200078e02ef */
[----:B------:R-:W-:Y:S01]  /*44e30*/  ISETP.GE.AND P4, PT, R9, R15, PT ;  /* 0x0000000f0900720c */ /* 0x000fe20003f86270 */
[----:B------:R-:W1:Y:S01]  /*44e40*/  LDC R239, c[0x0][0x228] ;  /* 0x00008a00ffef7b82 */ /* 0x000e620000000800 */
[----:B---3--:R-:W3:Y:S01]  /*44e50*/  LDL.LU R250, [R1+0x4b8] ;  /* 0x0004b80001fa7983 */ /* 0x008ee20000300800 */
        /* <DEDUP_REMOVED lines=26> */
[----:B----4-:R4:W-:Y:S01]  /*45000*/  @P1 STG.E.U16 desc[UR60][R24.64], R251 ;  /* 0x000000fb18001986 */ /* 0x0109e2000c10153c */
[----:B------:R-:W-:-:S02]  /*45010*/  PRMT R11, R251, 0x7632, R11 ;  /* 0x00007632fb0b7816 */ /* 0x000fc4000000000b */
[----:B------:R-:W-:-:S04]  /*45020*/  ISETP.LT.AND P1, PT, R21, R239, !P4 ;  /* 0x000000ef1500720c */ /* 0x000fc80006721270 */
[----:B------:R-:W1:Y:S01]  /*45030*/  LDC R239, c[0x0][0x228] ;  /* 0x00008a00ffef7b82 */ /* 0x000e620000000800 */
[----:B----4-:R-:W4:Y:S01]  /*45040*/  LDL.LU R251, [R1+0x4dc] ;  /* 0x0004dc0001fb7983 */ /* 0x010f220000300800 */
[----:B------:R-:W-:-:S04]  /*45050*/  IMAD.WIDE R24, R0, 0x2, R246 ;  /* 0x0000000200187825 */ /* 0x000fc800078e02f6 */
[----:B------:R-:W-:Y:S01]  /*45060*/  VIADD R0, R16, 0x76 ;  /* 0x0000007610007836 */ /* 0x000fe20000000000 */
[----:B------:R0:W-:Y:S04]  /*45070*/  @P6 STG.E.U16 desc[UR60][R24.64], R11 ;  /* 0x0000000b18006986 */ /* 0x0001e8000c10153c */
[----:B------:R-:W-:Y:S01]  /*45080*/  ISETP.GE.AND P6, PT, R0, R5, PT ;  /* 0x000000050000720c */ /* 0x000fe20003fc6270 */
[----:B---3--:R3:W-:Y:S01]  /*45090*/  @P3 STG.E.U16 desc[UR60][R26.64], R250 ;  /* 0x000000fa1a003986 */ /* 0x0087e2000c10153c */
[----:B------:R-:W-:Y:S02]  /*450a0*/  PRMT R0, R250, 0x7632, R0 ;  /* 0x00007632fa007816 */ /* 0x000fe40000000000 */
[----:B------:R-:W-:Y:S01]  /*450b0*/  ISETP.LT.AND P3, PT, R17, R12, !P6 ;  /* 0x0000000c1100720c */ /* 0x000fe20007761270 */
[----:B------:R-:W-:-:S04]  /*450c0*/  IMAD.WIDE R12, R7, 0x2, R244 ;  /* 0x00000002070c7825 */ /* 0x000fc800078e02f4 */
[----:B0-----:R-:W-:Y:S01]  /*450d0*/  IMAD.WIDE R24, R7, 0x2, R18 ;  /* 0x0000000207187825 */ /* 0x001fe200078e0212 */
[----:B---3--:R-:W3:Y:S04]  /*450e0*/  LDL.LU R250, [R1+0x4cc] ;  /* 0x0004cc0001fa7983 */ /* 0x008ee80000300800 */
[----:B------:R-:W-:Y:S04]  /*450f0*/  @P5 STG.E.U16 desc[UR60][R24.64], R0 ;  /* 0x0000000018005986 */ /* 0x000fe8000c10153c */
[----:B--2---:R0:W-:Y:S01]  /*45100*/  @P1 STG.E.U16 desc[UR60][R12.64], R252 ;  /* 0x000000fc0c001986 */ /* 0x0041e2000c10153c */
[----:B------:R-:W-:-:S03]  /*45110*/  PRMT R11, R252, 0x7632, R11 ;  /* 0x00007632fc0b7816 */ /* 0x000fc6000000000b */
[----:B0-----:R-:W2:Y:S01]  /*45120*/  LDL.LU R252, [R1+0x4bc] ;  /* 0x0004bc0001fc7983 */ /* 0x001ea20000300800 */
[----:B------:R-:W-:Y:S01]  /*45130*/  ISETP.LT.AND P4, PT, R22, R241, !P4 ;  /* 0x000000f11600720c */ /* 0x000fe20006781270 */
[C---:B------:R-:W-:Y:S01]  /*45140*/  IMAD.IADD R0, R7.reuse, 0x1, R238 ;  /* 0x0000000107007824 */ /* 0x040fe200078e02ee */
[----:B------:R-:W0:Y:S01]  /*45150*/  LDC.64 R12, c[0x0][0x228] ;  /* 0x00008a00ff0c7b82 */ /* 0x000e220000000a00 */
[----:B------:R-:W-:Y:S01]  /*45160*/  IMAD.WIDE R26, R7, 0x2, R246 ;  /* 0x00000002071a7825 */ /* 0x000fe200078e02f6 */
[----:B------:R-:W-:-:S03]  /*45170*/  ISETP.LT.AND P5, PT, R20, R240, !P6 ;  /* 0x000000f01400720c */ /* 0x000fc600077a1270 */
[----:B------:R-:W-:Y:S02]  /*45180*/  VIADD R5, R16, 0x77 ;  /* 0x0000007710057836 */ /* 0x000fe40000000000 */
[----:B------:R-:W-:Y:S01]  /*45190*/  IMAD.WIDE R24, R0, 0x2, R2 ;  /* 0x0000000200187825 */ /* 0x000fe200078e0202 */
[----:B------:R-:W0:Y:S03]  /*451a0*/  LDC R238, c[0x0][0x228] ;  /* 0x00008a00ffee7b82 */ /* 0x000e260000000800 */
[----:B------:R1:W-:Y:S02]  /*451b0*/  @P4 STG.E.U16 desc[UR60][R26.64], R11 ;  /* 0x0000000b1a004986 */ /* 0x0003e4000c10153c */
[----:B-1----:R-:W-:Y:S02]  /*451c0*/  ISETP.LT.AND P4, PT, R21, R239, !P6 ;  /* 0x000000ef1500720c */ /* 0x002fe40007781270 */
[----:B------:R-:W-:-:S02]  /*451d0*/  ISETP.GE.AND P1, PT, R5, R9, PT ;  /* 0x000000090500720c */ /* 0x000fc40003f26270 */
[----:B------:R-:W-:Y:S01]  /*451e0*/  ISETP.LT.AND P6, PT, R22, R15, !P6 ;  /* 0x0000000f1600720c */ /* 0x000fe200077c1270 */
[----:B------:R-:W1:Y:S01]  /*451f0*/  LDC R241, c[0x0][0x228] ;  /* 0x00008a00fff17b82 */ /* 0x000e620000000800 */
[----:B------:R-:W-:-:S07]  /*45200*/  IMAD.WIDE R26, R0, 0x2, R18 ;  /* 0x00000002001a7825 */ /* 0x000fce00078e0212 */
[----:B------:R-:W1:Y:S08]  /*45210*/  LDC R9, c[0x0][0x228] ;  /* 0x00008a00ff097b82 */ /* 0x000e700000000800 */
[----:B------:R-:W1:Y:S08]  /*45220*/  LDC R240, c[0x0][0x248] ;  /* 0x00009200fff07b82 */ /* 0x000e700000000800 */
[----:B------:R-:W1:Y:S08]  /*45230*/  LDC R239, c[0x0][0x228] ;  /* 0x00008a00ffef7b82 */ /* 0x000e700000000800 */
[----:B------:R-:W1:Y:S01]  /*45240*/  LDC R15, c[0x0][0x228] ;  /* 0x00008a00ff0f7b82 */ /* 0x000e620000000800 */
[----:B----4-:R-:W-:Y:S01]  /*45250*/  PRMT R5, R251, 0x7632, R5 ;  /* 0x00007632fb057816 */ /* 0x010fe20000000005 */
[----:B------:R4:W-:Y:S01]  /*45260*/  @P3 STG.E.U16 desc[UR60][R24.64], R251 ;  /* 0x000000fb18003986 */ /* 0x0009e2000c10153c */
[----:B------:R-:W-:Y:S01]  /*45270*/  ISETP.LT.AND P3, PT, R17, R10, !P1 ;  /* 0x0000000a1100720c */ /* 0x000fe20004f61270 */
[----:B------:R-:W-:-:S02]  /*45280*/  IMAD.WIDE R10, R0, 0x2, R244 ;  /* 0x00000002000a7825 */ /* 0x000fc400078e02f4 */
[----:B----4-:R-:W4:Y:S02]  /*45290*/  LDL.LU R251, [R1+0x46c] ;  /* 0x00046c0001fb7983 */ /* 0x010f240000300800 */
[C---:B------:R-:W-:Y:S02]  /*452a0*/  IMAD.WIDE R24, R0.reuse, 0x2, R246 ;  /* 0x0000000200187825 */ /* 0x040fe400078e02f6 */
[----:B------:R0:W-:Y:S02]  /*452b0*/  @P5 STG.E.U16 desc[UR60][R26.64], R5 ;  /* 0x000000051a005986 */ /* 0x0001e4000c10153c */
[----:B------:R-:W-:Y:S01]  /*452c0*/  IMAD.IADD R0, R0, 0x1, R242 ;  /* 0x0000000100007824 */ /* 0x000fe200078e02f2 */
[----:B---3--:R-:W-:Y:S01]  /*452d0*/  PRMT R7, R250, 0x7632, R7 ;  /* 0x00007632fa077816 */ /* 0x008fe20000000007 */
[----:B------:R3:W-:Y:S01]  /*452e0*/  @P4 STG.E.U16 desc[UR60][R10.64], R250 ;  /* 0x000000fa0a004986 */ /* 0x0007e2000c10153c */
[----:B0-----:R-:W-:-:S03]  /*452f0*/  VIADD R5, R16, 0x78 ;  /* 0x0000007810057836 */ /* 0x001fc60000000000 */
[----:B------:R0:W-:Y:S01]  /*45300*/  @P6 STG.E.U16 desc[UR60][R24.64], R7 ;  /* 0x0000000718006986 */ /* 0x0001e2000c10153c */
[----:B------:R-:W-:Y:S01]  /*45310*/  ISETP.LT.AND P5, PT, R20, R237, !P1 ;  /* 0x000000ed1400720c */ /* 0x000fe20004fa1270 */
[----:B------:R-:W4:Y:S02]  /*45320*/  LDC R242, c[0x0][0x228] ;  /* 0x00008a00fff27b82 */ /* 0x000f240000000800 */
[----:B---3--:R-:W3:Y:S01]  /*45330*/  LDL.LU R250, [R1+0x4f0] ;  /* 0x0004f00001fa7983 */ /* 0x008ee20000300800 */
[----:B------:R-:W-:-:S05]  /*45340*/  ISETP.GE.AND P4, PT, R5, R13, PT ;  /* 0x0000000d0500720c */ /* 0x000fca0003f86270 */
[----:B------:R-:W4:Y:S01]  /*45350*/  LDC R13, c[0x0][0x228] ;  /* 0x00008a00ff0d7b82 */ /* 0x000f220000000800 */
[----:B0-----:R-:W-:Y:S01]  /*45360*/  IMAD.WIDE R24, R0, 0x2, R2 ;  /* 0x0000000200187825 */ /* 0x001fe200078e0202 */
[----:B------:R-:W-:-:S06]  /*45370*/  ISETP.LT.AND P6, PT, R22, R238, !P1 ;  /* 0x000000ee1600720c */ /* 0x000fcc0004fc1270 */
[----:B------:R-:W0:Y:S01]  /*45380*/  LDC.64 R10, c[0x0][0x228] ;  /* 0x00008a00ff0a7b82 */ /* 0x000e220000000a00 */
[----:B------:R-:W-:-:S07]  /*45390*/  IMAD.WIDE R26, R0, 0x2, R18 ;  /* 0x00000002001a7825 */ /* 0x000fce00078e0212 */
[----:B------:R-:W3:Y:S01]  /*453a0*/  LDC R237, c[0x0][0x248] ;  /* 0x00009200ffed7b82 */ /* 0x000ee20000000800 */
[----:B--2---:R-:W-:Y:S01]  /*453b0*/  PRMT R5, R252, 0x7632, R5 ;  /* 0x00007632fc057816 */ /* 0x004fe20000000005 */
[----:B------:R2:W-:Y:S06]  /*453c0*/  @P3 STG.E.U16 desc[UR60][R24.64], R252 ;  /* 0x000000fc18003986 */ /* 0x0005ec000c10153c */
[----:B------:R-:W3:Y:S01]  /*453d0*/  LDC R238, c[0x0][0x228] ;  /* 0x00008a00ffee7b82 */ /* 0x000ee20000000800 */
[----:B--2---:R-:W2:Y:S01]  /*453e0*/  LDL.LU R252, [R1+0x4e0] ;  /* 0x0004e00001fc7983 */ /* 0x004ea20000300800 */
[----:B-1----:R-:W-:-:S02]  /*453f0*/  ISETP.LT.AND P1, PT, R21, R241, !P1 ;  /* 0x000000f11500720c */ /* 0x002fc40004f21270 */
[----:B------:R-:W-:Y:S01]  /*45400*/  ISETP.LT.AND P3, PT, R17, R6, !P4 ;  /* 0x000000061100720c */ /* 0x000fe20006761270 */
[----:B------:R1:W-:Y:S01]  /*45410*/  @P5 STG.E.U16 desc[UR60][R26.64], R5 ;  /* 0x000000051a005986 */ /* 0x0003e2000c10153c */
[----:B------:R-:W-:Y:S01]  /*45420*/  IMAD.WIDE R6, R0, 0x2, R244 ;  /* 0x0000000200067825 */ /* 0x000fe200078e02f4 */
[----:B------:R-:W-:Y:S01]  /*45430*/  ISETP.LT.AND P5, PT, R20, R9, !P4 ;  /* 0x000000091400720c */ /* 0x000fe200067a1270 */
[----:B------:R-:W2:Y:S02]  /*45440*/  LDC R241, c[0x0][0x228] ;  /* 0x00008a00fff17b82 */ /* 0x000ea40000000800 */
[----:B------:R-:W-:-:S04]  /*45450*/  IMAD.WIDE R24, R0, 0x2, R246 ;  /* 0x0000000200187825 */ /* 0x000fc800078e02f6 */
[----:B------:R-:W-:Y:S02]  /*45460*/  IMAD.IADD R0, R0, 0x1, R240 ;  /* 0x0000000100007824 */ /* 0x000fe400078e02f0 */
[----:B------:R-:W2:Y:S01]  /*45470*/  LDC R240, c[0x0][0x228] ;  /* 0x00008a00fff07b82 */ /* 0x000ea20000000800 */
[----:B-1----:R-:W-:Y:S02]  /*45480*/  VIADD R5, R16, 0x79 ;  /* 0x0000007910057836 */ /* 0x002fe40000000000 */
[----:B------:R-:W-:Y:S01]  /*45490*/  IMAD.WIDE R26, R0, 0x2, R18 ;  /* 0x00000002001a7825 */ /* 0x000fe200078e0212 */
[----:B----4-:R-:W-:Y:S01]  /*454a0*/  PRMT R9, R251, 0x7632, R9 ;  /* 0x00007632fb097816 */ /* 0x010fe20000000009 */
[----:B------:R1:W-:Y:S04]  /*454b0*/  @P1 STG.E.U16 desc[UR60][R6.64], R251 ;  /* 0x000000fb06001986 */ /* 0x0003e8000c10153c */
[----:B------:R4:W-:Y:S01]  /*454c0*/  @P6 STG.E.U16 desc[UR60][R24.64], R9 ;  /* 0x0000000918006986 */ /* 0x0009e2000c10153c */
[----:B------:R-:W-:-:S03]  /*454d0*/  ISETP.LT.AND P6, PT, R21, R13, !P4 ;  /* 0x0000000d1500720c */ /* 0x000fc600067c1270 */
[----:B-1----:R-:W2:Y:S01]  /*454e0*/  LDL.LU R251, [R1+0x1c0] ;  /* 0x0001c00001fb7983 */ /* 0x002ea20000300800 */
[----:B------:R-:W1:Y:S01]  /*454f0*/  LDC.64 R6, c[0x0][0x228] ;  /* 0x00008a00ff067b82 */ /* 0x000e620000000a00 */
[----:B----4-:R-:W-:Y:S01]  /*45500*/  IMAD.WIDE R24, R0, 0x2, R2 ;  /* 0x0000000200187825 */ /* 0x010fe200078e0202 */
[----:B0-----:R-:W-:Y:S02]  /*45510*/  ISETP.GE.AND P1, PT, R5, R11, PT ;  /* 0x0000000b0500720c */ /* 0x001fe40003f26270 */
[----:B------:R-:W-:-:S04]  /*45520*/  ISETP.LT.AND P4, PT, R22, R239, !P4 ;  /* 0x000000ef1600720c */ /* 0x000fc80006781270 */
[----:B------:R-:W0:Y:S01]  /*45530*/  LDC R11, c[0x0][0x228] ;  /* 0x00008a00ff0b7b82 */ /* 0x000e220000000800 */
[----:B---3--:R-:W-:Y:S01]  /*45540*/  PRMT R5, R250, 0x7632, R5 ;  /* 0x00007632fa057816 */ /* 0x008fe20000000005 */
[----:B------:R3:W-:Y:S04]  /*45550*/  @P3 STG.E.U16 desc[UR60][R24.64], R250 ;  /* 0x000000fa18003986 */ /* 0x0007e8000c10153c */
[----:B------:R2:W-:Y:S01]  /*45560*/  @P5 STG.E.U16 desc[UR60][R26.64], R5 ;  /* 0x000000051a005986 */ /* 0x0005e2000c10153c */
[C---:B------:R-:W-:Y:S01]  /*45570*/  IMAD.IADD R9, R0.reuse, 0x1, R237 ;  /* 0x0000000100097824 */ /* 0x040fe200078e02ed */
[----:B------:R-:W4:Y:S02]  /*45580*/  LDC R13, c[0x0][0x228] ;  /* 0x00008a00ff0d7b82 */ /* 0x000f240000000800 */
[----:B---3--:R-:W3:Y:S01]  /*45590*/  LDL.LU R250, [R1+0x1b0] ;  /* 0x0001b00001fa7983 */ /* 0x008ee20000300800 */
[----:B------:R-:W-:-:S05]  /*455a0*/  IMAD.WIDE R24, R0, 0x2, R244 ;  /* 0x0000000200187825 */ /* 0x000fca00078e02f4 */
[----:B------:R-:W4:Y:S01]  /*455b0*/  LDC R239, c[0x0][0x228] ;  /* 0x00008a00ffef7b82 */ /* 0x000f220000000800 */
[----:B--2---:R-:W-:Y:S01]  /*455c0*/  PRMT R5, R252, 0x7632, R5 ;  /* 0x00007632fc057816 */ /* 0x004fe20000000005 */
[----:B------:R2:W-:Y:S06]  /*455d0*/  @P6 STG.E.U16 desc[UR60][R24.64], R252 ;  /* 0x000000fc18006986 */ /* 0x0005ec000c10153c */
[----:B------:R-:W0:Y:S01]  /*455e0*/  LDC R26, c[0x0][0x248] ;  /* 0x00009200ff1a7b82 */ /* 0x000e220000000800 */
[----:B------:R-:W-:Y:S02]  /*455f0*/  ISETP.LT.AND P3, PT, R17, R14, !P1 ;  /* 0x0000000e1100720c */ /* 0x000fe40004f61270 */
[----:B------:R-:W-:-:S05]  /*45600*/  ISETP.LT.AND P5, PT, R20, R15, !P1 ;  /* 0x0000000f1400720c */ /* 0x000fca0004fa1270 */
[----:B------:R-:W4:Y:S01]  /*45610*/  LDC R237, c[0x0][0x228] ;  /* 0x00008a00ffed7b82 */ /* 0x000f220000000800 */
[----:B--2---:R-:W2:Y:S01]  /*45620*/  LDL.LU R252, [R1+0x4f4] ;  /* 0x0004f40001fc7983 */ /* 0x004ea20000300800 */
[----:B------:R-:W-:Y:S01]  /*45630*/  IMAD.WIDE R14, R0, 0x2, R246 ;  /* 0x00000002000e7825 */ /* 0x000fe200078e02f6 */
[----:B------:R-:W-:-:S04]  /*45640*/  ISETP.LT.AND P6, PT, R21, R240, !P1 ;  /* 0x000000f01500720c */ /* 0x000fc80004fc1270 */
[----:B------:R1:W-:Y:S01]  /*45650*/  @P4 STG.E.U16 desc[UR60][R14.64], R5 ;  /* 0x000000050e004986 */ /* 0x0003e2000c10153c */
[----:B------:R-:W-:-:S04]  /*45660*/  IMAD.WIDE R24, R9, 0x2, R2 ;  /* 0x0000000209187825 */ /* 0x000fc800078e0202 */
[----:B------:R-:W-:Y:S01]  /*45670*/  VIADD R0, R16, 0x84 ;  /* 0x0000008410007836 */ /* 0x000fe20000000000 */
[----:B------:R-:W2:Y:S08]  /*45680*/  LDC R240, c[0x0][0x228] ;  /* 0x00008a00fff07b82 */ /* 0x000eb00000000800 */
[----:B-1----:R-:W1:Y:S01]  /*45690*/  LDC.64 R14, c[0x0][0x228] ;  /* 0x00008a00ff0e7b82 */ /* 0x002e620000000a00 */
[----:B------:R-:W-:-:S02]  /*456a0*/  ISETP.GE.AND P4, PT, R0, R7, PT ;  /* 0x000000070000720c */ /* 0x000fc40003f86270 */
[----:B------:R-:W-:Y:S01]  /*456b0*/  ISETP.LT.AND P1, PT, R22, R238, !P1 ;  /* 0x000000ee1600720c */ /* 0x000fe20004f21270 */
[----:B------:R-:W-:-:S04]  /*456c0*/  VIADD R7, R16, 0x7b ;  /* 0x0000007b10077836 */ /* 0x000fc80000000000 */
[----:B------:R-:W2:Y:S01]  /*456d0*/  LDC R238, c[0x0][0x228] ;  /* 0x00008a00ffee7b82 */ /* 0x000ea20000000800 */
[----:B------:R0:W-:Y:S01]  /*456e0*/  @P3 STG.E.U16 desc[UR60][R24.64], R251 ;  /* 0x000000fb18003986 */ /* 0x0001e2000c10153c */
[----:B------:R-:W-:Y:S01]  /*456f0*/  ISETP.LT.AND P3, PT, R17, R4, !P0 ;  /* 0x000000041100720c */ /* 0x000fe20004761270 */
[----:B------:R-:W-:Y:S01]  /*45700*/  IMAD.WIDE R4, R9, 0x2, R18 ;  /* 0x0000000209047825 */ /* 0x000fe200078e0212 */
[----:B------:R-:W-:-:S05]  /*45710*/  PRMT R0, R251, 0x7632, R0 ;  /* 0x00007632fb007816 */ /* 0x000fca0000000000 */
[----:B------:R4:W-:Y:S04]  /*45720*/  @P5 STG.E.U16 desc[UR60][R4.64], R0 ;  /* 0x0000000004005986 */ /* 0x0009e8000c10153c */
[----:B0-----:R-:W2:Y:S01]  /*45730*/  LDL.LU R251, [R1+0x4e4] ;  /* 0x0004e40001fb7983 */ /* 0x001ea20000300800 */
[----:B------:R-:W-:-:S03]  /*45740*/  IMAD.WIDE R24, R9, 0x2, R244 ;  /* 0x0000000209187825 */ /* 0x000fc600078e02f4 */
[----:B------:R-:W2:Y:S01]  /*45750*/  LDL.LU R249, [R1+0x1c4] ;  /* 0x0001c40001f97983 */ /* 0x000ea20000300800 */
[----:B----4-:R-:W-:Y:S01]  /*45760*/  IMAD.IADD R0, R9, 0x1, R26 ;  /* 0x0000000109007824 */ /* 0x010fe200078e021a */
[----:B------:R-:W0:Y:S02]  /*45770*/  LDC.64 R4, c[0x0][0x228] ;  /* 0x00008a00ff047b82 */ /* 0x000e240000000a00 */
[----:B---3--:R3:W-:Y:S01]  /*45780*/  @P6 STG.E.U16 desc[UR60][R24.64], R250 ;  /* 0x000000fa18006986 */ /* 0x0087e2000c10153c */
[----:B------:R-:W-:Y:S02]  /*45790*/  ISETP.LT.AND P6, PT, R20, R11, !P0 ;  /* 0x0000000b1400720c */ /* 0x000fe400047c1270 */
[----:B------:R-:W-:Y:S01]  /*457a0*/  PRMT R11, R250, 0x7632, R11 ;  /* 0x00007632fa0b7816 */ /* 0x000fe2000000000b */
[----:B------:R-:W-:-:S04]  /*457b0*/  IMAD.WIDE R26, R0, 0x2, R2 ;  /* 0x00000002001a7825 */ /* 0x000fc800078e0202 */
[----:B---3--:R-:W-:-:S05]  /*457c0*/  IMAD.WIDE R24, R9, 0x2, R246 ;  /* 0x0000000209187825 */ /* 0x008fca00078e02f6 */
[----:B------:R-:W-:Y:S01]  /*457d0*/  @P1 STG.E.U16 desc[UR60][R24.64], R11 ;  /* 0x0000000b18001986 */ /* 0x000fe2000c10153c */
[----:B-1----:R-:W-:Y:S02]  /*457e0*/  ISETP.GE.AND P1, PT, R7, R15, PT ;  /* 0x0000000f0700720c */ /* 0x002fe40003f26270 */
[----:B------:R-:W-:Y:S01]  /*457f0*/  ISETP.LT.AND P5, PT, R21, R13, !P0 ;  /* 0x0000000d1500720c */ /* 0x000fe200047a1270 */
[----:B------:R-:W1:Y:S08]  /*45800*/  LDC R15, c[0x0][0x228] ;  /* 0x00008a00ff0f7b82 */ /* 0x000e700000000800 */
[----:B------:R-:W3:Y:S01]  /*45810*/  LDC R13, c[0x0][0x248] ;  /* 0x00009200ff0d7b82 */ /* 0x000ee20000000800 */
[----:B--2---:R2:W-:Y:S01]  /*45820*/  @P3 STG.E.U16 desc[UR60][R26.64], R252 ;  /* 0x000000fc1a003986 */ /* 0x0045e2000c10153c */
[----:B------:R-:W-:-:S03]  /*45830*/  PRMT R7, R252, 0x7632, R7 ;  /* 0x00007632fc077816 */ /* 0x000fc60000000007 */
[----:B--2---:R-:W2:Y:S01]  /*45840*/  LDL.LU R252, [R1+0x1b4] ;  /* 0x0001b40001fc7983 */ /* 0x004ea20000300800 */
[----:B------:R-:W-:Y:S01]  /*45850*/  IMAD.WIDE R24, R0, 0x2, R18 ;  /* 0x0000000200187825 */ /* 0x000fe200078e0212 */
[----:B------:R-:W-:Y:S02]  /*45860*/  ISETP.LT.AND P0, PT, R22, R239, !P0 ;  /* 0x000000ef1600720c */ /* 0x000fe40004701270 */
[----:B------:R-:W4:Y:S01]  /*45870*/  LDL.LU R250, [R1+0x4f8] ;  /* 0x0004f80001fa7983 */ /* 0x000f220000300800 */
[----:B------:R-:W-:Y:S01]  /*45880*/  IMAD.WIDE R26, R0, 0x2, R244 ;  /* 0x00000002001a7825 */ /* 0x000fe200078e02f4 */
[----:B------:R-:W-:Y:S02]  /*45890*/  ISETP.LT.AND P3, PT, R17, R8, !P1 ;  /* 0x000000081100720c */ /* 0x000fe40004f61270 */
[----:B------:R0:W-:Y:S01]  /*458a0*/  @P6 STG.E.U16 desc[UR60][R24.64], R7 ;  /* 0x0000000718006986 */ /* 0x0001e2000c10153c */
[----:B------:R-:W-:Y:S01]  /*458b0*/  ISETP.LT.AND P6, PT, R21, R240, !P1 ;  /* 0x000000f01500720c */ /* 0x000fe20004fc1270 */
[----:B------:R-:W-:Y:S01]  /*458c0*/  VIADD R11, R16, 0x7c ;  /* 0x0000007c100b7836 */ /* 0x000fe20000000000 */
[----:B------:R-:W1:Y:S08]  /*458d0*/  LDC.64 R8, c[0x0][0x228] ;  /* 0x00008a00ff087b82 */ /* 0x000e700000000a00 */
[----:B------:R-:W1:Y:S01]  /*458e0*/  LDC R240, c[0x0][0x228] ;  /* 0x00008a00fff07b82 */ /* 0x000e620000000800 */
[----:B0-----:R-:W-:-:S04]  /*458f0*/  IMAD.WIDE R24, R0, 0x2, R246 ;  /* 0x0000000200187825 */ /* 0x001fc800078e02f6 */
[----:B---3--:R-:W-:Y:S01]  /*45900*/  IMAD.IADD R0, R0, 0x1, R13 ;  /* 0x0000000100007824 */ /* 0x008fe200078e020d */
[----:B------:R0:W-:Y:S01]  /*45910*/  @P5 STG.E.U16 desc[UR60][R26.64], R251 ;  /* 0x000000fb1a005986 */ /* 0x0001e2000c10153c */
[----:B------:R-:W-:Y:S02]  /*45920*/  ISETP.LT.AND P5, PT, R20, R237, !P1 ;  /* 0x000000ed1400720c */ /* 0x000fe40004fa1270 */
[----:B------:R-:W-:Y:S01]  /*45930*/  PRMT R7, R251, 0x7632, R7 ;  /* 0x00007632fb077816 */ /* 0x000fe20000000007 */
[----:B------:R-:W3:Y:S01]  /*45940*/  LDC R237, c[0x0][0x248] ;  /* 0x00009200ffed7b82 */ /* 0x000ee20000000800 */
[----:B------:R-:W-:-:S03]  /*45950*/  ISETP.LT.AND P1, PT, R22, R238, !P1 ;  /* 0x000000ee1600720c */ /* 0x000fc60004f21270 */
[----:B------:R1:W-:Y:S01]  /*45960*/  @P0 STG.E.U16 desc[UR60][R24.64], R7 ;  /* 0x0000000718000986 */ /* 0x0003e2000c10153c */
[----:B------:R-:W-:-:S03]  /*45970*/  ISETP.GE.AND P0, PT, R11, R5, PT ;  /* 0x000000050b00720c */ /* 0x000fc60003f06270 */
[----:B0-----:R-:W4:Y:S01]  /*45980*/  LDL.LU R251, [R1+0x4e8] ;  /* 0x0004e80001fb7983 */ /* 0x001f220000300800 */
[C---:B------:R-:W-:Y:S01]  /*45990*/  IMAD.WIDE R26, R0.reuse, 0x2, R18 ;  /* 0x00000002001a7825 */ /* 0x040fe200078e0212 */
[----:B------:R-:W-:Y:S01]  /*459a0*/  PRMT R5, R249, 0x7632, R5 ;  /* 0x00007632f9057816 */ /* 0x000fe20000000005 */
[----:B------:R-:W0:Y:S02]  /*459b0*/  LDC R11, c[0x0][0x228] ;  /* 0x00008a00ff0b7b82 */ /* 0x000e240000000800 */
[----:B------:R-:W-:-:S04]  /*459c0*/  IMAD.WIDE R238, R0, 0x2, R244 ;  /* 0x0000000200ee7825 */ /* 0x000fc800078e02f4 */
[----:B-1----:R-:W-:-:S05]  /*459d0*/  IMAD.WIDE R24, R0, 0x2, R2 ;  /* 0x0000000200187825 */ /* 0x002fca00078e0202 */
[----:B------:R-:W-:Y:S04]  /*459e0*/  @P3 STG.E.U16 desc[UR60][R24.64], R249 ;  /* 0x000000f918003986 */ /* 0x000fe8000c10153c */
[----:B------:R1:W-:Y:S04]  /*459f0*/  @P5 STG.E.U16 desc[UR60][R26.64], R5 ;  /* 0x000000051a005986 */ /* 0x0003e8000c10153c */
[----:B--2---:R2:W-:Y:S01]  /*45a00*/  @P6 STG.E.U16 desc[UR60][R238.64], R252 ;  /* 0x000000fcee006986 */ /* 0x0045e2000c10153c */
[----:B-1----:R-:W-:-:S03]  /*45a10*/  PRMT R5, R252, 0x7632, R5 ;  /* 0x00007632fc057816 */ /* 0x002fc60000000005 */
[----:B--2---:R-:W2:Y:S01]  /*45a20*/  LDL.LU R252, [R1+0x1c8] ;  /* 0x0001c80001fc7983 */ /* 0x004ea20000300800 */
[----:B------:R-:W-:Y:S01]  /*45a30*/  VIADD R7, R16, 0x7d ;  /* 0x0000007d10077836 */ /* 0x000fe20000000000 */
[----:B------:R-:W-:Y:S01]  /*45a40*/  ISETP.LT.AND P5, PT, R17, R12, !P0 ;  /* 0x0000000c1100720c */ /* 0x000fe200047a1270 */
[----:B------:R-:W-:Y:S01]  /*45a50*/  IMAD.WIDE R24, R0, 0x2, R246 ;  /* 0x0000000200187825 */ /* 0x000fe200078e02f6 */
[----:B------:R-:W-:Y:S01]  /*45a60*/  ISETP.LT.AND P6, PT, R20, R15, !P0 ;  /* 0x0000000f1400720c */ /* 0x000fe200047c1270 */
[----:B------:R-:W1:Y:S01]  /*45a70*/  LDC.64 R12, c[0x0][0x228] ;  /* 0x00008a00ff0c7b82 */ /* 0x000e620000000a00 */
[----:B------:R-:W-:Y:S01]  /*45a80*/  ISETP.GE.AND P3, PT, R7, R9, PT ;  /* 0x000000090700720c */ /* 0x000fe20003f66270 */
[----:B---3--:R-:W-:Y:S01]  /*45a90*/  IMAD.IADD R0, R0, 0x1, R237 ;  /* 0x0000000100007824 */ /* 0x008fe200078e02ed */
[----:B------:R3:W-:Y:S05]  /*45aa0*/  @P1 STG.E.U16 desc[UR60][R24.64], R5 ;  /* 0x0000000518001986 */ /* 0x0007ea000c10153c */
[----:B------:R-:W1:Y:S01]  /*45ab0*/  LDC R9, c[0x0][0x248] ;  /* 0x00009200ff097b82 */ /* 0x000e620000000800 */
[----:B------:R-:W-:Y:S01]  /*45ac0*/  ISETP.LT.AND P1, PT, R22, R241, !P0 ;  /* 0x000000f11600720c */ /* 0x000fe20004721270 */
[----:B------:R-:W-:Y:S01]  /*45ad0*/  IMAD.WIDE R26, R0, 0x2, R18 ;  /* 0x00000002001a7825 */ /* 0x000fe200078e0212 */
[----:B------:R-:W-:-:S03]  /*45ae0*/  ISETP.LT.AND P0, PT, R21, R240, !P0 ;  /* 0x000000f01500720c */ /* 0x000fc60004701270 */
[----:B---3--:R-:W-:Y:S01]  /*45af0*/  IMAD.WIDE R24, R0, 0x2, R2 ;  /* 0x0000000200187825 */ /* 0x008fe200078e0202 */
[----:B----4-:R-:W-:Y:S01]  /*45b00*/  PRMT R5, R250, 0x7632, R5 ;  /* 0x00007632fa057816 */ /* 0x010fe20000000005 */
[----:B------:R-:W3:Y:S03]  /*45b10*/  LDC R15, c[0x0][0x228] ;  /* 0x00008a00ff0f7b82 */ /* 0x000ee60000000800 */
[----:B------:R4:W-:Y:S01]  /*45b20*/  @P5 STG.E.U16 desc[UR60][R24.64], R250 ;  /* 0x000000fa18005986 */ /* 0x0009e2000c10153c */
[----:B------:R-:W-:-:S03]  /*45b30*/  ISETP.LT.AND P5, PT, R17, R10, !P3 ;  /* 0x0000000a1100720c */ /* 0x000fc60005fa1270 */
[----:B------:R3:W-:Y:S01]  /*45b40*/  @P6 STG.E.U16 desc[UR60][R26.64], R5 ;  /* 0x000000051a006986 */ /* 0x0007e2000c10153c */
[----:B0-----:R-:W-:Y:S01]  /*45b50*/  ISETP.LT.AND P6, PT, R20, R11, !P3 ;  /* 0x0000000b1400720c */ /* 0x001fe20005fc1270 */
[C---:B------:R-:W-:Y:S01]  /*45b60*/  IMAD.WIDE R10, R0.reuse, 0x2, R244 ;  /* 0x00000002000a7825 */ /* 0x040fe200078e02f4 */
[----:B------:R-:W0:Y:S01]  /*45b70*/  LDC.64 R238, c[0x0][0x228] ;  /* 0x00008a00ffee7b82 */ /* 0x000e220000000a00 */
[----:B----4-:R-:W4:Y:S02]  /*45b80*/  LDL.LU R250, [R1+0x1b8] ;  /* 0x0001b80001fa7983 */ /* 0x010f240000300800 */
[----:B------:R-:W-:-:S05]  /*45b90*/  IMAD.WIDE R24, R0, 0x2, R246 ;  /* 0x0000000200187825 */ /* 0x000fca00078e02f6 */
[----:B------:R-:W0:Y:S01]  /*45ba0*/  LDC R240, c[0x0][0x228] ;  /* 0x00008a00fff07b82 */ /* 0x000e220000000800 */
[----:B-1----:R-:W-:-:S07]  /*45bb0*/  IMAD.IADD R0, R0, 0x1, R9 ;  /* 0x0000000100007824 */ /* 0x002fce00078e0209 */
[----:B------:R-:W1:Y:S01]  /*45bc0*/  LDC R237, c[0x0][0x248] ;  /* 0x00009200ffed7b82 */ /* 0x000e620000000800 */
[----:B------:R-:W-:-:S07]  /*45bd0*/  VIADD R7, R16, 0x7f ;  /* 0x0000007f10077836 */ /* 0x000fce0000000000 */
[----:B------:R-:W4:Y:S01]  /*45be0*/  LDC R241, c[0x0][0x228] ;  /* 0x00008a00fff17b82 */ /* 0x000f220000000800 */
[----:B---3--:R-:W-:Y:S01]  /*45bf0*/  PRMT R5, R251, 0x7632, R5 ;  /* 0x00007632fb057816 */ /* 0x008fe20000000005 */
[----:B------:R3:W-:Y:S06]  /*45c00*/  @P0 STG.E.U16 desc[UR60][R10.64], R251 ;  /* 0x000000fb0a000986 */ /* 0x0007ec000c10153c */
[----:B------:R-:W4:Y:S01]  /*45c10*/  LDC R9, c[0x0][0x228] ;  /* 0x00008a00ff097b82 */ /* 0x000f220000000800 */
[----:B---3--:R-:W3:Y:S01]  /*45c20*/  LDL.LU R251, [R1+0x4fc] ;  /* 0x0004fc0001fb7983 */ /* 0x008ee20000300800 */
[----:B------:R-:W-:-:S03]  /*45c30*/  IMAD.WIDE R10, R0, 0x2, R2 ;  /* 0x00000002000a7825 */ /* 0x000fc600078e0202 */
[----:B------:R2:W-:Y:S02]  /*45c40*/  @P1 STG.E.U16 desc[UR60][R24.64], R5 ;  /* 0x0000000518001986 */ /* 0x0005e4000c10153c */
[----:B--2---:R-:W-:Y:S02]  /*45c50*/  PRMT R5, R252, 0x7632, R5 ;  /* 0x00007632fc057816 */ /* 0x004fe40000000005 */
[----:B------:R2:W-:Y:S04]  /*45c60*/  @P5 STG.E.U16 desc[UR60][R10.64], R252 ;  /* 0x000000fc0a005986 */ /* 0x0005e8000c10153c */
[----:B--2---:R-:W2:Y:S01]  /*45c70*/  LDL.LU R252, [R1+0x4ec] ;  /* 0x0004ec0001fc7983 */ /* 0x004ea20000300800 */
[----:B------:R-:W-:Y:S02]  /*45c80*/  ISETP.LT.AND P1, PT, R21, R15, !P3 ;  /* 0x0000000f1500720c */ /* 0x000fe40005f21270 */
[----:B------:R-:W-:Y:S01]  /*45c90*/  ISETP.GE.AND P0, PT, R7, R13, PT ;  /* 0x0000000d0700720c */ /* 0x000fe20003f06270 */
[----:B------:R-:W-:Y:S01]  /*45ca0*/  VIADD R7, R16, 0x7e ;  /* 0x0000007e10077836 */ /* 0x000fe20000000000 */
[----:B------:R-:W4:Y:S01]  /*45cb0*/  LDC R15, c[0x0][0x228] ;  /* 0x00008a00ff0f7b82 */ /* 0x000f220000000800 */
[----:B------:R-:W-:Y:S01]  /*45cc0*/  IMAD.WIDE R24, R0, 0x2, R18 ;  /* 0x0000000200187825 */ /* 0x000fe200078e0212 */
[----:B0-----:R-:W-:-:S02]  /*45cd0*/  ISETP.LT.AND P3, PT, R22, R240, !P3 ;  /* 0x000000f01600720c */ /* 0x001fc40005f61270 */
[----:B------:R-:W-:Y:S01]  /*45ce0*/  ISETP.GE.AND P5, PT, R7, R239, PT ;  /* 0x000000ef0700720c */ /* 0x000fe20003fa6270 */
[C---:B------:R-:W-:Y:S01]  /*45cf0*/  IMAD.WIDE R26, R0.reuse, 0x2, R244 ;  /* 0x00000002001a7825 */ /* 0x040fe200078e02f4 */
[----:B------:R1:W-:Y:S02]  /*45d00*/  @P6 STG.E.U16 desc[UR60][R24.64], R5 ;  /* 0x0000000518006986 */ /* 0x0003e4000c10153c */
[----:B------:R-:W0:Y:S01]  /*45d10*/  LDC R7, c[0x0][0x228] ;  /* 0x00008a00ff077b82 */ /* 0x000e220000000800 */
[----:B------:R-:W-:Y:S01]  /*45d20*/  ISETP.LT.AND P6, PT, R17, R236, !P5 ;  /* 0x000000ec1100720c */ /* 0x000fe20006fc1270 */
[----:B------:R-:W-:-:S06]  /*45d30*/  IMAD.WIDE R10, R0, 0x2, R246 ;  /* 0x00000002000a7825 */ /* 0x000fcc00078e02f6 */
[----:B------:R-:W0:Y:S01]  /*45d40*/  LDC R236, c[0x0][0x248] ;  /* 0x00009200ffec7b82 */ /* 0x000e220000000800 */
[----:B-1----:R-:W-:Y:S01]  /*45d50*/  IMAD.IADD R5, R0, 0x1, R237 ;  /* 0x0000000100057824 */ /* 0x002fe200078e02ed */
[----:B----4-:R-:W-:Y:S01]  /*45d60*/  PRMT R0, R250, 0x7632, R0 ;  /* 0x00007632fa007816 */ /* 0x010fe20000000000 */
[----:B------:R1:W-:Y:S01]  /*45d70*/  @P1 STG.E.U16 desc[UR60][R26.64], R250 ;  /* 0x000000fa1a001986 */ /* 0x0003e2000c10153c */
[----:B------:R-:W-:-:S03]  /*45d80*/  ISETP.LT.AND P1, PT, R20, R241, !P5 ;  /* 0x000000f11400720c */ /* 0x000fc60006f21270 */
[----:B------:R4:W-:Y:S01]  /*45d90*/  @P3 STG.E.U16 desc[UR60][R10.64], R0 ;  /* 0x000000000a003986 */ /* 0x0009e2000c10153c */
[----:B------:R-:W2:Y:S03]  /*45da0*/  LDC.64 R24, c[0x0][0x228] ;  /* 0x00008a00ff187b82 */ /* 0x000ea60000000a00 */
[----:B-1----:R-:W2:Y:S01]  /*45db0*/  LDL.LU R250, [R1+0x1cc] ;  /* 0x0001cc0001fa7983 */ /* 0x002ea20000300800 */
[----:B------:R-:W-:Y:S01]  /*45dc0*/  IMAD.WIDE R26, R5, 0x2, R2 ;  /* 0x00000002051a7825 */ /* 0x000fe200078e0202 */
[----:B------:R-:W-:-:S03]  /*45dd0*/  ISETP.LT.AND P3, PT, R21, R9, !P5 ;  /* 0x000000091500720c */ /* 0x000fc60006f61270 */
[----:B------:R-:W1:Y:S01]  /*45de0*/  LDC R241, c[0x0][0x228] ;  /* 0x00008a00fff17b82 */ /* 0x000e620000000800 */
[----:B------:R-:W-:Y:S01]  /*45df0*/  ISETP.LT.AND P5, PT, R22, R15, !P5 ;  /* 0x0000000f1600720c */ /* 0x000fe20006fa1270 */
[----:B----4-:R-:W-:-:S06]  /*45e00*/  IMAD.WIDE R10, R5, 0x2, R18 ;  /* 0x00000002050a7825 */ /* 0x010fcc00078e0212 */
[----:B------:R-:W4:Y:S08]  /*45e10*/  LDC R13, c[0x0][0x228] ;  /* 0x00008a00ff0d7b82 */ /* 0x000f300000000800 */
[----:B------:R-:W4:Y:S01]  /*45e20*/  LDC R239, c[0x0][0x248] ;  /* 0x00009200ffef7b82 */ /* 0x000f220000000800 */
[----:B---3--:R-:W-:Y:S01]  /*45e30*/  PRMT R0, R251, 0x7632, R0 ;  /* 0x00007632fb007816 */ /* 0x008fe20000000000 */
[----:B------:R3:W-:Y:S01]  /*45e40*/  @P6 STG.E.U16 desc[UR60][R26.64], R251 ;  /* 0x000000fb1a006986 */ /* 0x0007e2000c10153c */
[----:B------:R-:W-:Y:S01]  /*45e50*/  ISETP.LT.AND P6, PT, R17, R14, !P0 ;  /* 0x0000000e1100720c */ /* 0x000fe200047c1270 */
[----:B------:R-:W-:-:S04]  /*45e60*/  IMAD.WIDE R14, R5, 0x2, R244 ;  /* 0x00000002050e7825 */ /* 0x000fc800078e02f4 */
[----:B------:R-:W4:Y:S01]  /*45e70*/  LDC R237, c[0x0][0x228] ;  /* 0x00008a00ffed7b82 */ /* 0x000f220000000800 */
[----:B------:R1:W-:Y:S07]  /*45e80*/  @P1 STG.E.U16 desc[UR60][R10.64], R0 ;  /* 0x000000000a001986 */ /* 0x0003ee000c10153c */
[----:B------:R-:W4:Y:S01]  /*45e90*/  LDC R240, c[0x0][0x228] ;  /* 0x00008a00fff07b82 */ /* 0x000f220000000800 */
[----:B---3--:R-:W3:Y:S01]  /*45ea0*/  LDL.LU R251, [R1+0x1bc] ;  /* 0x0001bc0001fb7983 */ /* 0x008ee20000300800 */
[----:B0-----:R-:W-:Y:S01]  /*45eb0*/  ISETP.LT.AND P1, PT, R20, R7, !P0 ;  /* 0x000000071400720c */ /* 0x001fe20004721270 */
[----:B------:R-:W-:-:S04]  /*45ec0*/  IMAD.WIDE R26, R5, 0x2, R246 ;  /* 0x00000002051a7825 */ /* 0x000fc800078e02f6 */
[----:B-1----:R-:W-:Y:S01]  /*45ed0*/  IMAD.IADD R0, R5, 0x1, R236 ;  /* 0x0000000105007824 */ /* 0x002fe200078e02ec */
[----:B------:R-:W0:Y:S01]  /*45ee0*/  LDC.64 R10, c[0x0][0x228] ;  /* 0x00008a00ff0a7b82 */ /* 0x000e220000000a00 */
[----:B------:R-:W-:-:S07]  /*45ef0*/  VIADD R9, R16, 0x80 ;  /* 0x0000008010097836 */ /* 0x000fce0000000000 */
[----:B------:R-:W1:Y:S01]  /*45f00*/  LDC R236, c[0x0][0x228] ;  /* 0x00008a00ffec7b82 */ /* 0x000e620000000800 */
[----:B--2---:R-:W-:Y:S01]  /*45f10*/  PRMT R7, R252, 0x7632, R7 ;  /* 0x00007632fc077816 */ /* 0x004fe20000000007 */
[----:B------:R2:W-:Y:S04]  /*45f20*/  @P3 STG.E.U16 desc[UR60][R14.64], R252 ;  /* 0x000000fc0e003986 */ /* 0x0005e8000c10153c */
[----:B--2---:R-:W2:Y:S01]  /*45f30*/  LDL.LU R252, [R1+0x510] ;  /* 0x0005100001fc7983 */ /* 0x004ea20000300800 */
[----:B------:R-:W-:-:S03]  /*45f40*/  IMAD.WIDE R14, R0, 0x2, R2 ;  /* 0x00000002000e7825 */ /* 0x000fc600078e0202 */
[----:B------:R4:W-:Y:S01]  /*45f50*/  @P5 STG.E.U16 desc[UR60][R26.64], R7 ;  /* 0x000000071a005986 */ /* 0x0009e2000c10153c */
[----:B------:R-:W-:Y:S02]  /*45f60*/  ISETP.LT.AND P5, PT, R21, R241, !P0 ;  /* 0x000000f11500720c */ /* 0x000fe400047a1270 */
[----:B------:R-:W-:Y:S01]  /*45f70*/  ISETP.GE.AND P3, PT, R9, R25, PT ;  /* 0x000000190900720c */ /* 0x000fe20003f66270 */
[----:B------:R-:W1:Y:S01]  /*45f80*/  LDC R241, c[0x0][0x228] ;  /* 0x00008a00fff17b82 */ /* 0x000e620000000800 */
[----:B----4-:R-:W-:Y:S01]  /*45f90*/  IMAD.WIDE R26, R0, 0x2, R18 ;  /* 0x00000002001a7825 */ /* 0x010fe200078e0212 */
[----:B------:R-:W-:Y:S01]  /*45fa0*/  PRMT R5, R250, 0x7632, R5 ;  /* 0x00007632fa057816 */ /* 0x000fe20000000005 */
[----:B------:R4:W-:Y:S01]  /*45fb0*/  @P6 STG.E.U16 desc[UR60][R14.64], R250 ;  /* 0x000000fa0e006986 */ /* 0x0009e2000c10153c */
[----:B------:R-:W-:Y:S01]  /*45fc0*/  ISETP.LT.AND P6, PT, R17, R4, !P3 ;  /* 0x000000041100720c */ /* 0x000fe20005fc1270 */
[----:B------:R-:W-:Y:S01]  /*45fd0*/  IMAD.IADD R7, R0, 0x1, R239 ;  /* 0x0000000100077824 */ /* 0x000fe200078e02ef */
[----:B------:R-:W-:Y:S01]  /*45fe0*/  ISETP.LT.AND P0, PT, R22, R13, !P0 ;  /* 0x0000000d1600720c */ /* 0x000fe20004701270 */
[----:B------:R0:W-:Y:S01]  /*45ff0*/  @P1 STG.E.U16 desc[UR60][R26.64], R5 ;  /* 0x000000051a001986 */ /* 0x0001e2000c10153c */
[----:B------:R-:W1:Y:S03]  /*46000*/  LDC R25, c[0x0][0x228] ;  /* 0x00008a00ff197b82 */ /* 0x000e660000000800 */
[----:B----4-:R-:W4:Y:S01]  /*46010*/  LDL.LU R250, [R1+0x1e0] ;  /* 0x0001e00001fa7983 */ /* 0x010f220000300800 */
[----:B------:R-:W-:-:S04]  /*46020*/  IMAD.WIDE R14, R0, 0x2, R246 ;  /* 0x00000002000e7825 */ /* 0x000fc800078e02f6 */
[----:B------:R-:W4:Y:S01]  /*46030*/  LDC R239, c[0x0][0x228] ;  /* 0x00008a00ffef7b82 */ /* 0x000f220000000800 */
[----:B0-----:R-:W-:-:S04]  /*46040*/  IMAD.WIDE R4, R0, 0x2, R244 ;  /* 0x0000000200047825 */ /* 0x001fc800078e02f4 */
[----:B------:R-:W-:Y:S01]  /*46050*/  IMAD.WIDE R26, R7, 0x2, R2 ;  /* 0x00000002071a7825 */ /* 0x000fe200078e0202 */
[----:B---3--:R-:W-:Y:S01]  /*46060*/  PRMT R9, R251, 0x7632, R9 ;  /* 0x00007632fb097816 */ /* 0x008fe20000000009 */
[----:B------:R0:W-:Y:S04]  /*46070*/  @P5 STG.E.U16 desc[UR60][R4.64], R251 ;  /* 0x000000fb04005986 */ /* 0x0001e8000c10153c */
[----:B0-----:R-:W3:Y:S01]  /*46080*/  LDL.LU R251, [R1+0x1d0] ;  /* 0x0001d00001fb7983 */ /* 0x001ee20000300800 */
[----:B------:R-:W-:Y:S01]  /*46090*/  ISETP.LT.AND P1, PT, R20, R237, !P3 ;  /* 0x000000ed1400720c */ /* 0x000fe20005f21270 */
[----:B------:R-:W-:Y:S01]  /*460a0*/  VIADD R13, R16, 0x81 ;  /* 0x00000081100d7836 */ /* 0x000fe20000000000 */
[----:B------:R-:W0:Y:S01]  /*460b0*/  LDC R237, c[0x0][0x248] ;  /* 0x00009200ffed7b82 */ /* 0x000e220000000800 */
[----:B------:R-:W-:Y:S07]  /*460c0*/  @P0 STG.E.U16 desc[UR60][R14.64], R9 ;  /* 0x000000090e000986 */ /* 0x000fee000c10153c */
[----:B------:R-:W4:Y:S01]  /*460d0*/  LDC.64 R4, c[0x0][0x228] ;  /* 0x00008a00ff047b82 */ /* 0x000f220000000a00 */
[----:B--2---:R2:W-:Y:S01]  /*460e0*/  @P6 STG.E.U16 desc[UR60][R26.64], R252 ;  /* 0x000000fc1a006986 */ /* 0x0045e2000c10153c */
[----:B------:R-:W-:-:S03]  /*460f0*/  PRMT R0, R252, 0x7632, R0 ;  /* 0x00007632fc007816 */ /* 0x000fc60000000000 */
[----:B--2---:R-:W2:Y:S01]  /*46100*/  LDL.LU R252, [R1+0x1a0] ;  /* 0x0001a00001fc7983 */ /* 0x004ea20000300800 */
[----:B------:R-:W-:Y:S02]  /*46110*/  ISETP.LT.AND P5, PT, R21, R240, !P3 ;  /* 0x000000f01500720c */ /* 0x000fe40005fa1270 */
[----:B------:R-:W-:Y:S01]  /*46120*/  ISETP.GE.AND P0, PT, R13, R11, PT ;  /* 0x0000000b0d00720c */ /* 0x000fe20003f06270 */
[----:B------:R-:W-:Y:S01]  /*46130*/  IMAD.WIDE R14, R7, 0x2, R18 ;  /* 0x00000002070e7825 */ /* 0x000fe200078e0212 */
[----:B-1----:R-:W-:Y:S01]  /*46140*/  ISETP.LT.AND P3, PT, R22, R236, !P3 ;  /* 0x000000ec1600720c */ /* 0x002fe20005f61270 */
[----:B------:R-:W1:Y:S01]  /*46150*/  LDC R240, c[0x0][0x228] ;  /* 0x00008a00fff07b82 */ /* 0x000e620000000800 */
[----:B------:R-:W-:Y:S01]  /*46160*/  ISETP.LT.AND P6, PT, R17, R8, !P0 ;  /* 0x000000081100720c */ /* 0x000fe200047c1270 */
[C---:B------:R-:W-:Y:S01]  /*46170*/  IMAD.WIDE R8, R7.reuse, 0x2, R244 ;  /* 0x0000000207087825 */ /* 0x040fe200078e02f4 */
[----:B------:R0:W-:Y:S03]  /*46180*/  @P1 STG.E.U16 desc[UR60][R14.64], R0 ;  /* 0x000000000e001986 */ /* 0x0001e6000c10153c */
[----:B------:R-:W-:Y:S01]  /*46190*/  VIADD R13, R16, 0x82 ;  /* 0x00000082100d7836 */ /* 0x000fe20000000000 */
[----:B------:R-:W-:Y:S01]  /*461a0*/  ISETP.LT.AND P1, PT, R20, R25, !P0 ;  /* 0x000000191400720c */ /* 0x000fe20004721270 */
[----:B------:R-:W1:Y:S01]  /*461b0*/  LDC R236, c[0x0][0x248] ;  /* 0x00009200ffec7b82 */ /* 0x000e620000000800 */
[----:B0-----:R-:W-:-:S07]  /*461c0*/  IMAD.IADD R0, R7, 0x1, R237 ;  /* 0x0000000107007824 */ /* 0x001fce00078e02ed */
[----:B------:R-:W0:Y:S01]  /*461d0*/  LDC R25, c[0x0][0x248] ;  /* 0x00009200ff197b82 */ /* 0x000e220000000800 */
[----:B----4-:R4:W-:Y:S01]  /*461e0*/  @P5 STG.E.U16 desc[UR60][R8.64], R250 ;  /* 0x000000fa08005986 */ /* 0x0109e2000c10153c */
[----:B------:R-:W-:Y:S01]  /*461f0*/  PRMT R11, R250, 0x7632, R11 ;  /* 0x00007632fa0b7816 */ /* 0x000fe2000000000b */
[----:B------:R-:W-:Y:S01]  /*46200*/  IMAD.WIDE R14, R7, 0x2, R246 ;  /* 0x00000002070e7825 */ /* 0x000fe200078e02f6 */
[----:B------:R-:W-:-:S03]  /*46210*/  ISETP.LT.AND P5, PT, R21, R242, !P0 ;  /* 0x000000f21500720c */ /* 0x000fc600047a1270 */
[----:B------:R-:W-:Y:S01]  /*46220*/  IMAD.WIDE R26, R0, 0x2, R2 ;  /* 0x00000002001a7825 */ /* 0x000fe200078e0202 */
[----:B----4-:R-:W4:Y:S01]  /*46230*/  LDL.LU R250, [R1+0x514] ;  /* 0x0005140001fa7983 */ /* 0x010f220000300800 */
[----:B------:R-:W0:Y:S03]  /*46240*/  LDC.64 R8, c[0x0][0x228] ;  /* 0x00008a00ff087b82 */ /* 0x000e260000000a00 */
[----:B------:R1:W-:Y:S01]  /*46250*/  @P3 STG.E.U16 desc[UR60][R14.64], R11 ;  /* 0x0000000b0e003986 */ /* 0x0003e2000c10153c */
[----:B------:R-:W-:-:S04]  /*46260*/  ISETP.GE.AND P3, PT, R13, R5, PT ;  /* 0x000000050d00720c */ /* 0x000fc80003f66270 */
[----:B------:R-:W0:Y:S01]  /*46270*/  LDC R13, c[0x0][0x228] ;  /* 0x00008a00ff0d7b82 */ /* 0x000e220000000800 */
[----:B-1----:R-:W-:-:S07]  /*46280*/  IMAD.WIDE R14, R0, 0x2, R18 ;  /* 0x00000002000e7825 */ /* 0x002fce00078e0212 */
[----:B------:R-:W1:Y:S01]  /*46290*/  LDC R242, c[0x0][0x228] ;  /* 0x00008a00fff27b82 */ /* 0x000e620000000800 */
[----:B---3--:R3:W-:Y:S01]  /*462a0*/  @P6 STG.E.U16 desc[UR60][R26.64], R251 ;  /* 0x000000fb1a006986 */ /* 0x0087e2000c10153c */
[----:B------:R-:W-:-:S03]  /*462b0*/  PRMT R5, R251, 0x7632, R5 ;  /* 0x00007632fb057816 */ /* 0x000fc60000000005 */
[----:B---3--:R-:W3:Y:S01]  /*462c0*/  LDL.LU R251, [R1+0x1e4] ;  /* 0x0001e40001fb7983 */ /* 0x008ee20000300800 */
[----:B------:R-:W-:-:S03]  /*462d0*/  IMAD.WIDE R26, R0, 0x2, R244 ;  /* 0x00000002001a7825 */ /* 0x000fc600078e02f4 */
[----:B------:R0:W-:Y:S01]  /*462e0*/  @P1 STG.E.U16 desc[UR60][R14.64], R5 ;  /* 0x000000050e001986 */ /* 0x0001e2000c10153c */
[----:B--2---:R-:W-:-:S03]  /*462f0*/  PRMT R7, R252, 0x7632, R7 ;  /* 0x00007632fc077816 */ /* 0x004fc60000000007 */
[----:B------:R2:W-:Y:S01]  /*46300*/  @P5 STG.E.U16 desc[UR60][R26.64], R252 ;  /* 0x000000fc1a005986 */ /* 0x0005e2000c10153c */
[----:B------:R-:W-:Y:S02]  /*46310*/  ISETP.LT.AND P0, PT, R22, R239, !P0 ;  /* 0x000000ef1600720c */ /* 0x000fe40004701270 */
[----:B------:R-:W-:Y:S01]  /*46320*/  ISETP.LT.AND P6, PT, R17, R238, !P3 ;  /* 0x000000ee1100720c */ /* 0x000fe20005fc1270 */
[C---:B0-----:R-:W-:Y:S01]  /*46330*/  IMAD.IADD R5, R0.reuse, 0x1, R236 ;  /* 0x0000000100057824 */ /* 0x041fe200078e02ec */
[----:B------:R-:W0:Y:S01]  /*46340*/  LDC.64 R14, c[0x0][0x228] ;  /* 0x00008a00ff0e7b82 */ /* 0x000e220000000a00 */
[----:B--2---:R-:W2:Y:S01]  /*46350*/  LDL.LU R252, [R1+0x1d4] ;  /* 0x0001d40001fc7983 */ /* 0x004ea20000300800 */
[----:B------:R-:W-:Y:S01]  /*46360*/  IMAD.WIDE R26, R0, 0x2, R246 ;  /* 0x00000002001a7825 */ /* 0x000fe200078e02f6 */
[----:B------:R-:W-:-:S05]  /*46370*/  ISETP.LT.AND P1, PT, R20, R240, !P3 ;  /* 0x000000f01400720c */ /* 0x000fca0005f21270 */
[----:B------:R-:W1:Y:S01]  /*46380*/  LDC R238, c[0x0][0x228] ;  /* 0x00008a00ffee7b82 */ /* 0x000e620000000800 */
[----:B------:R-:W-:Y:S01]  /*46390*/  IMAD.WIDE R236, R5, 0x2, R2 ;  /* 0x0000000205ec7825 */ /* 0x000fe200078e0202 */
[----:B------:R-:W-:-:S03]  /*463a0*/  ISETP.LT.AND P5, PT, R21, R241, !P3 ;  /* 0x000000f11500720c */ /* 0x000fc60005fa1270 */
[----:B------:R-:W-:Y:S01]  /*463b0*/  VIADD R11, R16, 0x83 ;  /* 0x00000083100b7836 */ /* 0x000fe20000000000 */
[----:B------:R4:W-:Y:S02]  /*463c0*/  @P0 STG.E.U16 desc[UR60][R26.64], R7 ;  /* 0x000000071a000986 */ /* 0x0009e4000c10153c */
[----:B------:R-:W0:Y:S02]  /*463d0*/  LDC R239, c[0x0][0x228] ;  /* 0x00008a00ffef7b82 */ /* 0x000e240000000800 */
[----:B------:R-:W-:Y:S02]  /*463e0*/  ISETP.GE.AND P0, PT, R11, R9, PT ;  /* 0x000000090b00720c */ /* 0x000fe40003f06270 */
[----:B------:R-:W-:-:S04]  /*463f0*/  ISETP.LT.AND P3, PT, R22, R13, !P3 ;  /* 0x0000000d1600720c */ /* 0x000fc80005f61270 */
[----:B------:R-:W0:Y:S01]  /*46400*/  LDC R11, c[0x0][0x228] ;  /* 0x00008a00ff0b7b82 */ /* 0x000e220000000800 */
[----:B----4-:R4:W-:Y:S01]  /*46410*/  @P6 STG.E.U16 desc[UR60][R236.64], R250 ;  /* 0x000000faec006986 */ /* 0x0109e2000c10153c */
[----:B------:R-:W-:Y:S01]  /*46420*/  PRMT R0, R250, 0x7632, R0 ;  /* 0x00007632fa007816 */ /* 0x000fe20000000000 */
[----:B------:R-:W-:Y:S01]  /*46430*/  IMAD.WIDE R26, R5, 0x2, R18 ;  /* 0x00000002051a7825 */ /* 0x000fe200078e0212 */
[----:B------:R-:W-:-:S04]  /*46440*/  ISETP.LT.AND P6, PT, R17, R12, !P0 ;  /* 0x0000000c1100720c */ /* 0x000fc800047c1270 */
[----:B------:R-:W0:Y:S01]  /*46450*/  LDC R240, c[0x0][0x248] ;  /* 0x00009200fff07b82 */ /* 0x000e220000000800 */
[----:B------:R-:W-:Y:S01]  /*46460*/  IMAD.WIDE R12, R5, 0x2, R244 ;  /* 0x00000002050c7825 */ /* 0x000fe200078e02f4 */
[----:B----4-:R-:W4:Y:S06]  /*46470*/  LDL.LU R250, [R1+0x1a4] ;  /* 0x0001a40001fa7983 */ /* 0x010f2c0000300800 */
[----:B------:R-:W4:Y:S01]  /*46480*/  LDC R241, c[0x0][0x228] ;  /* 0x00008a00fff17b82 */ /* 0x000f220000000800 */
[----:B------:R1:W-:Y:S01]  /*46490*/  @P1 STG.E.U16 desc[UR60][R26.64], R0 ;  /* 0x000000001a001986 */ /* 0x0003e2000c10153c */
[----:B---3--:R-:W-:-:S03]  /*464a0*/  PRMT R7, R251, 0x7632, R7 ;  /* 0x00007632fb077816 */ /* 0x008fc60000000007 */
[----:B------:R3:W-:Y:S01]  /*464b0*/  @P5 STG.E.U16 desc[UR60][R12.64], R251 ;  /* 0x000000fb0c005986 */ /* 0x0007e2000c10153c */
[C---:B-1----:R-:W-:Y:S02]  /*464c0*/  IMAD.IADD R0, R5.reuse, 0x1, R25 ;  /* 0x0000000105007824 */ /* 0x042fe400078e0219 */
[----:B------:R-:W1:Y:S02]  /*464d0*/  LDC.64 R236, c[0x0][0x228] ;  /* 0x00008a00ffec7b82 */ /* 0x000e640000000a00 */
[----:B------:R-:W-:Y:S01]  /*464e0*/  IMAD.WIDE R26, R0, 0x2, R2 ;  /* 0x00000002001a7825 */ /* 0x000fe200078e0202 */
[----:B---3--:R-:W3:Y:S03]  /*464f0*/  LDL.LU R251, [R1+0x518] ;  /* 0x0005180001fb7983 */ /* 0x008ee60000300800 */
[----:B------:R-:W-:-:S05]  /*46500*/  IMAD.WIDE R12, R5, 0x2, R246 ;  /* 0x00000002050c7825 */ /* 0x000fca00078e02f6 */
[----:B------:R-:W-:Y:S04]  /*46510*/  @P3 STG.E.U16 desc[UR60][R12.64], R7 ;  /* 0x000000070c003986 */ /* 0x000fe8000c10153c */
[----:B--2---:R2:W-:Y:S01]  /*46520*/  @P6 STG.E.U16 desc[UR60][R26.64], R252 ;  /* 0x000000fc1a006986 */ /* 0x0045e2000c10153c */
[----:B------:R-:W-:-:S03]  /*46530*/  PRMT R5, R252, 0x7632, R5 ;  /* 0x00007632fc057816 */ /* 0x000fc60000000005 */
[----:B--2---:R-:W2:Y:S01]  /*46540*/  LDL.LU R252, [R1+0x1e8] ;  /* 0x0001e80001fc7983 */ /* 0x004ea20000300800 */
[----:B------:R-:W-:Y:S02]  /*46550*/  ISETP.LT.AND P1, PT, R20, R238, !P0 ;  /* 0x000000ee1400720c */ /* 0x000fe40004721270 */
[----:B0-----:R-:W-:Y:S01]  /*46560*/  ISETP.LT.AND P5, PT, R21, R239, !P0 ;  /* 0x000000ef1500720c */ /* 0x001fe200047a1270 */
[C---:B------:R-:W-:Y:S01]  /*46570*/  IMAD.WIDE R12, R0.reuse, 0x2, R18 ;  /* 0x00000002000c7825 */ /* 0x040fe200078e0212 */
[----:B------:R-:W-:Y:S01]  /*46580*/  ISETP.LT.AND P6, PT, R17, R24, !P4 ;  /* 0x000000181100720c */ /* 0x000fe200067c1270 */
[----:B------:R-:W0:Y:S02]  /*46590*/  LDC R239, c[0x0][0x228] ;  /* 0x00008a00ffef7b82 */ /* 0x000e240000000800 */
[----:B------:R-:W-:Y:S01]  /*465a0*/  IMAD.WIDE R24, R0, 0x2, R244 ;  /* 0x0000000200187825 */ /* 0x000fe200078e02f4 */
[----:B------:R-:W-:-:S05]  /*465b0*/  ISETP.LT.AND P0, PT, R22, R11, !P0 ;  /* 0x0000000b1600720c */ /* 0x000fca0004701270 */
[----:B------:R1:W-:Y:S01]  /*465c0*/  @P1 STG.E.U16 desc[UR60][R12.64], R5 ;  /* 0x000000050c001986 */ /* 0x0003e2000c10153c */
[----:B------:R-:W-:Y:S01]  /*465d0*/  VIADD R9, R16, 0x85 ;  /* 0x0000008510097836 */ /* 0x000fe20000000000 */
[----:B------:R-:W-:Y:S01]  /*465e0*/  ISETP.LT.AND P1, PT, R20, R242, !P4 ;  /* 0x000000f21400720c */ /* 0x000fe20006721270 */
[----:B------:R-:W0:Y:S01]  /*465f0*/  LDC R238, c[0x0][0x228] ;  /* 0x00008a00ffee7b82 */ /* 0x000e220000000800 */
[----:B----4-:R4:W-:Y:S01]  /*46600*/  @P5 STG.E.U16 desc[UR60][R24.64], R250 ;  /* 0x000000fa18005986 */ /* 0x0109e2000c10153c */
[----:B------:R-:W-:Y:S01]  /*46610*/  PRMT R7, R250, 0x7632, R7 ;  /* 0x00007632fa077816 */ /* 0x000fe20000000007 */
[----:B-1----:R-:W-:Y:S01]  /*46620*/  IMAD.IADD R5, R0, 0x1, R240 ;  /* 0x0000000100057824 */ /* 0x002fe200078e02f0 */
[----:B------:R-:W-:-:S04]  /*46630*/  ISETP.LT.AND P5, PT, R21, R241, !P4 ;  /* 0x000000f11500720c */ /* 0x000fc800067a1270 */
[----:B------:R-:W1:Y:S01]  /*46640*/  LDC R240, c[0x0][0x228] ;  /* 0x00008a00fff07b82 */ /* 0x000e620000000800 */
[----:B------:R-:W-:Y:S01]  /*46650*/  IMAD.WIDE R26, R5, 0x2, R2 ;  /* 0x00000002051a7825 */ /* 0x000fe200078e0202 */
[----:B----4-:R-:W4:Y:S03]  /*46660*/  LDL.LU R250, [R1+0x1d8] ;  /* 0x0001d80001fa7983 */ /* 0x010f260000300800 */
[----:B------:R-:W-:Y:S01]  /*46670*/  IMAD.WIDE R24, R0, 0x2, R246 ;  /* 0x0000000200187825 */ /* 0x000fe200078e02f6 */
[----:B------:R-:W-:Y:S02]  /*46680*/  ISETP.GE.AND P3, PT, R9, R15, PT ;  /* 0x0000000f0900720c */ /* 0x000fe40003f66270 */
[----:B------:R-:W1:Y:S02]  /*46690*/  LDC.64 R12, c[0x0][0x228] ;  /* 0x00008a00ff0c7b82 */ /* 0x000e640000000a00 */
[----:B------:R0:W-:Y:S06]  /*466a0*/  @P0 STG.E.U16 desc[UR60][R24.64], R7 ;  /* 0x0000000718000986 */ /* 0x0001ec000c10153c */
[----:B------:R-:W1:Y:S01]  /*466b0*/  LDC R15, c[0x0][0x248] ;  /* 0x00009200ff0f7b82 */ /* 0x000e620000000800 */
[----:B0-----:R-:W-:-:S07]  /*466c0*/  IMAD.WIDE R24, R5, 0x2, R244 ;  /* 0x0000000205187825 */ /* 0x001fce00078e02f4 */
[----:B------:R-:W0:Y:S08]  /*466d0*/  LDC R241, c[0x0][0x228] ;  /* 0x00008a00fff17b82 */ /* 0x000e300000000800 */
[----:B------:R-:W0:Y:S01]  /*466e0*/  LDC R242, c[0x0][0x248] ;  /* 0x00009200fff27b82 */ /* 0x000e220000000800 */
[----:B---3--:R3:W-:Y:S01]  /*466f0*/  @P6 STG.E.U16 desc[UR60][R26.64], R251 ;  /* 0x000000fb1a006986 */ /* 0x0087e2000c10153c */
[----:B------:R-:W-:-:S02]  /*46700*/  PRMT R0, R251, 0x7632, R0 ;  /* 0x00007632fb007816 */ /* 0x000fc40000000000 */
[----:B------:R-:W-:Y:S01]  /*46710*/  ISETP.LT.AND P6, PT, R17, R10, !P3 ;  /* 0x0000000a1100720c */ /* 0x000fe20005fc1270 */
[----:B------:R-:W-:Y:S01]  /*46720*/  IMAD.WIDE R10, R5, 0x2, R18 ;  /* 0x00000002050a7825 */ /* 0x000fe200078e0212 */
[----:B---3--:R-:W3:Y:S04]  /*46730*/  LDL.LU R251, [R1+0x1a8] ;  /* 0x0001a80001fb7983 */ /* 0x008ee80000300800 */
[----:B------:R1:W-:Y:S01]  /*46740*/  @P1 STG.E.U16 desc[UR60][R10.64], R0 ;  /* 0x000000000a001986 */ /* 0x0003e2000c10153c */
[----:B--2---:R-:W-:-:S03]  /*46750*/  PRMT R7, R252, 0x7632, R7 ;  /* 0x00007632fc077816 */ /* 0x004fc60000000007 */
[----:B------:R2:W-:Y:S01]  /*46760*/  @P5 STG.E.U16 desc[UR60][R24.64], R252 ;  /* 0x000000fc18005986 */ /* 0x0005e2000c10153c */
[----:B------:R-:W-:Y:S01]  /*46770*/  VIADD R9, R16, 0x8a ;  /* 0x0000008a10097836 */ /* 0x000fe20000000000 */
[----:B------:R-:W-:Y:S01]  /*46780*/  ISETP.LT.AND P4, PT, R22, R239, !P4 ;  /* 0x000000ef1600720c */ /* 0x000fe20006781270 */
[----:B-1----:R-:W-:Y:S01]  /*46790*/  IMAD.IADD R0, R5, 0x1, R15 ;  /* 0x0000000105007824 */ /* 0x002fe200078e020f */
[----:B------:R-:W1:Y:S01]  /*467a0*/  LDC.64 R10, c[0x0][0x228] ;  /* 0x00008a00ff0a7b82 */ /* 0x000e620000000a00 */
[----:B--2---:R-:W2:Y:S01]  /*467b0*/  LDL.LU R252, [R1+0x51c] ;  /* 0x00051c0001fc7983 */ /* 0x004ea20000300800 */
[----:B------:R-:W-:Y:S01]  /*467c0*/  ISETP.GE.AND P0, PT, R9, R237, PT ;  /* 0x000000ed0900720c */ /* 0x000fe20003f06270 */
[----:B------:R-:W-:-:S05]  /*467d0*/  IMAD.WIDE R24, R5, 0x2, R246 ;  /* 0x0000000205187825 */ /* 0x000fca00078e02f6 */
[----:B------:R-:W1:Y:S01]  /*467e0*/  LDC R9, c[0x0][0x228] ;  /* 0x00008a00ff097b82 */ /* 0x000e620000000800 */
[----:B------:R-:W-:-:S07]  /*467f0*/  ISETP.LT.AND P1, PT, R20, R238, !P3 ;  /* 0x000000ee1400720c */ /* 0x000fce0005f21270 */
[----:B------:R-:W1:Y:S01]  /*46800*/  LDC R237, c[0x0][0x248] ;  /* 0x00009200ffed7b82 */ /* 0x000e620000000800 */
[----:B------:R-:W-:Y:S01]  /*46810*/  IMAD.WIDE R26, R0, 0x2, R2 ;  /* 0x00000002001a7825 */ /* 0x000fe200078e0202 */
[----:B------:R-:W-:-:S03]  /*46820*/  ISETP.LT.AND P5, PT, R21, R240, !P3 ;  /* 0x000000f01500720c */ /* 0x000fc60005fa1270 */
[----:B------:R-:W-:Y:S01]  /*46830*/  VIADD R5, R16, 0x86 ;  /* 0x0000008610057836 */ /* 0x000fe20000000000 */
[----:B------:R0:W-:Y:S02]  /*46840*/  @P4 STG.E.U16 desc[UR60][R24.64], R7 ;  /* 0x0000000718004986 */ /* 0x0001e4000c10153c */
[----:B------:R-:W2:Y:S02]  /*46850*/  LDC R240, c[0x0][0x228] ;  /* 0x00008a00fff07b82 */ /* 0x000ea40000000800 */
[----:B------:R-:W-:Y:S01]  /*46860*/  ISETP.GE.AND P4, PT, R5, R13, PT ;  /* 0x0000000d0500720c */ /* 0x000fe20003f86270 */
[----:B----4-:R4:W-:Y:S05]  /*46870*/  @P6 STG.E.U16 desc[UR60][R26.64], R250 ;  /* 0x000000fa1a006986 */ /* 0x0109ea000c10153c */
[----:B------:R-:W2:Y:S01]  /*46880*/  LDC R15, c[0x0][0x228] ;  /* 0x00008a00ff0f7b82 */ /* 0x000ea20000000800 */
[----:B0-----:R-:W-:Y:S01]  /*46890*/  PRMT R7, R250, 0x7632, R7 ;  /* 0x00007632fa077816 */ /* 0x001fe20000000007 */
[C---:B------:R-:W-:Y:S01]  /*468a0*/  IMAD.WIDE R24, R0.reuse, 0x2, R18 ;  /* 0x0000000200187825 */ /* 0x040fe200078e0212 */
[----:B------:R-:W-:Y:S01]  /*468b0*/  ISETP.LT.AND P6, PT, R17, R4, !P4 ;  /* 0x000000041100720c */ /* 0x000fe200067c1270 */
[----:B----4-:R-:W4:Y:S02]  /*468c0*/  LDL.LU R250, [R1+0x1ec] ;  /* 0x0001ec0001fa7983 */ /* 0x010f240000300800 */
[----:B------:R-:W-:Y:S01]  /*468d0*/  IMAD.WIDE R4, R0, 0x2, R244 ;  /* 0x0000000200047825 */ /* 0x000fe200078e02f4 */
[----:B------:R-:W-:Y:S01]  /*468e0*/  ISETP.LT.AND P3, PT, R22, R241, !P3 ;  /* 0x000000f11600720c */ /* 0x000fe20005f61270 */
[----:B------:R-:W0:Y:S01]  /*468f0*/  LDC R238, c[0x0][0x228] ;  /* 0x00008a00ffee7b82 */ /* 0x000e220000000800 */
[----:B------:R1:W-:Y:S02]  /*46900*/  @P1 STG.E.U16 desc[UR60][R24.64], R7 ;  /* 0x0000000718001986 */ /* 0x0003e4000c10153c */
[----:B-1----:R-:W-:Y:S01]  /*46910*/  ISETP.LT.AND P1, PT, R20, R9, !P4 ;  /* 0x000000091400720c */ /* 0x002fe20006721270 */
[----:B------:R-:W-:-:S04]  /*46920*/  IMAD.WIDE R26, R0, 0x2, R246 ;  /* 0x00000002001a7825 */ /* 0x000fc800078e02f6 */
[----:B------:R-:W-:Y:S01]  /*46930*/  VIADD R13, R16, 0x87 ;  /* 0x00000087100d7836 */ /* 0x000fe20000000000 */
[----:B------:R-:W1:Y:S01]  /*46940*/  LDC R239, c[0x0][0x228] ;  /* 0x00008a00ffef7b82 */ /* 0x000e620000000800 */
[----:B------:R-:W-:-:S07]  /*46950*/  IMAD.IADD R7, R0, 0x1, R237 ;  /* 0x0000000100077824 */ /* 0x000fce00078e02ed */
[----:B------:R-:W1:Y:S01]  /*46960*/  LDC R241, c[0x0][0x228] ;  /* 0x00008a00fff17b82 */ /* 0x000e620000000800 */
[----:B------:R-:W-:-:S07]  /*46970*/  IMAD.WIDE R24, R7, 0x2, R2 ;  /* 0x0000000207187825 */ /* 0x000fce00078e0202 */
[----:B------:R-:W1:Y:S01]  /*46980*/  LDC R237, c[0x0][0x228] ;  /* 0x00008a00ffed7b82 */ /* 0x000e620000000800 */
[----:B---3--:R3:W-:Y:S01]  /*46990*/  @P5 STG.E.U16 desc[UR60][R4.64], R251 ;  /* 0x000000fb04005986 */ /* 0x0087e2000c10153c */
[----:B------:R-:W-:-:S03]  /*469a0*/  PRMT R9, R251, 0x7632, R9 ;  /* 0x00007632fb097816 */ /* 0x000fc60000000009 */
[----:B---3--:R-:W3:Y:S03]  /*469b0*/  LDL.LU R251, [R1+0x1dc] ;  /* 0x0001dc0001fb7983 */ /* 0x008ee60000300800 */
[----:B------:R-:W1:Y:S01]  /*469c0*/  LDC.64 R4, c[0x0][0x228] ;  /* 0x00008a00ff047b82 */ /* 0x000e620000000a00 */
[----:B------:R-:W-:Y:S01]  /*469d0*/  @P3 STG.E.U16 desc[UR60][R26.64], R9 ;  /* 0x000000091a003986 */ /* 0x000fe2000c10153c */
[----:B--2---:R-:W-:-:S03]  /*469e0*/  PRMT R0, R252, 0x7632, R0 ;  /* 0x00007632fc007816 */ /* 0x004fc60000000000 */
[----:B------:R2:W-:Y:S04]  /*469f0*/  @P6 STG.E.U16 desc[UR60][R24.64], R252 ;  /* 0x000000fc18006986 */ /* 0x0005e8000c10153c */
[----:B--2---:R-:W2:Y:S01]  /*46a00*/  LDL.LU R252, [R1+0x1ac] ;  /* 0x0001ac0001fc7983 */ /* 0x004ea20000300800 */
[----:B------:R-:W-:Y:S02]  /*46a10*/  ISETP.LT.AND P3, PT, R21, R240, !P4 ;  /* 0x000000f01500720c */ /* 0x000fe40006761270 */
[----:B------:R-:W-:Y:S01]  /*46a20*/  ISETP.GE.AND P5, PT, R13, R11, PT ;  /* 0x0000000b0d00720c */ /* 0x000fe20003fa6270 */
[----:B------:R-:W-:Y:S01]  /*46a30*/  IMAD.WIDE R26, R7, 0x2, R18 ;  /* 0x00000002071a7825 */ /* 0x000fe200078e0212 */
[----:B------:R-:W-:Y:S01]  /*46a40*/  ISETP.LT.AND P4, PT, R22, R15, !P4 ;  /* 0x0000000f1600720c */ /* 0x000fe20006781270 */
[----:B------:R-:W2:Y:S01]  /*46a50*/  LDC R240, c[0x0][0x228] ;  /* 0x00008a00fff07b82 */ /* 0x000ea20000000800 */
[----:B------:R-:W-:Y:S01]  /*46a60*/  ISETP.LT.AND P6, PT, R17, R8, !P5 ;  /* 0x000000081100720c */ /* 0x000fe20006fc1270 */
[C---:B------:R-:W-:Y:S01]  /*46a70*/  IMAD.WIDE R8, R7.reuse, 0x2, R244 ;  /* 0x0000000207087825 */ /* 0x040fe200078e02f4 */
[----:B------:R1:W-:Y:S03]  /*46a80*/  @P1 STG.E.U16 desc[UR60][R26.64], R0 ;  /* 0x000000001a001986 */ /* 0x0003e6000c10153c */
[C---:B------:R-:W-:Y:S01]  /*46a90*/  IMAD.WIDE R24, R7.reuse, 0x2, R246 ;  /* 0x0000000207187825 */ /* 0x040fe200078e02f6 */
[----:B0-----:R-:W-:Y:S01]  /*46aa0*/  ISETP.LT.AND P1, PT, R20, R238, !P5 ;  /* 0x000000ee1400720c */ /* 0x001fe20006f21270 */
[----:B------:R-:W0:Y:S02]  /*46ab0*/  LDC R15, c[0x0][0x228] ;  /* 0x00008a00ff0f7b82 */ /* 0x000e240000000800 */
[----:B------:R-:W-:Y:S01]  /*46ac0*/  VIADD R13, R16, 0x88 ;  /* 0x00000088100d7836 */ /* 0x000fe20000000000 */
[----:B----4-:R-:W-:Y:S01]  /*46ad0*/  PRMT R11, R250, 0x7632, R11 ;  /* 0x00007632fa0b7816 */ /* 0x010fe2000000000b */
[----:B------:R4:W-:Y:S01]  /*46ae0*/  @P3 STG.E.U16 desc[UR60][R8.64], R250 ;  /* 0x000000fa08003986 */ /* 0x0009e2000c10153c */
[----:B-1----:R-:W-:-:S03]  /*46af0*/  IMAD.IADD R0, R7, 0x1, R242 ;  /* 0x0000000107007824 */ /* 0x002fc600078e02f2 */
[----:B------:R-:W1:Y:S01]  /*46b00*/  LDC R238, c[0x0][0x248] ;  /* 0x00009200ffee7b82 */ /* 0x000e620000000800 */
[----:B------:R4:W-:Y:S01]  /*46b10*/  @P4 STG.E.U16 desc[UR60][R24.64], R11 ;  /* 0x0000000b18004986 */ /* 0x0009e2000c10153c */
[----:B------:R-:W-:-:S03]  /*46b20*/  ISETP.LT.AND P4, PT, R22, R239, !P5 ;  /* 0x000000ef1600720c */ /* 0x000fc60006f81270 */
[----:B----4-:R-:W4:Y:S01]  /*46b30*/  LDL.LU R250, [R1+0x320] ;  /* 0x0003200001fa7983 */ /* 0x010f220000300800 */
[----:B------:R-:W-:Y:S02]  /*46b40*/  ISETP.LT.AND P5, PT, R21, R241, !P5 ;  /* 0x000000f11500720c */ /* 0x000fe40006fa1270 */
[----:B------:R-:W0:Y:S01]  /*46b50*/  LDC.64 R8, c[0x0][0x228] ;  /* 0x00008a00ff087b82 */ /* 0x000e220000000a00 */
[----:B------:R-:W-:Y:S01]  /*46b60*/  IMAD.WIDE R24, R0, 0x2, R2 ;  /* 0x0000000200187825 */ /* 0x000fe200078e0202 */
[----:B------:R-:W-:-:S03]  /*46b70*/  ISETP.GE.AND P3, PT, R13, R5, PT ;  /* 0x000000050d00720c */ /* 0x000fc60003f66270 */
[----:B------:R-:W-:-:S03]  /*46b80*/  IMAD.WIDE R26, R0, 0x2, R18 ;  /* 0x00000002001a7825 */ /* 0x000fc600078e0212 */
[----:B------:R-:W0:Y:S08]  /*46b90*/  LDC R13, c[0x0][0x228] ;  /* 0x00008a00ff0d7b82 */ /* 0x000e300000000800 */
[----:B------:R-:W4:Y:S01]  /*46ba0*/  LDC R239, c[0x0][0x228] ;  /* 0x00008a00ffef7b82 */ /* 0x000f220000000800 */
[----:B------:R-:W-:-:S07]  /*46bb0*/  VIADD R11, R16, 0x89 ;  /* 0x00000089100b7836 */ /* 0x000fce0000000000 */
[----:B------:R-:W4:Y:S01]  /*46bc0*/  LDC R241, c[0x0][0x228] ;  /* 0x00008a00fff17b82 */ /* 0x000f220000000800 */
[----:B---3--:R-:W-:Y:S01]  /*46bd0*/  PRMT R5, R251, 0x7632, R5 ;  /* 0x00007632fb057816 */ /* 0x008fe20000000005 */
[----:B------:R3:W-:Y:S01]  /*46be0*/  @P6 STG.E.U16 desc[UR60][R24.64], R251 ;  /* 0x000000fb18006986 */ /* 0x0007e2000c10153c */
[----:B------:R-:W-:Y:S01]  /*46bf0*/  ISETP.LT.AND P6, PT, R17, R6, !P3 ;  /* 0x000000061100720c */ /* 0x000fe20005fc1270 */
[----:B------:R-:W-:Y:S02]  /*46c00*/  IMAD.WIDE R6, R0, 0x2, R244 ;  /* 0x0000000200067825 */ /* 0x000fe400078e02f4 */
[----:B---3--:R-:W3:Y:S04]  /*46c10*/  LDL.LU R251, [R1+0x310] ;  /* 0x0003100001fb7983 */ /* 0x008ee80000300800 */
[----:B------:R2:W-:Y:S02]  /*46c20*/  @P1 STG.E.U16 desc[UR60][R26.64], R5 ;  /* 0x000000051a001986 */ /* 0x0005e4000c10153c */
[----:B--2---:R-:W-:-:S02]  /*46c30*/  PRMT R5, R252, 0x7632, R5 ;  /* 0x00007632fc057816 */ /* 0x004fc40000000005 */
[----:B------:R2:W-:Y:S04]  /*46c40*/  @P5 STG.E.U16 desc[UR60][R6.64], R252 ;  /* 0x000000fc06005986 */ /* 0x0005e8000c10153c */
[----:B--2---:R-:W2:Y:S01]  /*46c50*/  LDL.LU R252, [R1+0x350] ;  /* 0x0003500001fc7983 */ /* 0x004ea20000300800 */
[----:B------:R-:W-:Y:S01]  /*46c60*/  ISETP.LT.AND P1, PT, R20, R237, !P3 ;  /* 0x000000ed1400720c */ /* 0x000fe20005f21270 */
[C---:B------:R-:W-:Y:S01]  /*46c70*/  IMAD.WIDE R24, R0.reuse, 0x2, R246 ;  /* 0x0000000200187825 */ /* 0x040fe200078e02f6 */
[----:B------:R-:W4:Y:S03]  /*46c80*/  LDC R237, c[0x0][0x248] ;  /* 0x00009200ffed7b82 */ /* 0x000f260000000800 */
[----:B-1----:R-:W-:Y:S01]  /*46c90*/  IMAD.IADD R0, R0, 0x1, R238 ;  /* 0x0000000100007824 */ /* 0x002fe200078e02ee */
[----:B------:R1:W-:Y:S01]  /*46ca0*/  @P4 STG.E.U16 desc[UR60][R24.64], R5 ;  /* 0x0000000518004986 */ /* 0x0003e2000c10153c */
[----:B0-----:R-:W-:-:S02]  /*46cb0*/  ISETP.LT.AND P4, PT, R21, R13, !P3 ;  /* 0x0000000d1500720c */ /* 0x001fc40005f81270 */
[C---:B------:R-:W-:Y:S01]  /*46cc0*/  IMAD.WIDE R26, R0.reuse, 0x2, R18 ;  /* 0x00000002001a7825 */ /* 0x040fe200078e0212 */
[----:B------:R-:W-:Y:S01]  /*46cd0*/  ISETP.GE.AND P5, PT, R11, R9, PT ;  /* 0x000000090b00720c */ /* 0x000fe20003fa6270 */
[----:B------:R-:W0:Y:S02]  /*46ce0*/  LDC R238, c[0x0][0x228] ;  /* 0x00008a00ffee7b82 */ /* 0x000e240000000800 */
[----:B-1----:R-:W-:-:S06]  /*46cf0*/  IMAD.WIDE R24, R0, 0x2, R2 ;  /* 0x0000000200187825 */ /* 0x002fcc00078e0202 */
[----:B------:R-:W1:Y:S01]  /*46d00*/  LDC.64 R6, c[0x0][0x228] ;  /* 0x00008a00ff067b82 */ /* 0x000e620000000a00 */
[----:B----4-:R-:W-:Y:S01]  /*46d10*/  PRMT R5, R250, 0x7632, R5 ;  /* 0x00007632fa057816 */ /* 0x010fe20000000005 */
[----:B------:R4:W-:Y:S01]  /*46d20*/  @P6 STG.E.U16 desc[UR60][R24.64], R250 ;  /* 0x000000fa18006986 */ /* 0x0009e2000c10153c */
[----:B------:R-:W-:Y:S02]  /*46d30*/  ISETP.LT.AND P3, PT, R22, R239, !P3 ;  /* 0x000000ef1600720c */ /* 0x000fe40005f61270 */
[----:B------:R-:W-:Y:S01]  /*46d40*/  ISETP.LT.AND P6, PT, R17, R14, !P5 ;  /* 0x0000000e1100720c */ /* 0x000fe20006fc1270 */
[----:B------:R4:W-:Y:S02]  /*46d50*/  @P1 STG.E.U16 desc[UR60][R26.64], R5 ;  /* 0x000000051a001986 */ /* 0x0009e4000c10153c */
[----:B------:R-:W1:Y:S02]  /*46d60*/  LDC R11, c[0x0][0x228] ;  /* 0x00008a00ff0b7b82 */ /* 0x000e640000000800 */
[----:B----4-:R-:W4:Y:S01]  /*46d70*/  LDL.LU R250, [R1+0x330] ;  /* 0x0003300001fa7983 */ /* 0x010f220000300800 */
[----:B------:R-:W-:Y:S01]  /*46d80*/  IMAD.WIDE R24, R0, 0x2, R244 ;  /* 0x0000000200187825 */ /* 0x000fe200078e02f4 */
[----:B------:R-:W-:-:S04]  /*46d90*/  ISETP.LT.AND P1, PT, R20, R15, !P5 ;  /* 0x0000000f1400720c */ /* 0x000fc80006f21270 */
[----:B------:R-:W4:Y:S01]  /*46da0*/  LDC R239, c[0x0][0x228] ;  /* 0x00008a00ffef7b82 */ /* 0x000f220000000800 */
[C---:B------:R-:W-:Y:S02]  /*46db0*/  IMAD.IADD R5, R0.reuse, 0x1, R237 ;  /* 0x0000000100057824 */ /* 0x040fe400078e02ed */
[----:B------:R-:W-:-:S05]  /*46dc0*/  IMAD.WIDE R14, R0, 0x2, R246 ;  /* 0x00000002000e7825 */ /* 0x000fca00078e02f6 */
[----:B------:R-:W1:Y:S08]  /*46dd0*/  LDC R27, c[0x0][0x248] ;  /* 0x00009200ff1b7b82 */ /* 0x000e700000000800 */
[----:B------:R-:W1:Y:S01]  /*46de0*/  LDC R26, c[0x0][0x228] ;  /* 0x00008a00ff1a7b82 */ /* 0x000e620000000800 */
[----:B---3--:R-:W-:Y:S01]  /*46df0*/  PRMT R0, R251, 0x7632, R0 ;  /* 0x00007632fb007816 */ /* 0x008fe20000000000 */
[----:B------:R3:W-:Y:S01]  /*46e00*/  @P4 STG.E.U16 desc[UR60][R24.64], R251 ;  /* 0x000000fb18004986 */ /* 0x0007e2000c10153c */
[----:B------:R-:W-:-:S05]  /*46e10*/  VIADD R9, R16, 0x93 ;  /* 0x0000009310097836 */ /* 0x000fca0000000000 */
[----:B------:R-:W4:Y:S01]  /*46e20*/  LDC R237, c[0x0][0x248] ;  /* 0x00009200ffed7b82 */ /* 0x000f220000000800 */
[----:B---3--:R-:W3:Y:S01]  /*46e30*/  LDL.LU R251, [R1+0x324] ;  /* 0x0003240001fb7983 */ /* 0x008ee20000300800 */
[----:B------:R-:W-:-:S03]  /*46e40*/  IMAD.WIDE R24, R5, 0x2, R2 ;  /* 0x0000000205187825 */ /* 0x000fc600078e0202 */
[----:B------:R0:W-:Y:S01]  /*46e50*/  @P3 STG.E.U16 desc[UR60][R14.64], R0 ;  /* 0x000000000e003986 */ /* 0x0001e2000c10153c */
[----:B------:R-:W-:Y:S02]  /*46e60*/  ISETP.LT.AND P4, PT, R21, R240, !P5 ;  /* 0x000000f01500720c */ /* 0x000fe40006f81270 */
[----:B0-----:R-:W0:Y:S01]  /*46e70*/  LDC.64 R14, c[0x0][0x228] ;  /* 0x00008a00ff0e7b82 */ /* 0x001e220000000a00 */
[----:B--2---:R2:W-:Y:S01]  /*46e80*/  @P6 STG.E.U16 desc[UR60][R24.64], R252 ;  /* 0x000000fc18006986 */ /* 0x0045e2000c10153c */
[----:B------:R-:W-:-:S06]  /*46e90*/  PRMT R0, R252, 0x7632, R0 ;  /* 0x00007632fc007816 */ /* 0x000fcc0000000000 */
[----:B------:R-:W3:Y:S01]  /*46ea0*/  LDC R240, c[0x0][0x228] ;  /* 0x00008a00fff07b82 */ /* 0x000ee20000000800 */
[----:B--2---:R-:W2:Y:S01]  /*46eb0*/  LDL.LU R252, [R1+0x314] ;  /* 0x0003140001fc7983 */ /* 0x004ea20000300800 */
[----:B------:R-:W-:Y:S01]  /*46ec0*/  ISETP.LT.AND P6, PT, R17, R12, !P0 ;  /* 0x0000000c1100720c */ /* 0x000fe200047c1270 */
[C---:B------:R-:W-:Y:S02]  /*46ed0*/  IMAD.WIDE R12, R5.reuse, 0x2, R18 ;  /* 0x00000002050c7825 */ /* 0x040fe400078e0212 */
[----:B------:R-:W2:Y:S01]  /*46ee0*/  LDL.LU R249, [R1+0x354] ;  /* 0x0003540001f97983 */ /* 0x000ea20000300800 */
[----:B------:R-:W-:Y:S01]  /*46ef0*/  ISETP.LT.AND P5, PT, R22, R238, !P5 ;  /* 0x000000ee1600720c */ /* 0x000fe20006fa1270 */
[----:B------:R-:W-:Y:S01]  /*46f00*/  IMAD.WIDE R24, R5, 0x2, R244 ;  /* 0x0000000205187825 */ /* 0x000fe200078e02f4 */
[----:B-1----:R-:W-:Y:S01]  /*46f10*/  ISETP.GE.AND P3, PT, R9, R7, PT ;  /* 0x000000070900720c */ /* 0x002fe20003f66270 */
[----:B------:R1:W-:Y:S01]  /*46f20*/  @P1 STG.E.U16 desc[UR60][R12.64], R0 ;  /* 0x000000000c001986 */ /* 0x0003e2000c10153c */
[----:B------:R-:W-:Y:S01]  /*46f30*/  ISETP.LT.AND P1, PT, R21, R26, !P0 ;  /* 0x0000001a1500720c */ /* 0x000fe20004721270 */
[----:B------:R-:W2:Y:S08]  /*46f40*/  LDC R9, c[0x0][0x228] ;  /* 0x00008a00ff097b82 */ /* 0x000eb00000000800 */
[----:B------:R-:W2:Y:S01]  /*46f50*/  LDC R238, c[0x0][0x228] ;  /* 0x00008a00ffee7b82 */ /* 0x000ea20000000800 */
[----:B-1----:R-:W-:Y:S01]  /*46f60*/  IMAD.IADD R0, R5, 0x1, R27 ;  /* 0x0000000105007824 */ /* 0x002fe200078e021b */
[----:B----4-:R1:W-:Y:S01]  /*46f70*/  @P4 STG.E.U16 desc[UR60][R24.64], R250 ;  /* 0x000000fa18004986 */ /* 0x0103e2000c10153c */
[----:B------:R-:W-:-:S02]  /*46f80*/  PRMT R7, R250, 0x7632, R7 ;  /* 0x00007632fa077816 */ /* 0x000fc40000000007 */
[----:B------:R-:W-:Y:S01]  /*46f90*/  IMAD.WIDE R26, R0, 0x2, R2 ;  /* 0x00000002001a7825 */ /* 0x000fe200078e0202 */
[----:B------:R-:W-:Y:S02]  /*46fa0*/  ISETP.LT.AND P4, PT, R20, R11, !P0 ;  /* 0x0000000b1400720c */ /* 0x000fe40004781270 */
[----:B------:R-:W4:Y:S01]  /*46fb0*/  LDC.64 R12, c[0x0][0x228] ;  /* 0x00008a00ff0c7b82 */ /* 0x000f220000000a00 */
[----:B-1----:R-:W4:Y:S01]  /*46fc0*/  LDL.LU R250, [R1+0x334] ;  /* 0x0003340001fa7983 */ /* 0x002f220000300800 */
[----:B------:R-:W-:-:S04]  /*46fd0*/  IMAD.WIDE R24, R5, 0x2, R246 ;  /* 0x0000000205187825 */ /* 0x000fc800078e02f6 */
[----:B------:R-:W-:Y:S01]  /*46fe0*/  VIADD R5, R16, 0x8b ;  /* 0x0000008b10057836 */ /* 0x000fe20000000000 */
[----:B------:R1:W-:Y:S04]  /*46ff0*/  @P5 STG.E.U16 desc[UR60][R24.64], R7 ;  /* 0x0000000718005986 */ /* 0x0003e8000c10153c */
[----:B0-----:R-:W-:Y:S02]  /*47000*/  ISETP.GE.AND P5, PT, R5, R15, PT ;  /* 0x0000000f0500720c */ /* 0x001fe40003fa6270 */
[----:B------:R-:W-:Y:S01]  /*47010*/  ISETP.LT.AND P0, PT, R22, R239, !P0 ;  /* 0x000000ef1600720c */ /* 0x000fe20004701270 */
[----:B------:R-:W0:Y:S01]  /*47020*/  LDC R15, c[0x0][0x248] ;  /* 0x00009200ff0f7b82 */ /* 0x000e220000000800 */
[----:B-1----:R-:W-:Y:S01]  /*47030*/  IMAD.WIDE R24, R0, 0x2, R18 ;  /* 0x0000000200187825 */ /* 0x002fe200078e0212 */
[----:B---3--:R1:W-:Y:S01]  /*47040*/  @P6 STG.E.U16 desc[UR60][R26.64], R251 ;  /* 0x000000fb1a006986 */ /* 0x0083e2000c10153c */
[----:B------:R-:W-:-:S03]  /*47050*/  PRMT R5, R251, 0x7632, R5 ;  /* 0x00007632fb057816 */ /* 0x000fc60000000005 */
[----:B-1----:R-:W3:Y:S01]  /*47060*/  LDL.LU R251, [R1+0x328] ;  /* 0x0003280001fb7983 */ /* 0x002ee20000300800 */
[----:B------:R-:W-:-:S03]  /*47070*/  IMAD.WIDE R26, R0, 0x2, R244 ;  /* 0x00000002001a7825 */ /* 0x000fc600078e02f4 */
[----:B------:R1:W-:Y:S04]  /*47080*/  @P4 STG.E.U16 desc[UR60][R24.64], R5 ;  /* 0x0000000518004986 */ /* 0x0003e8000c10153c */
[----:B--2---:R2:W-:Y:S01]  /*47090*/  @P1 STG.E.U16 desc[UR60][R26.64], R252 ;  /* 0x000000fc1a001986 */ /* 0x0045e2000c10153c */
[----:B-1----:R-:W-:-:S03]  /*470a0*/  PRMT R5, R252, 0x7632, R5 ;  /* 0x00007632fc057816 */ /* 0x002fc60000000005 */
[----:B--2---:R-:W2:Y:S01]  /*470b0*/  LDL.LU R252, [R1+0x318] ;  /* 0x0003180001fc7983 */ /* 0x004ea20000300800 */
[----:B------:R-:W-:Y:S02]  /*470c0*/  ISETP.LT.AND P6, PT, R17, R10, !P5 ;  /* 0x0000000a1100720c */ /* 0x000fe40006fc1270 */
[----:B------:R-:W1:Y:S01]  /*470d0*/  LDC.64 R10, c[0x0][0x228] ;  /* 0x00008a00ff0a7b82 */ /* 0x000e620000000a00 */
[----:B------:R-:W-:Y:S01]  /*470e0*/  ISETP.LT.AND P4, PT, R21, R240, !P5 ;  /* 0x000000f01500720c */ /* 0x000fe20006f81270 */
[----:B------:R-:W-:Y:S01]  /*470f0*/  IMAD.WIDE R24, R0, 0x2, R246 ;  /* 0x0000000200187825 */ /* 0x000fe200078e02f6 */
[----:B------:R-:W-:-:S03]  /*47100*/  ISETP.LT.AND P1, PT, R20, R9, !P5 ;  /* 0x000000091400720c */ /* 0x000fc60006f21270 */
[----:B------:R-:W-:Y:S02]  /*47110*/  IMAD.IADD R0, R0, 0x1, R237 ;  /* 0x0000000100007824 */ /* 0x000fe400078e02ed */
[----:B------:R-:W0:Y:S01]  /*47120*/  LDC R9, c[0x0][0x228] ;  /* 0x00008a00ff097b82 */ /* 0x000e220000000800 */
[----:B------:R-:W-:Y:S01]  /*47130*/  VIADD R7, R16, 0x8c ;  /* 0x0000008c10077836 */ /* 0x000fe20000000000 */
[----:B------:R4:W-:Y:S06]  /*47140*/  @P0 STG.E.U16 desc[UR60][R24.64], R5 ;  /* 0x0000000518000986 */ /* 0x0009ec000c10153c */
[----:B------:R-:W0:Y:S01]  /*47150*/  LDC R240, c[0x0][0x228] ;  /* 0x00008a00fff07b82 */ /* 0x000e220000000800 */
[----:B------:R-:W-:-:S07]  /*47160*/  ISETP.LT.AND P5, PT, R22, R238, !P5 ;  /* 0x000000ee1600720c */ /* 0x000fce0006fa1270 */
[----:B------:R-:W0:Y:S01]  /*47170*/  LDC R237, c[0x0][0x228] ;  /* 0x00008a00ffed7b82 */ /* 0x000e220000000800 */
[C---:B----4-:R-:W-:Y:S01]  /*47180*/  IMAD.WIDE R24, R0.reuse, 0x2, R2 ;  /* 0x0000000200187825 */ /* 0x050fe200078e0202 */
[----:B------:R-:W-:Y:S02]  /*47190*/  PRMT R5, R249, 0x7632, R5 ;  /* 0x00007632f9057816 */ /* 0x000fe40000000005 */
[----:B------:R-:W-:Y:S01]  /*471a0*/  ISETP.GE.AND P0, PT, R7, R13, PT ;  /* 0x0000000d0700720c */ /* 0x000fe20003f06270 */
[----:B------:R-:W-:Y:S01]  /*471b0*/  IMAD.WIDE R26, R0, 0x2, R18 ;  /* 0x00000002001a7825 */ /* 0x000fe200078e0212 */
[----:B------:R4:W-:Y:S02]  /*471c0*/  @P6 STG.E.U16 desc[UR60][R24.64], R249 ;  /* 0x000000f918006986 */ /* 0x0009e4000c10153c */
[----:B------:R-:W2:Y:S01]  /*471d0*/  LDC R13, c[0x0][0x248] ;  /* 0x00009200ff0d7b82 */ /* 0x000ea20000000800 */
[----:B------:R-:W-:Y:S01]  /*471e0*/  VIADD R7, R16, 0x8d ;  /* 0x0000008d10077836 */ /* 0x000fe20000000000 */
[----:B------:R-:W-:Y:S01]  /*471f0*/  @P1 STG.E.U16 desc[UR60][R26.64], R5 ;  /* 0x000000051a001986 */ /* 0x000fe2000c10153c */
[----:B------:R-:W-:Y:S01]  /*47200*/  IMAD.WIDE R238, R0, 0x2, R244 ;  /* 0x0000000200ee7825 */ /* 0x000fe200078e02f4 */
[----:B------:R-:W-:-:S02]  /*47210*/  ISETP.LT.AND P1, PT, R17, R4, !P0 ;  /* 0x000000041100720c */ /* 0x000fc40004721270 */
[----:B-1----:R-:W-:Y:S02]  /*47220*/  ISETP.GE.AND P6, PT, R7, R11, PT ;  /* 0x0000000b0700720c */ /* 0x002fe40003fc6270 */
[----:B------:R-:W-:Y:S01]  /*47230*/  PRMT R7, R250, 0x7632, R7 ;  /* 0x00007632fa077816 */ /* 0x000fe20000000007 */
[C---:B----4-:R-:W-:Y:S01]  /*47240*/  IMAD.WIDE R24, R0.reuse, 0x2, R246 ;  /* 0x0000000200187825 */ /* 0x050fe200078e02f6 */
[----:B------:R1:W-:Y:S03]  /*47250*/  @P4 STG.E.U16 desc[UR60][R238.64], R250 ;  /* 0x000000faee004986 */ /* 0x0003e6000c10153c */
[----:B0-----:R-:W-:Y:S01]  /*47260*/  IMAD.IADD R0, R0, 0x1, R15 ;  /* 0x0000000100007824 */ /* 0x001fe200078e020f */
[----:B------:R0:W-:Y:S01]  /*47270*/  @P5 STG.E.U16 desc[UR60][R24.64], R7 ;  /* 0x0000000718005986 */ /* 0x0001e2000c10153c */
[----:B------:R-:W-:Y:S01]  /*47280*/  ISETP.LT.AND P4, PT, R20, R9, !P0 ;  /* 0x000000091400720c */ /* 0x000fe20004781270 */
[----:B------:R-:W4:Y:S01]  /*47290*/  LDC R15, c[0x0][0x228] ;  /* 0x00008a00ff0f7b82 */ /* 0x000f220000000800 */
[----:B------:R-:W-:Y:S01]  /*472a0*/  ISETP.LT.AND P5, PT, R22, R240, !P0 ;  /* 0x000000f01600720c */ /* 0x000fe200047a1270 */
[----:B-1----:R-:W4:Y:S01]  /*472b0*/  LDL.LU R250, [R1+0x358] ;  /* 0x0003580001fa7983 */ /* 0x002f220000300800 */
[----:B------:R-:W-:Y:S01]  /*472c0*/  ISETP.LT.AND P0, PT, R21, R237, !P0 ;  /* 0x000000ed1500720c */ /* 0x000fe20004701270 */
[----:B------:R-:W-:-:S04]  /*472d0*/  IMAD.WIDE R26, R0, 0x2, R18 ;  /* 0x00000002001a7825 */ /* 0x000fc800078e0212 */
[----:B------:R-:W1:Y:S01]  /*472e0*/  LDC.64 R4, c[0x0][0x228] ;  /* 0x00008a00ff047b82 */ /* 0x000e620000000a00 */
[----:B0-----:R-:W-:Y:S01]  /*472f0*/  IMAD.WIDE R24, R0, 0x2, R2 ;  /* 0x0000000200187825 */ /* 0x001fe200078e0202 */
[----:B---3--:R-:W-:-:S04]  /*47300*/  PRMT R7, R251, 0x7632, R7 ;  /* 0x00007632fb077816 */ /* 0x008fc80000000007 */
[----:B------:R0:W-:Y:S01]  /*47310*/  @P1 STG.E.U16 desc[UR60][R24.64], R251 ;  /* 0x000000fb18001986 */ /* 0x0001e2000c10153c */
[----:B------:R-:W-:Y:S01]  /*47320*/  ISETP.LT.AND P1, PT, R17, R8, !P6 ;  /* 0x000000081100720c */ /* 0x000fe20007721270 */
[----:B------:R-:W-:Y:S01]  /*47330*/  IMAD.WIDE R8, R0, 0x2, R244 ;  /* 0x0000000200087825 */ /* 0x000fe200078e02f4 */
[----:B------:R-:W3:Y:S08]  /*47340*/  LDC.64 R238, c[0x0][0x228] ;  /* 0x00008a00ffee7b82 */ /* 0x000ef00000000a00 */
[----:B------:R-:W3:Y:S01]  /*47350*/  LDC R240, c[0x0][0x228] ;  /* 0x00008a00fff07b82 */ /* 0x000ee20000000800 */
[----:B0-----:R-:W3:Y:S04]  /*47360*/  LDL.LU R251, [R1+0x338] ;  /* 0x0003380001fb7983 */ /* 0x001ee80000300800 */
[----:B------:R2:W-:Y:S03]  /*47370*/  @P4 STG.E.U16 desc[UR60][R26.64], R7 ;  /* 0x000000071a004986 */ /* 0x0005e6000c10153c */
[----:B------:R-:W0:Y:S01]  /*47380*/  LDC R237, c[0x0][0x248] ;  /* 0x00009200ffed7b82 */ /* 0x000e220000000800 */
[----:B--2---:R-:W-:Y:S01]  /*47390*/  PRMT R7, R252, 0x7632, R7 ;  /* 0x00007632fc077816 */ /* 0x004fe20000000007 */
[----:B------:R2:W-:Y:S04]  /*473a0*/  @P0 STG.E.U16 desc[UR60][R8.64], R252 ;  /* 0x000000fc08000986 */ /* 0x0005e8000c10153c */
[----:B--2---:R-:W2:Y:S01]  /*473b0*/  LDL.LU R252, [R1+0x32c] ;  /* 0x00032c0001fc7983 */ /* 0x004ea20000300800 */
[----:B------:R-:W-:Y:S01]  /*473c0*/  IMAD.WIDE R24, R0, 0x2, R246 ;  /* 0x0000000200187825 */ /* 0x000fe200078e02f6 */
[----:B------:R-:W-:-:S02]  /*473d0*/  ISETP.LT.AND P4, PT, R20, R241, !P6 ;  /* 0x000000f11400720c */ /* 0x000fc40007781270 */
[----:B------:R-:W2:Y:S01]  /*473e0*/  LDC R241, c[0x0][0x228] ;  /* 0x00008a00fff17b82 */ /* 0x000ea20000000800 */
[----:B------:R-:W-:Y:S01]  /*473f0*/  IMAD.IADD R0, R0, 0x1, R13 ;  /* 0x0000000100007824 */ /* 0x000fe200078e020d */
[----:B------:R0:W-:Y:S01]  /*47400*/  @P5 STG.E.U16 desc[UR60][R24.64], R7 ;  /* 0x0000000718005986 */ /* 0x0001e2000c10153c */
[----:B------:R-:W-:Y:S01]  /*47410*/  VIADD R11, R16, 0x8f ;  /* 0x0000008f100b7836 */ /* 0x000fe20000000000 */
[----:B----4-:R-:W-:Y:S01]  /*47420*/  ISETP.LT.AND P5, PT, R21, R15, !P6 ;  /* 0x0000000f1500720c */ /* 0x010fe200077a1270 */
[----:B------:R-:W-:-:S03]  /*47430*/  IMAD.WIDE R8, R0, 0x2, R2 ;  /* 0x0000000200087825 */ /* 0x000fc600078e0202 */
[----:B-1----:R-:W-:Y:S01]  /*47440*/  ISETP.GE.AND P0, PT, R11, R5, PT ;  /* 0x000000050b00720c */ /* 0x002fe20003f06270 */
[----:B------:R-:W-:Y:S01]  /*47450*/  IMAD.WIDE R26, R0, 0x2, R244 ;  /* 0x00000002001a7825 */ /* 0x000fe200078e02f4 */
[----:B------:R-:W1:Y:S03]  /*47460*/  LDC R13, c[0x0][0x248] ;  /* 0x00009200ff0d7b82 */ /* 0x000e660000000800 */
[----:B0-----:R-:W-:Y:S02]  /*47470*/  VIADD R7, R16, 0x8e ;  /* 0x0000008e10077836 */ /* 0x001fe40000000000 */
[----:B------:R-:W-:Y:S01]  /*47480*/  IMAD.WIDE R24, R0, 0x2, R18 ;  /* 0x0000000200187825 */ /* 0x000fe200078e0212 */
[----:B---3--:R-:W-:Y:S02]  /*47490*/  ISETP.LT.AND P6, PT, R22, R240, !P6 ;  /* 0x000000f01600720c */ /* 0x008fe400077c1270 */
[----:B------:R-:W0:Y:S08]  /*474a0*/  LDC R11, c[0x0][0x228] ;  /* 0x00008a00ff0b7b82 */ /* 0x000e300000000800 */
[----:B------:R-:W3:Y:S08]  /*474b0*/  LDC R15, c[0x0][0x228] ;  /* 0x00008a00ff0f7b82 */ /* 0x000ef00000000800 */
[----:B------:R-:W4:Y:S01]  /*474c0*/  LDC R240, c[0x0][0x228] ;  /* 0x00008a00fff07b82 */ /* 0x000f220000000800 */
[----:B------:R-:W-:Y:S01]  /*474d0*/  PRMT R5, R250, 0x7632, R5 ;  /* 0x00007632fa057816 */ /* 0x000fe20000000005 */
[----:B------:R1:W-:Y:S01]  /*474e0*/  @P1 STG.E.U16 desc[UR60][R8.64], R250 ;  /* 0x000000fa08001986 */ /* 0x0003e2000c10153c */
[----:B------:R-:W-:-:S05]  /*474f0*/  ISETP.GE.AND P1, PT, R7, R239, PT ;  /* 0x000000ef0700720c */ /* 0x000fca0003f26270 */
[----:B------:R-:W4:Y:S01]  /*47500*/  LDC R7, c[0x0][0x228] ;  /* 0x00008a00ff077b82 */ /* 0x000f220000000800 */
[----:B------:R0:W-:Y:S01]  /*47510*/  @P4 STG.E.U16 desc[UR60][R24.64], R5 ;  /* 0x0000000518004986 */ /* 0x0001e2000c10153c */
[----:B------:R-:W-:-:S06]  /*47520*/  ISETP.LT.AND P4, PT, R17, R236, !P1 ;  /* 0x000000ec1100720c */ /* 0x000fcc0004f81270 */
[----:B------:R-:W4:Y:S01]  /*47530*/  LDC R236, c[0x0][0x228] ;  /* 0x00008a00ffec7b82 */ /* 0x000f220000000800 */
[----:B-1----:R-:W4:Y:S01]  /*47540*/  LDL.LU R250, [R1+0x31c] ;  /* 0x00031c0001fa7983 */ /* 0x002f220000300800 */
[----:B------:R-:W-:-:S04]  /*47550*/  IMAD.WIDE R8, R0, 0x2, R246 ;  /* 0x0000000200087825 */ /* 0x000fc800078e02f6 */
[----:B0-----:R-:W-:Y:S02]  /*47560*/  IMAD.IADD R5, R0, 0x1, R237 ;  /* 0x0000000100057824 */ /* 0x001fe400078e02ed */
[----:B------:R-:W0:Y:S01]  /*47570*/  LDC.64 R24, c[0x0][0x228] ;  /* 0x00008a00ff187b82 */ /* 0x000e220000000a00 */
[----:B------:R-:W-:Y:S01]  /*47580*/  PRMT R0, R251, 0x7632, R0 ;  /* 0x00007632fb007816 */ /* 0x000fe20000000000 */
[----:B------:R1:W-:Y:S06]  /*47590*/  @P5 STG.E.U16 desc[UR60][R26.64], R251 ;  /* 0x000000fb1a005986 */ /* 0x0003ec000c10153c */
[----:B------:R-:W0:Y:S01]  /*475a0*/  LDC R237, c[0x0][0x228] ;  /* 0x00008a00ffed7b82 */ /* 0x000e220000000800 */
[----:B-1----:R-:W4:Y:S01]  /*475b0*/  LDL.LU R251, [R1+0x35c] ;  /* 0x00035c0001fb7983 */ /* 0x002f220000300800 */
[----:B------:R-:W-:-:S06]  /*475c0*/  IMAD.WIDE R26, R5, 0x2, R2 ;  /* 0x00000002051a7825 */ /* 0x000fcc00078e0202 */
[----:B------:R-:W1:Y:S01]  /*475d0*/  LDC R239, c[0x0][0x248] ;  /* 0x00009200ffef7b82 */ /* 0x000e620000000800 */
[----:B------:R2:W-:Y:S02]  /*475e0*/  @P6 STG.E.U16 desc[UR60][R8.64], R0 ;  /* 0x0000000008006986 */ /* 0x0005e4000c10153c */
[----:B--2---:R-:W-:Y:S02]  /*475f0*/  PRMT R0, R252, 0x7632, R0 ;  /* 0x00007632fc007816 */ /* 0x004fe40000000000 */
[----:B------:R2:W-:Y:S04]  /*47600*/  @P4 STG.E.U16 desc[UR60][R26.64], R252 ;  /* 0x000000fc1a004986 */ /* 0x0005e8000c10153c */
[----:B--2---:R-:W2:Y:S01]  /*47610*/  LDL.LU R252, [R1+0x33c] ;  /* 0x00033c0001fc7983 */ /* 0x004ea20000300800 */
[----:B------:R-:W-:-:S02]  /*47620*/  ISETP.LT.AND P5, PT, R20, R241, !P1 ;  /* 0x000000f11400720c */ /* 0x000fc40004fa1270 */
[----:B------:R-:W-:Y:S01]  /*47630*/  ISETP.LT.AND P6, PT, R21, R11, !P1 ;  /* 0x0000000b1500720c */ /* 0x000fe20004fc1270 */
[----:B------:R-:W-:Y:S01]  /*47640*/  IMAD.WIDE R8, R5, 0x2, R18 ;  /* 0x0000000205087825 */ /* 0x000fe200078e0212 */
[----:B---3--:R-:W-:Y:S01]  /*47650*/  ISETP.LT.AND P1, PT, R22, R15, !P1 ;  /* 0x0000000f1600720c */ /* 0x008fe20004f21270 */
[----:B------:R-:W3:Y:S01]  /*47660*/  LDC R11, c[0x0][0x228] ;  /* 0x00008a00ff0b7b82 */ /* 0x000ee20000000800 */
[----:B------:R-:W-:Y:S01]  /*47670*/  ISETP.LT.AND P4, PT, R17, R14, !P0 ;  /* 0x0000000e1100720c */ /* 0x000fe20004781270 */
[----:B------:R-:W-:-:S06]  /*47680*/  IMAD.WIDE R14, R5, 0x2, R244 ;  /* 0x00000002050e7825 */ /* 0x000fcc00078e02f4 */
[----:B------:R0:W-:Y:S01]  /*47690*/  @P5 STG.E.U16 desc[UR60][R8.64], R0 ;  /* 0x0000000008005986 */ /* 0x0001e2000c10153c */
[----:B----4-:R-:W-:Y:S01]  /*476a0*/  ISETP.LT.AND P5, PT, R20, R7, !P0 ;  /* 0x000000071400720c */ /* 0x010fe200047a1270 */
[C---:B------:R-:W-:Y:S01]  /*476b0*/  IMAD.WIDE R26, R5.reuse, 0x2, R246 ;  /* 0x00000002051a7825 */ /* 0x040fe200078e02f6 */
[----:B------:R-:W4:Y:S03]  /*476c0*/  LDC R241, c[0x0][0x228] ;  /* 0x00008a00fff17b82 */ /* 0x000f260000000800 */
[----:B0-----:R-:W-:Y:S02]  /*476d0*/  IMAD.IADD R0, R5, 0x1, R13 ;  /* 0x0000000105007824 */ /* 0x001fe400078e020d */
[----:B------:R-:W-:Y:S01]  /*476e0*/  VIADD R8, R16, 0x90 ;  /* 0x0000009010087836 */ /* 0x000fe20000000000 */
[----:B------:R-:W-:Y:S01]  /*476f0*/  PRMT R7, R250, 0x7632, R7 ;  /* 0x00007632fa077816 */ /* 0x000fe20000000007 */
[----:B------:R0:W-:Y:S04]  /*47700*/  @P6 STG.E.U16 desc[UR60][R14.64], R250 ;  /* 0x000000fa0e006986 */ /* 0x0001e8000c10153c */
[----:B------:R1:W-:Y:S01]  /*47710*/  @P1 STG.E.U16 desc[UR60][R26.64], R7 ;  /* 0x000000071a001986 */ /* 0x0003e2000c10153c */
[----:B------:R-:W-:-:S03]  /*47720*/  ISETP.LT.AND P1, PT, R21, R236, !P0 ;  /* 0x000000ec1500720c */ /* 0x000fc60004721270 */
[----:B0-----:R-:W4:Y:S01]  /*47730*/  LDL.LU R250, [R1+0x360] ;  /* 0x0003600001fa7983 */ /* 0x001f220000300800 */
[----:B------:R-:W-:Y:S01]  /*47740*/  IMAD.WIDE R14, R0, 0x2, R2 ;  /* 0x00000002000e7825 */ /* 0x000fe200078e0202 */
[----:B------:R-:W-:Y:S01]  /*47750*/  ISETP.GE.AND P6, PT, R8, R25, PT ;  /* 0x000000190800720c */ /* 0x000fe20003fc6270 */
[----:B------:R-:W0:Y:S02]  /*47760*/  LDC R236, c[0x0][0x228] ;  /* 0x00008a00ffec7b82 */ /* 0x000e240000000800 */
[C---:B-1----:R-:W-:Y:S01]  /*47770*/  IMAD.WIDE R26, R0.reuse, 0x2, R18 ;  /* 0x00000002001a7825 */ /* 0x042fe200078e0212 */
[----:B------:R-:W-:Y:S01]  /*47780*/  PRMT R5, R251, 0x7632, R5 ;  /* 0x00007632fb057816 */ /* 0x000fe20000000005 */
[----:B------:R1:W-:Y:S01]  /*47790*/  @P4 STG.E.U16 desc[UR60][R14.64], R251 ;  /* 0x000000fb0e004986 */ /* 0x0003e2000c10153c */
[----:B------:R-:W-:Y:S01]  /*477a0*/  ISETP.LT.AND P4, PT, R17, R12, !P6 ;  /* 0x0000000c1100720c */ /* 0x000fe20007781270 */
[----:B------:R-:W-:Y:S02]  /*477b0*/  IMAD.WIDE R12, R0, 0x2, R244 ;  /* 0x00000002000c7825 */ /* 0x000fe400078e02f4 */
[----:B------:R-:W0:Y:S01]  /*477c0*/  LDC.64 R8, c[0x0][0x228] ;  /* 0x00008a00ff087b82 */ /* 0x000e220000000a00 */
[----:B--2---:R-:W-:Y:S01]  /*477d0*/  PRMT R7, R252, 0x7632, R7 ;  /* 0x00007632fc077816 */ /* 0x004fe20000000007 */
[----:B-1----:R-:W2:Y:S01]  /*477e0*/  LDL.LU R251, [R1+0x340] ;  /* 0x0003400001fb7983 */ /* 0x002ea20000300800 */
[----:B---3--:R-:W-:-:S05]  /*477f0*/  ISETP.LT.AND P0, PT, R22, R11, !P0 ;  /* 0x0000000b1600720c */ /* 0x008fca0004701270 */
[----:B------:R-:W1:Y:S01]  /*47800*/  LDC R25, c[0x0][0x228] ;  /* 0x00008a00ff197b82 */ /* 0x000e620000000800 */
[----:B------:R-:W-:Y:S04]  /*47810*/  @P5 STG.E.U16 desc[UR60][R26.64], R5 ;  /* 0x000000051a005986 */ /* 0x000fe8000c10153c */
[----:B------:R3:W-:Y:S04]  /*47820*/  @P1 STG.E.U16 desc[UR60][R12.64], R252 ;  /* 0x000000fc0c001986 */ /* 0x0007e8000c10153c */
[----:B---3--:R-:W3:Y:S01]  /*47830*/  LDL.LU R252, [R1+0x1f0] ;  /* 0x0001f00001fc7983 */ /* 0x008ee20000300800 */
[----:B------:R-:W-:Y:S01]  /*47840*/  ISETP.LT.AND P5, PT, R20, R237, !P6 ;  /* 0x000000ed1400720c */ /* 0x000fe200077a1270 */
[C---:B------:R-:W-:Y:S01]  /*47850*/  IMAD.IADD R5, R0.reuse, 0x1, R239 ;  /* 0x0000000100057824 */ /* 0x040fe200078e02ef */
[----:B------:R-:W1:Y:S01]  /*47860*/  LDC R237, c[0x0][0x248] ;  /* 0x00009200ffed7b82 */ /* 0x000e620000000800 */
[----:B------:R-:W-:Y:S01]  /*47870*/  IMAD.WIDE R14, R0, 0x2, R246 ;  /* 0x00000002000e7825 */ /* 0x000fe200078e02f6 */
[----:B----4-:R-:W-:-:S03]  /*47880*/  ISETP.LT.AND P1, PT, R21, R241, !P6 ;  /* 0x000000f11500720c */ /* 0x010fc60007721270 */
[----:B------:R-:W-:Y:S02]  /*47890*/  VIADD R11, R16, 0x91 ;  /* 0x00000091100b7836 */ /* 0x000fe40000000000 */
[----:B------:R-:W-:Y:S01]  /*478a0*/  IMAD.WIDE R26, R5, 0x2, R2 ;  /* 0x00000002051a7825 */ /* 0x000fe200078e0202 */
[----:B------:R4:W-:Y:S01]  /*478b0*/  @P0 STG.E.U16 desc[UR60][R14.64], R7 ;  /* 0x000000070e000986 */ /* 0x0009e2000c10153c */
[----:B------:R-:W3:Y:S01]  /*478c0*/  LDC.64 R12, c[0x0][0x228] ;  /* 0x00008a00ff0c7b82 */ /* 0x000ee20000000a00 */
[----:B0-----:R-:W-:Y:S02]  /*478d0*/  ISETP.GE.AND P0, PT, R11, R9, PT ;  /* 0x000000090b00720c */ /* 0x001fe40003f06270 */
[----:B------:R-:W-:-:S05]  /*478e0*/  ISETP.LT.AND P6, PT, R22, R240, !P6 ;  /* 0x000000f01600720c */ /* 0x000fca00077c1270 */
[----:B------:R-:W0:Y:S01]  /*478f0*/  LDC R239, c[0x0][0x228] ;  /* 0x00008a00ffef7b82 */ /* 0x000e220000000800 */
[----:B----4-:R-:W-:-:S07]  /*47900*/  IMAD.WIDE R14, R5, 0x2, R18 ;  /* 0x00000002050e7825 */ /* 0x010fce00078e0212 */
[----:B------:R-:W4:Y:S08]  /*47910*/  LDC R9, c[0x0][0x248] ;  /* 0x00009200ff097b82 */ /* 0x000f300000000800 */
[----:B------:R-:W4:Y:S01]  /*47920*/  LDC R240, c[0x0][0x228] ;  /* 0x00008a00fff07b82 */ /* 0x000f220000000800 */
[----:B------:R1:W-:Y:S01]  /*47930*/  @P4 STG.E.U16 desc[UR60][R26.64], R250 ;  /* 0x000000fa1a004986 */ /* 0x0003e2000c10153c */
[----:B------:R-:W-:-:S02]  /*47940*/  PRMT R0, R250, 0x7632, R0 ;  /* 0x00007632fa007816 */ /* 0x000fc40000000000 */
[----:B------:R-:W-:Y:S01]  /*47950*/  ISETP.LT.AND P4, PT, R17, R10, !P0 ;  /* 0x0000000a1100720c */ /* 0x000fe20004781270 */
[----:B------:R-:W-:-:S03]  /*47960*/  IMAD.WIDE R10, R5, 0x2, R244 ;  /* 0x00000002050a7825 */ /* 0x000fc600078e02f4 */
[----:B------:R-:W4:Y:S01]  /*47970*/  LDC R241, c[0x0][0x228] ;  /* 0x00008a00fff17b82 */ /* 0x000f220000000800 */
[----:B-1----:R-:W4:Y:S04]  /*47980*/  LDL.LU R250, [R1+0x364] ;  /* 0x0003640001fa7983 */ /* 0x002f280000300800 */
[----:B------:R1:W-:Y:S02]  /*47990*/  @P5 STG.E.U16 desc[UR60][R14.64], R0 ;  /* 0x000000000e005986 */ /* 0x0003e4000c10153c */
[C---:B-1----:R-:W-:Y:S02]  /*479a0*/  IMAD.IADD R0, R5.reuse, 0x1, R237 ;  /* 0x0000000105007824 */ /* 0x042fe400078e02ed */
[----:B------:R-:W-:-:S04]  /*479b0*/  IMAD.WIDE R14, R5, 0x2, R246 ;  /* 0x00000002050e7825 */ /* 0x000fc800078e02f6 */
[----:B------:R-:W-:Y:S01]  /*479c0*/  IMAD.WIDE R26, R0, 0x2, R2 ;  /* 0x00000002001a7825 */ /* 0x000fe200078e0202 */
[----:B--2---:R1:W-:Y:S01]  /*479d0*/  @P1 STG.E.U16 desc[UR60][R10.64], R251 ;  /* 0x000000fb0a001986 */ /* 0x0043e2000c10153c */
[----:B------:R-:W-:-:S03]  /*479e0*/  PRMT R7, R251, 0x7632, R7 ;  /* 0x00007632fb077816 */ /* 0x000fc60000000007 */
[----:B-1----:R-:W2:Y:S01]  /*479f0*/  LDL.LU R251, [R1+0x344] ;  /* 0x0003440001fb7983 */ /* 0x002ea20000300800 */
[----:B------:R-:W-:Y:S01]  /*47a00*/  ISETP.LT.AND P5, PT, R20, R236, !P0 ;  /* 0x000000ec1400720c */ /* 0x000fe200047a1270 */
[----:B------:R-:W1:Y:S02]  /*47a10*/  LDC.64 R10, c[0x0][0x228] ;  /* 0x00008a00ff0a7b82 */ /* 0x000e640000000a00 */
[----:B------:R0:W-:Y:S04]  /*47a20*/  @P6 STG.E.U16 desc[UR60][R14.64], R7 ;  /* 0x000000070e006986 */ /* 0x0001e8000c10153c */
[----:B---3--:R3:W-:Y:S01]  /*47a30*/  @P4 STG.E.U16 desc[UR60][R26.64], R252 ;  /* 0x000000fc1a004986 */ /* 0x0087e2000c10153c */
[----:B------:R-:W-:Y:S01]  /*47a40*/  PRMT R5, R252, 0x7632, R5 ;  /* 0x00007632fc057816 */ /* 0x000fe20000000005 */
[----:B------:R-:W-:Y:S01]  /*47a50*/  VIADD R236, R16, 0x92 ;  /* 0x0000009210ec7836 */ /* 0x000fe20000000000 */
[----:B0-----:R-:W-:Y:S01]  /*47a60*/  ISETP.LT.AND P1, PT, R21, R239, !P0 ;  /* 0x000000ef1500720c */ /* 0x001fe20004721270 */
[----:B------:R-:W0:Y:S01]  /*47a70*/  LDC R7, c[0x0][0x228] ;  /* 0x00008a00ff077b82 */ /* 0x000e220000000800 */
[----:B---3--:R-:W3:Y:S02]  /*47a80*/  LDL.LU R252, [R1+0x1f4] ;  /* 0x0001f40001fc7983 */ /* 0x008ee40000300800 */
[----:B------:R-:W-:Y:S01]  /*47a90*/  ISETP.GE.AND P6, PT, R236, R13, PT ;  /* 0x0000000dec00720c */ /* 0x000fe20003fc6270 */
[----:B------:R-:W-:Y:S01]  /*47aa0*/  IMAD.WIDE R14, R0, 0x2, R18 ;  /* 0x00000002000e7825 */ /* 0x000fe200078e0212 */
[----:B------:R-:W-:-:S03]  /*47ab0*/  ISETP.LT.AND P0, PT, R22, R25, !P0 ;  /* 0x000000191600720c */ /* 0x000fc60004701270 */
[----:B------:R-:W2:Y:S01]  /*47ac0*/  LDC R239, c[0x0][0x228] ;  /* 0x00008a00ffef7b82 */ /* 0x000ea20000000800 */
[----:B------:R-:W-:Y:S01]  /*47ad0*/  ISETP.LT.AND P4, PT, R17, R238, !P6 ;  /* 0x000000ee1100720c */ /* 0x000fe20007781270 */
[----:B------:R-:W-:-:S06]  /*47ae0*/  IMAD.WIDE R26, R0, 0x2, R244 ;  /* 0x00000002001a7825 */ /* 0x000fcc00078e02f4 */
[----:B------:R-:W0:Y:S01]  /*47af0*/  LDC R238, c[0x0][0x248] ;  /* 0x00009200ffee7b82 */ /* 0x000e220000000800 */
[----:B----4-:R-:W-:Y:S01]  /*47b00*/  IMAD.IADD R9, R0, 0x1, R9 ;  /* 0x0000000100097824 */ /* 0x010fe200078e0209 */
[----:B------:R4:W-:Y:S01]  /*47b10*/  @P5 STG.E.U16 desc[UR60][R14.64], R5 ;  /* 0x000000050e005986 */ /* 0x0009e2000c10153c */
[----:B------:R-:W-:-:S03]  /*47b20*/  ISETP.LT.AND P5, PT, R20, R240, !P6 ;  /* 0x000000f01400720c */ /* 0x000fc600077a1270 */
[----:B------:R1:W-:Y:S01]  /*47b30*/  @P1 STG.E.U16 desc[UR60][R26.64], R28 ;  /* 0x0000001c1a001986 */ /* 0x0003e2000c10153c */
[----:B------:R-:W-:Y:S01]  /*47b40*/  IMAD.WIDE R236, R9, 0x2, R2 ;  /* 0x0000000209ec7825 */ /* 0x000fe200078e0202 */
[----:B------:R-:W-:Y:S01]  /*47b50*/  ISETP.LT.AND P1, PT, R21, R241, !P6 ;  /* 0x000000f11500720c */ /* 0x000fe20007721270 */
[----:B------:R-:W2:Y:S02]  /*47b60*/  LDC R25, c[0x0][0x228] ;  /* 0x00008a00ff197b82 */ /* 0x000ea40000000800 */
[----:B----4-:R-:W-:-:S06]  /*47b70*/  VIADD R5, R16, 0x94 ;  /* 0x0000009410057836 */ /* 0x010fcc0000000000 */
[----:B------:R-:W4:Y:S01]  /*47b80*/  LDC.64 R14, c[0x0][0x228] ;  /* 0x00008a00ff0e7b82 */ /* 0x000f220000000a00 */
[----:B-1----:R-:W-:Y:S01]  /*47b90*/  PRMT R28, R28, 0x7632, R28 ;  /* 0x000076321c1c7816 */ /* 0x002fe2000000001c */
[----:B------:R-:W-:-:S05]  /*47ba0*/  IMAD.WIDE R26, R0, 0x2, R246 ;  /* 0x00000002001a7825 */ /* 0x000fca00078e02f6 */
[----:B------:R1:W-:Y:S01]  /*47bb0*/  @P0 STG.E.U16 desc[UR60][R26.64], R28 ;  /* 0x0000001c1a000986 */ /* 0x0003e2000c10153c */
[----:B------:R-:W-:Y:S01]  /*47bc0*/  ISETP.GE.AND P0, PT, R5, R11, PT ;  /* 0x0000000b0500720c */ /* 0x000fe20003f06270 */
[----:B------:R-:W3:Y:S02]  /*47bd0*/  LDC R13, c[0x0][0x228] ;  /* 0x00008a00ff0d7b82 */ /* 0x000ee40000000800 */
[----:B------:R1:W-:Y:S01]  /*47be0*/  @P4 STG.E.U16 desc[UR60][R236.64], R250 ;  /* 0x000000faec004986 */ /* 0x0003e2000c10153c */
[----:B------:R-:W-:Y:S01]  /*47bf0*/  ISETP.LT.AND P4, PT, R17, R4, !P3 ;  /* 0x000000041100720c */ /* 0x000fe20005f81270 */
[----:B------:R-:W-:Y:S01]  /*47c00*/  IMAD.WIDE R4, R9, 0x2, R18 ;  /* 0x0000000209047825 */ /* 0x000fe200078e0212 */
[----:B0-----:R-:W-:-:S03]  /*47c10*/  ISETP.LT.AND P6, PT, R22, R7, !P6 ;  /* 0x000000071600720c */ /* 0x001fc600077c1270 */
[----:B------:R-:W0:Y:S01]  /*47c20*/  LDC R11, c[0x0][0x228] ;  /* 0x00008a00ff0b7b82 */ /* 0x000e220000000800 */
[C---:B-1----:R-:W-:Y:S01]  /*47c30*/  IMAD.WIDE R26, R9.reuse, 0x2, R244 ;  /* 0x00000002091a7825 */ /* 0x042fe200078e02f4 */
[----:B------:R-:W-:Y:S02]  /*47c40*/  PRMT R237, R250, 0x7632, R237 ;  /* 0x00007632faed7816 */ /* 0x000fe400000000ed */
[----:B------:R-:W3:Y:S01]  /*47c50*/  LDL.LU R250, [R1+0x368] ;  /* 0x0003680001fa7983 */ /* 0x000ee20000300800 */
[----:B------:R-:W-:-:S03]  /*47c60*/  IMAD.IADD R7, R9, 0x1, R238 ;  /* 0x0000000109077824 */ /* 0x000fc600078e02ee */
[----:B------:R-:W1:Y:S01]  /*47c70*/  LDC R0, c[0x0][0x248] ;  /* 0x00009200ff007b82 */ /* 0x000e620000000800 */
[----:B------:R4:W-:Y:S01]  /*47c80*/  @P5 STG.E.U16 desc[UR60][R4.64], R237 ;  /* 0x000000ed04005986 */ /* 0x0009e2000c10153c */
[----:B------:R-:W-:Y:S02]  /*47c90*/  VIADD R28, R16, 0x9b ;  /* 0x0000009b101c7836 */ /* 0x000fe40000000000 */
[----:B----4-:R-:W-:Y:S01]  /*47ca0*/  IMAD.WIDE R4, R9, 0x2, R246 ;  /* 0x0000000209047825 */ /* 0x010fe200078e02f6 */
[----:B--2---:R-:W-:Y:S01]  /*47cb0*/  PRMT R238, R251, 0x7632, R238 ;  /* 0x00007632fbee7816 */ /* 0x004fe200000000ee */
[----:B------:R2:W-:Y:S01]  /*47cc0*/  @P1 STG.E.U16 desc[UR60][R26.64], R251 ;  /* 0x000000fb1a001986 */ /* 0x0005e2000c10153c */
[----:B------:R-:W-:Y:S01]  /*47cd0*/  ISETP.LT.AND P5, PT, R20, R239, !P3 ;  /* 0x000000ef1400720c */ /* 0x000fe20005fa1270 */
[----:B------:R-:W4:Y:S02]  /*47ce0*/  LDC R9, c[0x0][0x228] ;  /* 0x00008a00ff097b82 */ /* 0x000f240000000800 */
[----:B------:R-:W-:Y:S06]  /*47cf0*/  @P6 STG.E.U16 desc[UR60][R4.64], R238 ;  /* 0x000000ee04006986 */ /* 0x000fec000c10153c */
[----:B------:R-:W4:Y:S01]  /*47d00*/  LDC.64 R236, c[0x0][0x228] ;  /* 0x00008a00ffec7b82 */ /* 0x000f220000000a00 */
[----:B--2---:R-:W2:Y:S01]  /*47d10*/  LDL.LU R251, [R1+0x348] ;  /* 0x0003480001fb7983 */ /* 0x004ea20000300800 */
[----:B------:R-:W-:Y:S01]  /*47d20*/  IMAD.WIDE R26, R7, 0x2, R2 ;  /* 0x00000002071a7825 */ /* 0x000fe200078e0202 */
[----:B------:R-:W-:-:S02]  /*47d30*/  ISETP.GE.AND P6, PT, R28, R15, PT ;  /* 0x0000000f1c00720c */ /* 0x000fc40003fc6270 */
[----:B------:R-:W-:-:S03]  /*47d40*/  ISETP.LT.AND P1, PT, R21, R25, !P3 ;  /* 0x000000191500720c */ /* 0x000fc60005f21270 */
[----:B------:R-:W4:Y:S01]  /*47d50*/  LDC R28, c[0x0][0x228] ;  /* 0x00008a00ff1c7b82 */ /* 0x000f220000000800 */
[----:B---3--:R3:W-:Y:S01]  /*47d60*/  @P4 STG.E.U16 desc[UR60][R26.64], R252 ;  /* 0x000000fc1a004986 */ /* 0x0087e2000c10153c */
[----:B------:R-:W-:-:S03]  /*47d70*/  PRMT R15, R252, 0x7632, R15 ;  /* 0x00007632fc0f7816 */ /* 0x000fc6000000000f */
[----:B---3--:R-:W3:Y:S01]  /*47d80*/  LDL.LU R252, [R1+0x1f8] ;  /* 0x0001f80001fc7983 */ /* 0x008ee20000300800 */
[----:B------:R-:W-:Y:S01]  /*47d90*/  IMAD.WIDE R4, R7, 0x2, R18 ;  /* 0x0000000207047825 */ /* 0x000fe200078e0212 */
[----:B0-----:R-:W-:Y:S02]  /*47da0*/  ISETP.LT.AND P3, PT, R22, R11, !P3 ;  /* 0x0000000b1600720c */ /* 0x001fe40005f61270 */
[----:B------:R-:W-:Y:S02]  /*47db0*/  ISETP.LT.AND P4, PT, R17, R24, !P0 ;  /* 0x000000181100720c */ /* 0x000fe40004781270 */
[----:B------:R-:W-:Y:S01]  /*47dc0*/  @P5 STG.E.U16 desc[UR60][R4.64], R15 ;  /* 0x0000000f04005986 */ /* 0x000fe2000c10153c */
[----:B------:R-:W-:Y:S01]  /*47dd0*/  ISETP.LT.AND P5, PT, R20, R13, !P0 ;  /* 0x0000000d1400720c */ /* 0x000fe200047a1270 */
[----:B-1----:R-:W-:Y:S01]  /*47de0*/  IMAD.IADD R13, R7, 0x1, R0 ;  /* 0x00000001070d7824 */ /* 0x002fe200078e0200 */
[----:B------:R-:W-:Y:S01]  /*47df0*/  PRMT R239, R29, 0x7632, R239 ;  /* 0x000076321def7816 */ /* 0x000fe200000000ef */
[----:B------:R-:W-:Y:S01]  /*47e00*/  IMAD.WIDE R24, R7, 0x2, R244 ;  /* 0x0000000207187825 */ /* 0x000fe200078e02f4 */
[----:B------:R-:W0:Y:S04]  /*47e10*/  LDC R0, c[0x0][0x248] ;  /* 0x00009200ff007b82 */ /* 0x000e280000000800 */
[----:B------:R1:W-:Y:S01]  /*47e20*/  @P1 STG.E.U16 desc[UR60][R24.64], R29 ;  /* 0x0000001d18001986 */ /* 0x0003e2000c10153c */
[----:B------:R-:W-:Y:S01]  /*47e30*/  VIADD R238, R16, 0x95 ;  /* 0x0000009510ee7836 */ /* 0x000fe20000000000 */
[----:B----4-:R-:W-:Y:S01]  /*47e40*/  ISETP.LT.AND P1, PT, R21, R9, !P0 ;  /* 0x000000091500720c */ /* 0x010fe20004721270 */
[----:B------:R-:W-:Y:S01]  /*47e50*/  IMAD.WIDE R26, R13, 0x2, R2 ;  /* 0x000000020d1a7825 */ /* 0x000fe200078e0202 */
[----:B------:R-:W-:Y:S01]  /*47e60*/  ISETP.LT.AND P0, PT, R22, R28, !P0 ;  /* 0x0000001c1600720c */ /* 0x000fe20004701270 */
[----:B------:R-:W4:Y:S02]  /*47e70*/  LDC R11, c[0x0][0x228] ;  /* 0x00008a00ff0b7b82 */ /* 0x000f240000000800 */
[----:B-1----:R-:W-:-:S06]  /*47e80*/  IMAD.WIDE R24, R7, 0x2, R246 ;  /* 0x0000000207187825 */ /* 0x002fcc00078e02f6 */
[----:B------:R-:W1:Y:S01]  /*47e90*/  LDC.64 R4, c[0x0][0x228] ;  /* 0x00008a00ff047b82 */ /* 0x000e620000000a00 */
[----:B------:R0:W-:Y:S01]  /*47ea0*/  @P3 STG.E.U16 desc[UR60][R24.64], R239 ;  /* 0x000000ef18003986 */ /* 0x0001e2000c10153c */
[----:B------:R-:W-:-:S06]  /*47eb0*/  ISETP.GE.AND P3, PT, R238, R237, PT ;  /* 0x000000edee00720c */ /* 0x000fcc0003f66270 */
[----:B------:R-:W1:Y:S01]  /*47ec0*/  LDC R7, c[0x0][0x228] ;  /* 0x00008a00ff077b82 */ /* 0x000e620000000800 */
[----:B------:R0:W-:Y:S01]  /*47ed0*/  @P4 STG.E.U16 desc[UR60][R26.64], R250 ;  /* 0x000000fa1a004986 */ /* 0x0001e2000c10153c */
[----:B------:R-:W-:Y:S01]  /*47ee0*/  ISETP.LT.AND P4, PT, R17, R8, !P3 ;  /* 0x000000081100720c */ /* 0x000fe20005f81270 */
[----:B0-----:R-:W-:-:S05]  /*47ef0*/  IMAD.WIDE R24, R13, 0x2, R18 ;  /* 0x000000020d187825 */ /* 0x001fca00078e0212 */
[----:B------:R-:W0:Y:S01]  /*47f00*/  LDC R15, c[0x0][0x228] ;  /* 0x00008a00ff0f7b82 */ /* 0x000e220000000800 */
[----:B------:R-:W-:-:S07]  /*47f10*/  IMAD.WIDE R8, R13, 0x2, R244 ;  /* 0x000000020d087825 */ /* 0x000fce00078e02f4 */
[----:B------:R-:W0:Y:S01]  /*47f20*/  LDC R29, c[0x0][0x228] ;  /* 0x00008a00ff1d7b82 */ /* 0x000e220000000800 */
[----:B------:R-:W-:Y:S02]  /*47f30*/  PRMT R27, R250, 0x7632, R27 ;  /* 0x00007632fa1b7816 */ /* 0x000fe4000000001b */
[----:B------:R-:W4:Y:S01]  /*47f40*/  LDL.LU R250, [R1+0x36c] ;  /* 0x00036c0001fa7983 */ /* 0x000f220000300800 */
[----:B------:R-:W-:-:S03]  /*47f50*/  IMAD.IADD R237, R13, 0x1, R0 ;  /* 0x000000010ded7824 */ /* 0x000fc600078e0200 */
[----:B------:R2:W-:Y:S02]  /*47f60*/  @P5 STG.E.U16 desc[UR60][R24.64], R27 ;  /* 0x0000001b18005986 */ /* 0x0005e4000c10153c */
[----:B--2---:R-:W-:Y:S02]  /*47f70*/  PRMT R28, R251, 0x7632, R28 ;  /* 0x00007632fb1c7816 */ /* 0x004fe4000000001c */
[----:B------:R2:W-:Y:S01]  /*47f80*/  @P1 STG.E.U16 desc[UR60][R8.64], R251 ;  /* 0x000000fb08001986 */ /* 0x0005e2000c10153c */
[----:B------:R-:W-:Y:S01]  /*47f90*/  IMAD.WIDE R24, R13, 0x2, R246 ;  /* 0x000000020d187825 */ /* 0x000fe200078e02f6 */
[----:B------:R-:W0:Y:S04]  /*47fa0*/  LDC R0, c[0x0][0x228] ;  /* 0x00008a00ff007b82 */ /* 0x000e280000000800 */
[----:B------:R1:W-:Y:S01]  /*47fb0*/  @P0 STG.E.U16 desc[UR60][R24.64], R28 ;  /* 0x0000001c18000986 */ /* 0x0003e2000c10153c */
[----:B------:R-:W-:-:S03]  /*47fc0*/  VIADD R240, R16, 0x97 ;  /* 0x0000009710f07836 */ /* 0x000fc60000000000 */
[----:B------:R-:W0:Y:S01]  /*47fd0*/  LDC R238, c[0x0][0x228] ;  /* 0x00008a00ffee7b82 */ /* 0x000e220000000800 */
[----:B--2---:R-:W2:Y:S01]  /*47fe0*/  LDL.LU R251, [R1+0x34c] ;  /* 0x00034c0001fb7983 */ /* 0x004ea20000300800 */
[----:B-1----:R-:W-:Y:S01]  /*47ff0*/  IMAD.WIDE R24, R237, 0x2, R2 ;  /* 0x00000002ed187825 */ /* 0x002fe200078e0202 */
[----:B---3--:R-:W-:-:S05]  /*48000*/  PRMT R13, R252, 0x7632, R13 ;  /* 0x00007632fc0d7816 */ /* 0x008fca000000000d */
[----:B------:R-:W1:Y:S01]  /*48010*/  LDC.64 R8, c[0x0][0x228] ;  /* 0x00008a00ff087b82 */ /* 0x000e620000000a00 */
[----:B------:R3:W-:Y:S07]  /*48020*/  @P4 STG.E.U16 desc[UR60][R24.64], R252 ;  /* 0x000000fc18004986 */ /* 0x0007ee000c10153c */
[----:B------:R-:W2:Y:S01]  /*48030*/  LDC R239, c[0x0][0x228] ;  /* 0x00008a00ffef7b82 */ /* 0x000ea20000000800 */
[----:B---3--:R-:W3:Y:S01]  /*48040*/  LDL.LU R252, [R1+0x1fc] ;  /* 0x0001fc0001fc7983 */ /* 0x008ee20000300800 */
[----:B------:R-:W-:Y:S01]  /*48050*/  VIADD R26, R16, 0x96 ;  /* 0x00000096101a7836 */ /* 0x000fe20000000000 */
[----:B----4-:R-:W-:-:S05]  /*48060*/  ISETP.LT.AND P5, PT, R20, R11, !P3 ;  /* 0x0000000b1400720c */ /* 0x010fca0005fa1270 */
[----:B------:R-:W4:Y:S01]  /*48070*/  LDC R11, c[0x0][0x248] ;  /* 0x00009200ff0b7b82 */ /* 0x000f220000000800 */
[----:B------:R-:W-:Y:S02]  /*48080*/  ISETP.GE.AND P1, PT, R26, R5, PT ;  /* 0x000000051a00720c */ /* 0x000fe40003f26270 */
[----:B------:R-:W-:-:S05]  /*48090*/  ISETP.LT.AND P0, PT, R21, R7, !P3 ;  /* 0x000000071500720c */ /* 0x000fca0005f01270 */
[----:B------:R-:W4:Y:S01]  /*480a0*/  LDC R5, c[0x0][0x228] ;  /* 0x00008a00ff057b82 */ /* 0x000f220000000800 */
[----:B------:R-:W-:Y:S01]  /*480b0*/  IMAD.WIDE R26, R237, 0x2, R18 ;  /* 0x00000002ed1a7825 */ /* 0x000fe200078e0212 */
[----:B0-----:R-:W-:Y:S02]  /*480c0*/  ISETP.LT.AND P3, PT, R22, R15, !P3 ;  /* 0x0000000f1600720c */ /* 0x001fe40005f61270 */
[----:B------:R-:W-:-:S04]  /*480d0*/  ISETP.LT.AND P4, PT, R17, R12, !P1 ;  /* 0x0000000c1100720c */ /* 0x000fc80004f81270 */
[----:B------:R-:W0:Y:S01]  /*480e0*/  LDC R7, c[0x0][0x248] ;  /* 0x00009200ff077b82 */ /* 0x000e220000000800 */
[----:B------:R1:W-:Y:S01]  /*480f0*/  @P5 STG.E.U16 desc[UR60][R26.64], R13 ;  /* 0x0000000d1a005986 */ /* 0x0003e2000c10153c */
[----:B------:R-:W-:-:S06]  /*48100*/  ISETP.LT.AND P5, PT, R20, R29, !P1 ;  /* 0x0000001d1400720c */ /* 0x000fcc0004fa1270 */
[----:B------:R-:W0:Y:S01]  /*48110*/  LDC R15, c[0x0][0x228] ;  /* 0x00008a00ff0f7b82 */ /* 0x000e220000000800 */
[----:B-1----:R-:W-:Y:S01]  /*48120*/  IMAD.WIDE R12, R237, 0x2, R244 ;  /* 0x00000002ed0c7825 */ /* 0x002fe200078e02f4 */
[----:B------:R-:W-:-:S04]  /*48130*/  PRMT R25, R30, 0x7632, R25 ;  /* 0x000076321e197816 */ /* 0x000fc80000000019 */
[----:B------:R-:W-:Y:S01]  /*48140*/  @P0 STG.E.U16 desc[UR60][R12.64], R30 ;  /* 0x0000001e0c000986 */ /* 0x000fe2000c10153c */
[----:B------:R-:W-:Y:S01]  /*48150*/  ISETP.GE.AND P0, PT, R240, R9, PT ;  /* 0x00000009f000720c */ /* 0x000fe20003f06270 */
[C---:B------:R-:W-:Y:S01]  /*48160*/  IMAD.WIDE R28, R237.reuse, 0x2, R246 ;  /* 0x00000002ed1c7825 */ /* 0x040fe200078e02f6 */
[----:B------:R-:W1:Y:S03]  /*48170*/  LDC R9, c[0x0][0x228] ;  /* 0x00008a00ff097b82 */ /* 0x000e660000000800 */
[----:B----4-:R-:W-:Y:S01]  /*48180*/  IMAD.IADD R11, R237, 0x1, R11 ;  /* 0x00000001ed0b7824 */ /* 0x010fe200078e020b */
[----:B------:R4:W-:Y:S01]  /*48190*/  @P3 STG.E.U16 desc[UR60][R28.64], R25 ;  /* 0x000000191c003986 */ /* 0x0009e2000c10153c */
[----:B------:R-:W-:Y:S02]  /*481a0*/  ISETP.LT.AND P3, PT, R21, R0, !P1 ;  /* 0x000000001500720c */ /* 0x000fe40004f61270 */
[----:B------:R-:W-:Y:S01]  /*481b0*/  ISETP.LT.AND P1, PT, R22, R5, !P1 ;  /* 0x000000051600720c */ /* 0x000fe20004f21270 */
[C---:B------:R-:W-:Y:S01]  /*481c0*/  IMAD.WIDE R26, R11.reuse, 0x2, R18 ;  /* 0x000000020b1a7825 */ /* 0x040fe200078e0212 */
[----:B------:R-:W3:Y:S03]  /*481d0*/  LDC R0, c[0x0][0x248] ;  /* 0x00009200ff007b82 */ /* 0x000ee60000000800 */
[----:B----4-:R-:W-:Y:S01]  /*481e0*/  IMAD.WIDE R24, R11, 0x2, R2 ;  /* 0x000000020b187825 */ /* 0x010fe200078e0202 */
[----:B------:R-:W-:-:S04]  /*481f0*/  PRMT R29, R250, 0x7632, R29 ;  /* 0x00007632fa1d7816 */ /* 0x000fc8000000001d */
[----:B------:R-:W4:Y:S01]  /*48200*/  LDC.64 R12, c[0x0][0x228] ;  /* 0x00008a00ff0c7b82 */ /* 0x000f220000000a00 */
[----:B0-----:R-:W-:Y:S01]  /*48210*/  IMAD.IADD R5, R11, 0x1, R7 ;  /* 0x000000010b057824 */ /* 0x001fe200078e0207 */
[----:B------:R-:W-:Y:S01]  /*48220*/  @P4 STG.E.U16 desc[UR60][R24.64], R250 ;  /* 0x000000fa18004986 */ /* 0x000fe2000c10153c */
[----:B------:R-:W-:Y:S01]  /*48230*/  ISETP.LT.AND P4, PT, R17, R6, !P0 ;  /* 0x000000061100720c */ /* 0x000fe20004781270 */
[----:B------:R-:W-:Y:S02]  /*48240*/  IMAD.WIDE R6, R11, 0x2, R246 ;  /* 0x000000020b067825 */ /* 0x000fe400078e02f6 */
[----:B------:R0:W-:Y:S02]  /*48250*/  @P5 STG.E.U16 desc[UR60][R26.64], R29 ;  /* 0x0000001d1a005986 */ /* 0x0001e4000c10153c */
[----:B------:R-:W4:Y:S01]  /*48260*/  LDC R237, c[0x0][0x228] ;  /* 0x00008a00ffed7b82 */ /* 0x000f220000000800 */
[----:B------:R-:W-:-:S07]  /*48270*/  ISETP.LT.AND P5, PT, R20, R15, !P0 ;  /* 0x0000000f1400720c */ /* 0x000fce00047a1270 */
[----:B------:R-:W4:Y:S01]  /*48280*/  LDC R30, c[0x0][0x228] ;  /* 0x00008a00ff1e7b82 */ /* 0x000f220000000800 */
[----:B0-----:R-:W-:-:S04]  /*48290*/  IMAD.WIDE R28, R11, 0x2, R244 ;  /* 0x000000020b1c7825 */ /* 0x001fc800078e02f4 */
[----:B------:R-:W-:-:S04]  /*482a0*/  IMAD.WIDE R24, R5, 0x2, R2 ;  /* 0x0000000205187825 */ /* 0x000fc800078e0202 */
[----:B------:R-:W-:Y:S01]  /*482b0*/  VIADD R26, R16, 0x99 ;  /* 0x00000099101a7836 */ /* 0x000fe20000000000 */
[----:B--2---:R-:W-:Y:S01]  /*482c0*/  PRMT R11, R251, 0x7632, R11 ;  /* 0x00007632fb0b7816 */ /* 0x004fe2000000000b */
[----:B------:R0:W-:Y:S04]  /*482d0*/  @P3 STG.E.U16 desc[UR60][R28.64], R251 ;  /* 0x000000fb1c003986 */ /* 0x0001e8000c10153c */
[----:B------:R2:W-:Y:S01]  /*482e0*/  @P1 STG.E.U16 desc[UR60][R6.64], R11 ;  /* 0x0000000b06001986 */ /* 0x0005e2000c10153c */
[----:B------:R-:W-:Y:S02]  /*482f0*/  ISETP.LT.AND P1, PT, R21, R238, !P0 ;  /* 0x000000ee1500720c */ /* 0x000fe40004721270 */
[C---:B-1----:R-:W-:Y:S01]  /*48300*/  ISETP.LT.AND P0, PT, R22.reuse, R9, !P0 ;  /* 0x000000091600720c */ /* 0x042fe20004701270 */
[----:B------:R-:W1:Y:S01]  /*48310*/  LDC R238, c[0x0][0x228] ;  /* 0x00008a00ffee7b82 */ /* 0x000e620000000800 */
[----:B------:R-:W-:Y:S01]  /*48320*/  ISETP.LT.AND P3, PT, R22, R14, !P6 ;  /* 0x0000000e1600720c */ /* 0x000fe20007761270 */
[----:B------:R-:W-:-:S06]  /*48330*/  IMAD.WIDE R14, R5, 0x2, R18 ;  /* 0x00000002050e7825 */ /* 0x000fcc00078e0212 */
[----:B------:R-:W1:Y:S01]  /*48340*/  LDC R9, c[0x0][0x228] ;  /* 0x00008a00ff097b82 */ /* 0x000e620000000800 */
[----:B---3--:R-:W-:Y:S01]  /*48350*/  PRMT R27, R252, 0x7632, R27 ;  /* 0x00007632fc1b7816 */ /* 0x008fe2000000001b */
[----:B------:R3:W-:Y:S01]  /*48360*/  @P4 STG.E.U16 desc[UR60][R24.64], R252 ;  /* 0x000000fc18004986 */ /* 0x0007e2000c10153c */
[----:B------:R-:W-:-:S05]  /*48370*/  ISETP.LT.AND P4, PT, R17, R10, !P2 ;  /* 0x0000000a1100720c */ /* 0x000fca0005781270 */
[----:B0-----:R-:W0:Y:S01]  /*48380*/  LDC R28, c[0x0][0x248] ;  /* 0x00009200ff1c7b82 */ /* 0x001e220000000800 */
[----:B--2---:R-:W-:Y:S01]  /*48390*/  IMAD.WIDE R10, R5, 0x2, R244 ;  /* 0x00000002050a7825 */ /* 0x004fe200078e02f4 */
[----:B------:R2:W-:Y:S01]  /*483a0*/  @P5 STG.E.U16 desc[UR60][R14.64], R27 ;  /* 0x0000001b0e005986 */ /* 0x0005e2000c10153c */
[----:B----4-:R-:W-:-:S03]  /*483b0*/  ISETP.LT.AND P5, PT, R20, R237, !P2 ;  /* 0x000000ed1400720c */ /* 0x010fc600057a1270 */
[----:B------:R4:W-:Y:S01]  /*483c0*/  @P1 STG.E.U16 desc[UR60][R10.64], R31 ;  /* 0x0000001f0a001986 */ /* 0x0009e2000c10153c */
[----:B------:R-:W-:Y:S01]  /*483d0*/  ISETP.GE.AND P1, PT, R26, R13, PT ;  /* 0x0000000d1a00720c */ /* 0x000fe20003f26270 */
[----:B------:R-:W0:Y:S01]  /*483e0*/  LDC.64 R6, c[0x0][0x228] ;  /* 0x00008a00ff067b82 */ /* 0x000e220000000a00 */
[----:B---3--:R-:W-:Y:S01]  /*483f0*/  IMAD.WIDE R24, R5, 0x2, R246 ;  /* 0x0000000205187825 */ /* 0x008fe200078e02f6 */
[----:B--2---:R-:W-:-:S03]  /*48400*/  PRMT R15, R31, 0x7632, R15 ;  /* 0x000076321f0f7816 */ /* 0x004fc6000000000f */
[----:B------:R-:W-:-:S03]  /*48410*/  IMAD.IADD R5, R5, 0x1, R0 ;  /* 0x0000000105057824 */ /* 0x000fc600078e0200 */
[----:B------:R-:W2:Y:S01]  /*48420*/  LDC R13, c[0x0][0x228] ;  /* 0x00008a00ff0d7b82 */ /* 0x000ea20000000800 */
[----:B------:R3:W-:Y:S01]  /*48430*/  @P0 STG.E.U16 desc[UR60][R24.64], R15 ;  /* 0x0000000f18000986 */ /* 0x0007e2000c10153c */
[----:B------:R-:W-:Y:S01]  /*48440*/  IMAD.WIDE R26, R5, 0x2, R18 ;  /* 0x00000002051a7825 */ /* 0x000fe200078e0212 */
[----:B----4-:R-:W-:-:S05]  /*48450*/  PRMT R11, R32, 0x7632, R11 ;  /* 0x00007632200b7816 */ /* 0x010fca000000000b */
[----:B------:R-:W4:Y:S01]  /*48460*/  LDC R31, c[0x0][0x228] ;  /* 0x00008a00ff1f7b82 */ /* 0x000f220000000800 */
[----:B---3--:R-:W-:-:S07]  /*48470*/  IMAD.WIDE R14, R5, 0x2, R2 ;  /* 0x00000002050e7825 */ /* 0x008fce00078e0202 */
[----:B------:R-:W3:Y:S01]  /*48480*/  LDC R29, c[0x0][0x228] ;  /* 0x00008a00ff1d7b82 */ /* 0x000ee20000000800 */
[----:B------:R0:W-:Y:S01]  /*48490*/  @P4 STG.E.U16 desc[UR60][R14.64], R32 ;  /* 0x000000200e004986 */ /* 0x0001e2000c10153c */
[----:B------:R-:W-:Y:S02]  /*484a0*/  ISETP.LT.AND P4, PT, R21, R30, !P2 ;  /* 0x0000001e1500720c */ /* 0x000fe40005781270 */
[----:B------:R-:W-:-:S04]  /*484b0*/  ISETP.LT.AND P2, PT, R22, R239, !P2 ;  /* 0x000000ef1600720c */ /* 0x000fc80005741270 */
[----:B------:R-:W3:Y:S01]  /*484c0*/  LDC R30, c[0x0][0x248] ;  /* 0x00009200ff1e7b82 */ /* 0x000ee20000000800 */
[----:B------:R2:W-:Y:S01]  /*484d0*/  @P5 STG.E.U16 desc[UR60][R26.64], R11 ;  /* 0x0000000b1a005986 */ /* 0x0005e2000c10153c */
[----:B-1----:R-:W-:Y:S01]  /*484e0*/  ISETP.LT.AND P5, PT, R20, R9, !P1 ;  /* 0x000000091400720c */ /* 0x002fe20004fa1270 */
[----:B0-----:R-:W-:Y:S01]  /*484f0*/  IMAD.IADD R9, R5, 0x1, R28 ;  /* 0x0000000105097824 */ /* 0x001fe200078e021c */
[----:B------:R-:W-:Y:S01]  /*48500*/  ISETP.LT.AND P0, PT, R17, R236, !P1 ;  /* 0x000000ec1100720c */ /* 0x000fe20004f01270 */
[----:B------:R-:W-:-:S03]  /*48510*/  IMAD.WIDE R24, R5, 0x2, R246 ;  /* 0x0000000205187825 */ /* 0x000fc600078e02f6 */
[----:B------:R-:W0:Y:S01]  /*48520*/  LDC R32, c[0x0][0x228] ;  /* 0x00008a00ff207b82 */ /* 0x000e220000000800 */
[----:B--2---:R-:W-:Y:S01]  /*48530*/  IMAD.WIDE R10, R5, 0x2, R244 ;  /* 0x00000002050a7825 */ /* 0x004fe200078e02f4 */
[----:B------:R-:W-:-:S06]  /*48540*/  PRMT R5, R36, 0x7632, R5 ;  /* 0x0000763224057816 */ /* 0x000fcc0000000005 */
[----:B------:R-:W1:Y:S01]  /*48550*/  LDC R28, c[0x0][0x248] ;  /* 0x00009200ff1c7b82 */ /* 0x000e620000000800 */
[----:B------:R-:W-:Y:S01]  /*48560*/  VIADD R0, R16, 0x9a ;  /* 0x0000009a10007836 */ /* 0x000fe20000000000 */
[----:B------:R-:W-:Y:S01]  /*48570*/  @P4 STG.E.U16 desc[UR60][R10.64], R36 ;  /* 0x000000240a004986 */ /* 0x000fe2000c10153c */
[----:B------:R-:W-:-:S03]  /*48580*/  IMAD.WIDE R14, R9, 0x2, R2 ;  /* 0x00000002090e7825 */ /* 0x000fc600078e0202 */
[----:B------:R2:W-:Y:S01]  /*48590*/  @P2 STG.E.U16 desc[UR60][R24.64], R5 ;  /* 0x0000000518002986 */ /* 0x0005e2000c10153c */
[----:B------:R-:W-:Y:S01]  /*485a0*/  ISETP.LT.AND P2, PT, R21, R238, !P1 ;  /* 0x000000ee1500720c */ /* 0x000fe20004f41270 */
[----:B------:R-:W1:Y:S01]  /*485b0*/  LDC R237, c[0x0][0x22c] ;  /* 0x00008b00ffed7b82 */ /* 0x000e620000000800 */
[----:B------:R-:W-:Y:S02]  /*485c0*/  ISETP.LT.AND P1, PT, R22, R13, !P1 ;  /* 0x0000000d1600720c */ /* 0x000fe40004f21270 */
[----:B------:R-:W-:Y:S01]  /*485d0*/  ISETP.GE.AND P4, PT, R0, R7, PT ;  /* 0x000000070000720c */ /* 0x000fe20003f86270 */
[----:B------:R0:W-:Y:S01]  /*485e0*/  @P0 STG.E.U16 desc[UR60][R14.64], R40 ;  /* 0x000000280e000986 */ /* 0x0001e2000c10153c */
[----:B------:R-:W-:Y:S01]  /*485f0*/  PRMT R0, R40, 0x7632, R0 ;  /* 0x0000763228007816 */ /* 0x000fe20000000000 */
[----:B------:R-:W-:Y:S01]  /*48600*/  IMAD.WIDE R26, R9, 0x2, R18 ;  /* 0x00000002091a7825 */ /* 0x000fe200078e0212 */
[----:B------:R-:W-:Y:S02]  /*48610*/  ISETP.LT.AND P0, PT, R17, R4, !P4 ;  /* 0x000000041100720c */ /* 0x000fe40006701270 */
[----:B------:R-:W-:Y:S01]  /*48620*/  PRMT R7, R44, 0x7632, R7 ;  /* 0x000076322c077816 */ /* 0x000fe20000000007 */
[C---:B--2---:R-:W-:Y:S01]  /*48630*/  IMAD.WIDE R4, R9.reuse, 0x2, R244 ;  /* 0x0000000209047825 */ /* 0x044fe200078e02f4 */
[----:B------:R-:W-:Y:S03]  /*48640*/  @P5 STG.E.U16 desc[UR60][R26.64], R0 ;  /* 0x000000001a005986 */ /* 0x000fe6000c10153c */
[C---:B------:R-:W-:Y:S01]  /*48650*/  IMAD.WIDE R10, R9.reuse, 0x2, R246 ;  /* 0x00000002090a7825 */ /* 0x040fe200078e02f6 */
[----:B------:R-:W-:Y:S01]  /*48660*/  @P2 STG.E.U16 desc[UR60][R4.64], R44 ;  /* 0x0000002c04002986 */ /* 0x000fe2000c10153c */
[----:B----4-:R-:W-:Y:S01]  /*48670*/  ISETP.LT.AND P5, PT, R20, R31, !P4 ;  /* 0x0000001f1400720c */ /* 0x010fe200067a1270 */
[----:B------:R-:W2:Y:S01]  /*48680*/  LDC R25, c[0x0][0x22c] ;  /* 0x00008b00ff197b82 */ /* 0x000ea20000000800 */
[----:B---3--:R-:W-:Y:S01]  /*48690*/  IMAD.IADD R13, R9, 0x1, R30 ;  /* 0x00000001090d7824 */ /* 0x008fe200078e021e */
[----:B------:R3:W-:Y:S01]  /*486a0*/  @P1 STG.E.U16 desc[UR60][R10.64], R7 ;  /* 0x000000070a001986 */ /* 0x0007e2000c10153c */
[----:B0-----:R-:W-:-:S02]  /*486b0*/  ISETP.LT.AND P1, PT, R21, R32, !P4 ;  /* 0x000000201500720c */ /* 0x001fc40006721270 */
[----:B------:R-:W-:-:S03]  /*486c0*/  IMAD.WIDE R14, R13, 0x2, R2 ;  /* 0x000000020d0e7825 */ /* 0x000fc600078e0202 */
[----:B------:R-:W0:Y:S01]  /*486d0*/  LDC R24, c[0x0][0x248] ;  /* 0x00009200ff187b82 */ /* 0x000e220000000800 */
[----:B------:R-:W-:Y:S02]  /*486e0*/  ISETP.LT.AND P2, PT, R21, R6, !P6 ;  /* 0x000000061500720c */ /* 0x000fe40007741270 */
[----:B------:R-:W-:Y:S01]  /*486f0*/  ISETP.LT.AND P4, PT, R22, R29, !P4 ;  /* 0x0000001d1600720c */ /* 0x000fe20006781270 */
[----:B------:R1:W-:Y:S01]  /*48700*/  @P0 STG.E.U16 desc[UR60][R14.64], R33 ;  /* 0x000000210e000986 */ /* 0x0003e2000c10153c */
[----:B------:R-:W-:Y:S01]  /*48710*/  PRMT R9, R33, 0x7632, R9 ;  /* 0x0000763221097816 */ /* 0x000fe20000000009 */
[C---:B---3--:R-:W-:Y:S01]  /*48720*/  IMAD.WIDE R6, R13.reuse, 0x2, R18 ;  /* 0x000000020d067825 */ /* 0x048fe200078e0212 */
[----:B------:R-:W-:Y:S01]  /*48730*/  ISETP.LT.AND P0, PT, R20, R12, !P6 ;  /* 0x0000000c1400720c */ /* 0x000fe20007701270 */
[----:B------:R-:W3:Y:S02]  /*48740*/  LDC R27, c[0x0][0x22c] ;  /* 0x00008b00ff1b7b82 */ /* 0x000ee40000000800 */
[----:B------:R-:W-:Y:S01]  /*48750*/  IMAD.WIDE R4, R13, 0x2, R244 ;  /* 0x000000020d047825 */ /* 0x000fe200078e02f4 */
[----:B------:R-:W-:Y:S01]  /*48760*/  ISETP.LT.AND P6, PT, R17, R8, !P6 ;  /* 0x000000081100720c */ /* 0x000fe200077c1270 */
[----:B------:R4:W-:Y:S02]  /*48770*/  @P5 STG.E.U16 desc[UR60][R6.64], R9 ;  /* 0x0000000906005986 */ /* 0x0009e4000c10153c */
[----:B------:R-:W-:-:S02]  /*48780*/  VIADD R0, R16, 0x9c ;  /* 0x0000009c10007836 */ /* 0x000fc40000000000 */
[----:B------:R2:W-:Y:S01]  /*48790*/  @P1 STG.E.U16 desc[UR60][R4.64], R37 ;  /* 0x0000002504001986 */ /* 0x0005e2000c10153c */
[C---:B-1----:R-:W-:Y:S01]  /*487a0*/  IMAD.IADD R15, R13.reuse, 0x1, R28 ;  /* 0x000000010d0f7824 */ /* 0x042fe200078e021c */
[----:B------:R-:W1:Y:S01]  /*487b0*/  LDC R14, c[0x0][0x248] ;  /* 0x00009200ff0e7b82 */ /* 0x000e620000000800 */
[----:B------:R-:W-:Y:S01]  /*487c0*/  ISETP.GE.AND P5, PT, R0, R237, PT ;  /* 0x000000ed0000720c */ /* 0x000fe20003fa6270 */
[----:B------:R-:W-:Y:S02]  /*487d0*/  VIADD R0, R16, 0x9d ;  /* 0x0000009d10007836 */ /* 0x000fe40000000000 */
[----:B----4-:R-:W-:-:S04]  /*487e0*/  IMAD.WIDE R8, R13, 0x2, R246 ;  /* 0x000000020d087825 */ /* 0x010fc800078e02f6 */
[----:B------:R-:W4:Y:S01]  /*487f0*/  LDC R29, c[0x0][0x22c] ;  /* 0x00008b00ff1d7b82 */ /* 0x000f220000000800 */
[----:B--2---:R-:W-:Y:S01]  /*48800*/  PRMT R5, R37, 0x7632, R5 ;  /* 0x0000763225057816 */ /* 0x004fe20000000005 */
[----:B------:R-:W-:Y:S01]  /*48810*/  IMAD.WIDE R10, R15, 0x2, R2 ;  /* 0x000000020f0a7825 */ /* 0x000fe200078e0202 */
[----:B------:R-:W-:-:S03]  /*48820*/  PRMT R7, R41, 0x7632, R7 ;  /* 0x0000763229077816 */ /* 0x000fc60000000007 */
[----:B------:R-:W-:Y:S01]  /*48830*/  IMAD.WIDE R12, R15, 0x2, R18 ;  /* 0x000000020f0c7825 */ /* 0x000fe200078e0212 */
[----:B------:R2:W-:Y:S01]  /*48840*/  @P4 STG.E.U16 desc[UR60][R8.64], R5 ;  /* 0x0000000508004986 */ /* 0x0005e2000c10153c */
[----:B------:R-:W-:Y:S02]  /*48850*/  ISETP.LT.AND P4, PT, R17, R23, !P5 ;  /* 0x000000171100720c */ /* 0x000fe40006f81270 */
[----:B------:R-:W-:Y:S01]  /*48860*/  ISETP.GE.AND P1, PT, R0, R25, PT ;  /* 0x000000190000720c */ /* 0x000fe20003f26270 */
[----:B------:R-:W-:Y:S01]  /*48870*/  @P6 STG.E.U16 desc[UR60][R10.64], R41 ;  /* 0x000000290a006986 */ /* 0x000fe2000c10153c */
[C---:B0-----:R-:W-:Y:S01]  /*48880*/  IMAD.IADD R25, R15.reuse, 0x1, R24 ;  /* 0x000000010f197824 */ /* 0x041fe200078e0218 */
[----:B------:R-:W-:Y:S02]  /*48890*/  ISETP.LT.AND P6, PT, R20, R23, !P5 ;  /* 0x000000171400720c */ /* 0x000fe40006fc1270 */
[----:B------:R0:W-:Y:S01]  /*488a0*/  @P0 STG.E.U16 desc[UR60][R12.64], R7 ;  /* 0x000000070c000986 */ /* 0x0001e2000c10153c */
[----:B--2---:R-:W-:-:S04]  /*488b0*/  IMAD.WIDE R4, R15, 0x2, R244 ;  /* 0x000000020f047825 */ /* 0x004fc800078e02f4 */
[----:B------:R-:W-:-:S04]  /*488c0*/  IMAD.WIDE R8, R25, 0x2, R2 ;  /* 0x0000000219087825 */ /* 0x000fc800078e0202 */
[----:B0-----:R-:W-:Y:S01]  /*488d0*/  IMAD.WIDE R6, R15, 0x2, R246 ;  /* 0x000000020f067825 */ /* 0x001fe200078e02f6 */
[----:B------:R-:W-:Y:S01]  /*488e0*/  PRMT R15, R45, 0x7632, R15 ;  /* 0x000076322d0f7816 */ /* 0x000fe2000000000f */
[----:B------:R0:W-:Y:S01]  /*488f0*/  @P2 STG.E.U16 desc[UR60][R4.64], R45 ;  /* 0x0000002d04002986 */ /* 0x0001e2000c10153c */
[----:B------:R-:W2:Y:S03]  /*48900*/  LDC R12, c[0x0][0x248] ;  /* 0x00009200ff0c7b82 */ /* 0x000ea60000000800 */
[----:B------:R3:W-:Y:S01]  /*48910*/  @P3 STG.E.U16 desc[UR60][R6.64], R15 ;  /* 0x0000000f06003986 */ /* 0x0007e2000c10153c */
[-C--:B------:R-:W-:Y:S01]  /*48920*/  ISETP.LT.AND P3, PT, R21, R23.reuse, !P5 ;  /* 0x000000171500720c */ /* 0x080fe20006f61270 */
[----:B------:R-:W-:Y:S01]  /*48930*/  IMAD.WIDE R10, R25, 0x2, R18 ;  /* 0x00000002190a7825 */ /* 0x000fe200078e0212 */
[----:B------:R-:W-:Y:S01]  /*48940*/  ISETP.LT.AND P5, PT, R22, R23, !P5 ;  /* 0x000000171600720c */ /* 0x000fe20006fa1270 */
[----:B------:R4:W-:Y:S01]  /*48950*/  @P4 STG.E.U16 desc[UR60][R8.64], R34 ;  /* 0x0000002208004986 */ /* 0x0009e2000c10153c */
[----:B------:R-:W-:-:S02]  /*48960*/  PRMT R24, R34, 0x7632, R24 ;  /* 0x0000763222187816 */ /* 0x000fc40000000018 */
[-C--:B------:R-:W-:Y:S01]  /*48970*/  ISETP.LT.AND P4, PT, R17, R23.reuse, !P1 ;  /* 0x000000171100720c */ /* 0x080fe20004f81270 */
[C---:B-1----:R-:W-:Y:S02]  /*48980*/  IMAD.IADD R13, R25.reuse, 0x1, R14 ;  /* 0x00000001190d7824 */ /* 0x042fe400078e020e */
[----:B------:R1:W-:Y:S01]  /*48990*/  @P6 STG.E.U16 desc[UR60][R10.64], R24 ;  /* 0x000000180a006986 */ /* 0x0003e2000c10153c */
[----:B------:R-:W-:Y:S01]  /*489a0*/  ISETP.LT.AND P6, PT, R20, R23, !P1 ;  /* 0x000000171400720c */ /* 0x000fe20004fc1270 */
[C---:B0-----:R-:W-:Y:S01]  /*489b0*/  IMAD.WIDE R4, R25.reuse, 0x2, R244 ;  /* 0x0000000219047825 */ /* 0x041fe200078e02f4 */
[----:B------:R-:W0:Y:S03]  /*489c0*/  LDC R14, c[0x0][0x248] ;  /* 0x00009200ff0e7b82 */ /* 0x000e260000000800 */
[----:B---3--:R-:W-:Y:S01]  /*489d0*/  IMAD.WIDE R6, R25, 0x2, R246 ;  /* 0x0000000219067825 */ /* 0x008fe200078e02f6 */
[----:B------:R3:W-:Y:S03]  /*489e0*/  @P3 STG.E.U16 desc[UR60][R4.64], R38 ;  /* 0x0000002604003986 */ /* 0x0007e6000c10153c */
[C---:B----4-:R-:W-:Y:S01]  /*489f0*/  IMAD.WIDE R8, R13.reuse, 0x2, R2 ;  /* 0x000000020d087825 */ /* 0x050fe200078e0202 */
[----:B-1----:R-:W-:Y:S01]  /*48a00*/  PRMT R24, R38, 0x7632, R24 ;  /* 0x0000763226187816 */ /* 0x002fe20000000018 */
[----:B------:R-:W1:Y:S02]  /*48a10*/  LDC R25, c[0x0][0x22c] ;  /* 0x00008b00ff197b82 */ /* 0x000e640000000800 */
[----:B------:R-:W-:Y:S01]  /*48a20*/  VIADD R0, R16, 0x9e ;  /* 0x0000009e10007836 */ /* 0x000fe20000000000 */
[----:B------:R-:W-:Y:S01]  /*48a30*/  PRMT R26, R42, 0x7632, R26 ;  /* 0x000076322a1a7816 */ /* 0x000fe2000000001a */
[----:B------:R4:W-:Y:S01]  /*48a40*/  @P5 STG.E.U16 desc[UR60][R6.64], R24 ;  /* 0x0000001806005986 */ /* 0x0009e2000c10153c */
[----:B------:R-:W-:-:S02]  /*48a50*/  IMAD.WIDE R10, R13, 0x2, R18 ;  /* 0x000000020d0a7825 */ /* 0x000fc400078e0212 */
[----:B------:R-:W-:Y:S01]  /*48a60*/  ISETP.GE.AND P0, PT, R0, R27, PT ;  /* 0x0000001b0000720c */ /* 0x000fe20003f06270 */
[----:B------:R-:W-:Y:S01]  /*48a70*/  @P4 STG.E.U16 desc[UR60][R8.64], R42 ;  /* 0x0000002a08004986 */ /* 0x000fe2000c10153c */
[-C--:B------:R-:W-:Y:S01]  /*48a80*/  ISETP.LT.AND P4, PT, R21, R23.reuse, !P1 ;  /* 0x000000171500720c */ /* 0x080fe20004f81270 */
[----:B------:R-:W1:Y:S01]  /*48a90*/  LDC R27, c[0x0][0x22c] ;  /* 0x00008b00ff1b7b82 */ /* 0x000e620000000800 */
[-C--:B------:R-:W-:Y:S01]  /*48aa0*/  ISETP.LT.AND P3, PT, R22, R23.reuse, !P1 ;  /* 0x000000171600720c */ /* 0x080fe20004f61270 */
[----:B------:R2:W-:Y:S01]  /*48ab0*/  @P6 STG.E.U16 desc[UR60][R10.64], R26 ;  /* 0x0000001a0a006986 */ /* 0x0005e2000c10153c */
[-C--:B------:R-:W-:Y:S02]  /*48ac0*/  ISETP.LT.AND P5, PT, R17, R23.reuse, !P0 ;  /* 0x000000171100720c */ /* 0x080fe400047a1270 */
[----:B------:R-:W-:Y:S01]  /*48ad0*/  ISETP.LT.AND P6, PT, R20, R23, !P0 ;  /* 0x000000171400720c */ /* 0x000fe200047c1270 */
[----:B---3--:R-:W-:Y:S01]  /*48ae0*/  IMAD.WIDE R4, R13, 0x2, R244 ;  /* 0x000000020d047825 */ /* 0x008fe200078e02f4 */
[----:B----4-:R-:W-:-:S03]  /*48af0*/  PRMT R24, R46, 0x7632, R24 ;  /* 0x000076322e187816 */ /* 0x010fc60000000018 */
[C---:B--2---:R-:W-:Y:S02]  /*48b00*/  IMAD.IADD R15, R13.reuse, 0x1, R12 ;  /* 0x000000010d0f7824 */ /* 0x044fe400078e020c */
[----:B------:R-:W-:Y:S01]  /*48b10*/  IMAD.WIDE R6, R13, 0x2, R246 ;  /* 0x000000020d067825 */ /* 0x000fe200078e02f6 */
[----:B------:R2:W-:Y:S01]  /*48b20*/  @P4 STG.E.U16 desc[UR60][R4.64], R46 ;  /* 0x0000002e04004986 */ /* 0x0005e2000c10153c */
[----:B------:R-:W3:Y:S02]  /*48b30*/  LDC R12, c[0x0][0x248] ;  /* 0x00009200ff0c7b82 */ /* 0x000ee40000000800 */
[----:B------:R-:W-:Y:S01]  /*48b40*/  VIADD R0, R16, 0x9f ;  /* 0x0000009f10007836 */ /* 0x000fe20000000000 */
[----:B------:R-:W-:Y:S01]  /*48b50*/  PRMT R26, R35, 0x7632, R26 ;  /* 0x00007632231a7816 */ /* 0x000fe2000000001a */
[----:B------:R-:W-:Y:S01]  /*48b60*/  IMAD.WIDE R8, R15, 0x2, R2 ;  /* 0x000000020f087825 */ /* 0x000fe200078e0202 */
[----:B------:R4:W-:Y:S01]  /*48b70*/  @P3 STG.E.U16 desc[UR60][R6.64], R24 ;  /* 0x0000001806003986 */ /* 0x0009e2000c10153c */
[----:B------:R-:W-:-:S02]  /*48b80*/  ISETP.LT.AND P4, PT, R21, R23, !P0 ;  /* 0x000000171500720c */ /* 0x000fc40004781270 */
[----:B------:R-:W-:Y:S01]  /*48b90*/  IMAD.WIDE R10, R15, 0x2, R18 ;  /* 0x000000020f0a7825 */ /* 0x000fe200078e0212 */
[----:B------:R-:W-:Y:S02]  /*48ba0*/  ISETP.GE.AND P2, PT, R0, R29, PT ;  /* 0x0000001d0000720c */ /* 0x000fe40003f46270 */
[-C--:B------:R-:W-:Y:S01]  /*48bb0*/  ISETP.LT.AND P3, PT, R22, R23.reuse, !P0 ;  /* 0x000000171600720c */ /* 0x080fe20004761270 */
[----:B------:R4:W-:Y:S01]  /*48bc0*/  @P5 STG.E.U16 desc[UR60][R8.64], R35 ;  /* 0x0000002308005986 */ /* 0x0009e2000c10153c */
[-C--:B------:R-:W-:Y:S01]  /*48bd0*/  ISETP.LT.AND P5, PT, R17, R23.reuse, !P2 ;  /* 0x000000171100720c */ /* 0x080fe200057a1270 */
[C---:B--2---:R-:W-:Y:S01]  /*48be0*/  IMAD.WIDE R4, R15.reuse, 0x2, R244 ;  /* 0x000000020f047825 */ /* 0x044fe200078e02f4 */
[----:B------:R-:W2:Y:S01]  /*48bf0*/  LDC R29, c[0x0][0x22c] ;  /* 0x00008b00ff1d7b82 */ /* 0x000ea20000000800 */
[----:B------:R1:W-:Y:S01]  /*48c00*/  @P6 STG.E.U16 desc[UR60][R10.64], R26 ;  /* 0x0000001a0a006986 */ /* 0x0003e2000c10153c */
[----:B------:R-:W-:Y:S01]  /*48c10*/  ISETP.LT.AND P6, PT, R20, R23, !P2 ;  /* 0x000000171400720c */ /* 0x000fe200057c1270 */
[----:B0-----:R-:W-:Y:S01]  /*48c20*/  IMAD.IADD R13, R15, 0x1, R14 ;  /* 0x000000010f0d7824 */ /* 0x001fe200078e020e */
[----:B----4-:R-:W-:Y:S01]  /*48c30*/  PRMT R24, R39, 0x7632, R24 ;  /* 0x0000763227187816 */ /* 0x010fe20000000018 */
[----:B------:R-:W-:Y:S01]  /*48c40*/  IMAD.WIDE R6, R15, 0x2, R246 ;  /* 0x000000020f067825 */ /* 0x000fe200078e02f6 */
[----:B------:R0:W-:Y:S03]  /*48c50*/  @P4 STG.E.U16 desc[UR60][R4.64], R39 ;  /* 0x0000002704004986 */ /* 0x0001e6000c10153c */
[----:B------:R-:W-:Y:S01]  /*48c60*/  VIADD R0, R16, 0xa0 ;  /* 0x000000a010007836 */ /* 0x000fe20000000000 */
[----:B------:R-:W4:Y:S01]  /*48c70*/  LDC R14, c[0x0][0x248] ;  /* 0x00009200ff0e7b82 */ /* 0x000f220000000800 */
[----:B------:R-:W-:Y:S01]  /*48c80*/  IMAD.WIDE R8, R13, 0x2, R2 ;  /* 0x000000020d087825 */ /* 0x000fe200078e0202 */
[----:B------:R0:W-:Y:S01]  /*48c90*/  @P3 STG.E.U16 desc[UR60][R6.64], R24 ;  /* 0x0000001806003986 */ /* 0x0001e2000c10153c */
[----:B-1----:R-:W-:-:S02]  /*48ca0*/  PRMT R26, R43, 0x7632, R26 ;  /* 0x000076322b1a7816 */ /* 0x002fc4000000001a */
[----:B------:R-:W-:Y:S01]  /*48cb0*/  IMAD.WIDE R10, R13, 0x2, R18 ;  /* 0x000000020d0a7825 */ /* 0x000fe200078e0212 */
[----:B------:R-:W-:Y:S02]  /*48cc0*/  ISETP.LT.AND P4, PT, R21, R23, !P2 ;  /* 0x000000171500720c */ /* 0x000fe40005781270 */
[----:B------:R-:W-:Y:S02]  /*48cd0*/  ISETP.GE.AND P1, PT, R0, R27, PT ;  /* 0x0000001b0000720c */ /* 0x000fe40003f26270 */
[-C--:B------:R-:W-:Y:S01]  /*48ce0*/  ISETP.LT.AND P3, PT, R22, R23.reuse, !P2 ;  /* 0x000000171600720c */ /* 0x080fe20005761270 */
[----:B------:R-:W-:Y:S01]  /*48cf0*/  @P5 STG.E.U16 desc[UR60][R8.64], R43 ;  /* 0x0000002b08005986 */ /* 0x000fe2000c10153c */
[----:B------:R-:W1:Y:S01]  /*48d00*/  LDC R27, c[0x0][0x22c] ;  /* 0x00008b00ff1b7b82 */ /* 0x000e620000000800 */
[-C--:B------:R-:W-:Y:S02]  /*48d10*/  ISETP.LT.AND P5, PT, R17, R23.reuse, !P1 ;  /* 0x000000171100720c */ /* 0x080fe40004fa1270 */
[----:B------:R3:W-:Y:S01]  /*48d20*/  @P6 STG.E.U16 desc[UR60][R10.64], R26 ;  /* 0x0000001a0a006986 */ /* 0x0007e2000c10153c */
[----:B------:R-:W-:Y:S01]  /*48d30*/  ISETP.LT.AND P6, PT, R20, R23, !P1 ;  /* 0x000000171400720c */ /* 0x000fe20004fc1270 */
[----:B0-----:R-:W-:Y:S01]  /*48d40*/  IMAD.WIDE R4, R13, 0x2, R244 ;  /* 0x000000020d047825 */ /* 0x001fe200078e02f4 */
[----:B------:R-:W-:-:S03]  /*48d50*/  PRMT R24, R47, 0x7632, R24 ;  /* 0x000076322f187816 */ /* 0x000fc60000000018 */
[C---:B---3--:R-:W-:Y:S02]  /*48d60*/  IMAD.IADD R15, R13.reuse, 0x1, R12 ;  /* 0x000000010d0f7824 */ /* 0x048fe400078e020c */
        /* <DEDUP_REMOVED lines=11> */
[----:B------:R-:W-:Y:S01]  /*48e20*/  @P5 STG.E.U16 desc[UR60][R8.64], R48 ;  /* 0x0000003008005986 */ /* 0x000fe2000c10153c */
[----:B------:R-:W3:Y:S01]  /*48e30*/  LDC R25, c[0x0][0x22c] ;  /* 0x00008b00ff197b82 */ /* 0x000ee20000000800 */
[-C--:B------:R-:W-:Y:S02]  /*48e40*/  ISETP.LT.AND P5, PT, R17, R23.reuse, !P0 ;  /* 0x000000171100720c */ /* 0x080fe400047a1270 */
[----:B------:R1:W-:Y:S01]  /*48e50*/  @P6 STG.E.U16 desc[UR60][R10.64], R26 ;  /* 0x0000001a0a006986 */ /* 0x0003e2000c10153c */
[----:B------:R-:W-:Y:S01]  /*48e60*/  ISETP.LT.AND P6, PT, R20, R23, !P0 ;  /* 0x000000171400720c */ /* 0x000fe200047c1270 */
[----:B0-----:R-:W-:Y:S01]  /*48e70*/  IMAD.WIDE R4, R15, 0x2, R244 ;  /* 0x000000020f047825 */ /* 0x001fe200078e02f4 */
[----:B--2---:R-:W-:-:S03]  /*48e80*/  PRMT R24, R52, 0x7632, R24 ;  /* 0x0000763234187816 */ /* 0x004fc60000000018 */
[C---:B----4-:R-:W-:Y:S02]  /*48e90*/  IMAD.IADD R13, R15.reuse, 0x1, R14 ;  /* 0x000000010f0d7824 */ /* 0x050fe400078e020e */
[----:B------:R-:W-:Y:S01]  /*48ea0*/  IMAD.WIDE R6, R15, 0x2, R246 ;  /* 0x000000020f067825 */ /* 0x000fe200078e02f6 */
[----:B------:R0:W-:Y:S01]  /*48eb0*/  @P4 STG.E.U16 desc[UR60][R4.64], R52 ;  /* 0x0000003404004986 */ /* 0x0001e2000c10153c */
[----:B------:R-:W2:Y:S02]  /*48ec0*/  LDC R14, c[0x0][0x248] ;  /* 0x00009200ff0e7b82 */ /* 0x000ea40000000800 */
[----:B------:R-:W-:Y:S01]  /*48ed0*/  VIADD R0, R16, 0xa2 ;  /* 0x000000a210007836 */ /* 0x000fe20000000000 */
[----:B-1----:R-:W-:Y:S01]  /*48ee0*/  PRMT R26, R56, 0x7632, R26 ;  /* 0x00007632381a7816 */ /* 0x002fe2000000001a */
[----:B------:R-:W-:Y:S01]  /*48ef0*/  IMAD.WIDE R8, R13, 0x2, R2 ;  /* 0x000000020d087825 */ /* 0x000fe200078e0202 */
[----:B------:R1:W-:Y:S01]  /*48f00*/  @P3 STG.E.U16 desc[UR60][R6.64], R24 ;  /* 0x0000001806003986 */ /* 0x0003e2000c10153c */
[----:B------:R-:W-:-:S02]  /*48f10*/  ISETP.LT.AND P4, PT, R21, R23, !P0 ;  /* 0x000000171500720c */ /* 0x000fc40004781270 */
[----:B------:R-:W-:Y:S01]  /*48f20*/  IMAD.WIDE R10, R13, 0x2, R18 ;  /* 0x000000020d0a7825 */ /* 0x000fe200078e0212 */
[----:B------:R-:W-:Y:S02]  /*48f30*/  ISETP.GE.AND P2, PT, R0, R27, PT ;  /* 0x0000001b0000720c */ /* 0x000fe40003f46270 */
[-C--:B------:R-:W-:Y:S01]  /*48f40*/  ISETP.LT.AND P3, PT, R22, R23.reuse, !P0 ;  /* 0x000000171600720c */ /* 0x080fe20004761270 */
[----:B------:R-:W-:Y:S01]  /*48f50*/  @P5 STG.E.U16 desc[UR60][R8.64], R56 ;  /* 0x0000003808005986 */ /* 0x000fe2000c10153c */
[----:B------:R-:W4:Y:S01]  /*48f60*/  LDC R27, c[0x0][0x22c] ;  /* 0x00008b00ff1b7b82 */ /* 0x000f220000000800 */
[-C--:B------:R-:W-:Y:S02]  /*48f70*/  ISETP.LT.AND P5, PT, R17, R23.reuse, !P2 ;  /* 0x000000171100720c */ /* 0x080fe400057a1270 */
[----:B------:R3:W-:Y:S01]  /*48f80*/  @P6 STG.E.U16 desc[UR60][R10.64], R26 ;  /* 0x0000001a0a006986 */ /* 0x0007e2000c10153c */
[----:B------:R-:W-:Y:S01]  /*48f90*/  ISETP.LT.AND P6, PT, R20, R23, !P2 ;  /* 0x000000171400720c */ /* 0x000fe200057c1270 */
[----:B0-----:R-:W-:Y:S01]  /*48fa0*/  IMAD.WIDE R4, R13, 0x2, R244 ;  /* 0x000000020d047825 */ /* 0x001fe200078e02f4 */
[----:B-1----:R-:W-:-:S03]  /*48fb0*/  PRMT R24, R60, 0x7632, R24 ;  /* 0x000076323c187816 */ /* 0x002fc60000000018 */
[C---:B---3--:R-:W-:Y:S02]  /*48fc0*/  IMAD.IADD R15, R13.reuse, 0x1, R12 ;  /* 0x000000010d0f7824 */ /* 0x048fe400078e020c */
[----:B------:R-:W-:Y:S01]  /*48fd0*/  IMAD.WIDE R6, R13, 0x2, R246 ;  /* 0x000000020d067825 */ /* 0x000fe200078e02f6 */
[----:B------:R0:W-:Y:S01]  /*48fe0*/  @P4 STG.E.U16 desc[UR60][R4.64], R60 ;  /* 0x0000003c04004986 */ /* 0x0001e2000c10153c */
[----:B------:R-:W1:Y:S02]  /*48ff0*/  LDC R12, c[0x0][0x248] ;  /* 0x00009200ff0c7b82 */ /* 0x000e640000000800 */
        /* <DEDUP_REMOVED lines=14> */
[----:B---3--:R-:W-:-:S03]  /*490e0*/  PRMT R24, R53, 0x7632, R24 ;  /* 0x0000763235187816 */ /* 0x008fc60000000018 */
[C---:B--2---:R-:W-:Y:S02]  /*490f0*/  IMAD.IADD R13, R15.reuse, 0x1, R14 ;  /* 0x000000010f0d7824 */ /* 0x044fe400078e020e */
[----:B------:R-:W-:Y:S01]  /*49100*/  IMAD.WIDE R6, R15, 0x2, R246 ;  /* 0x000000020f067825 */ /* 0x000fe200078e02f6 */
[----:B------:R0:W-:Y:S01]  /*49110*/  @P4 STG.E.U16 desc[UR60][R4.64], R53 ;  /* 0x0000003504004986 */ /* 0x0001e2000c10153c */
[----:B------:R-:W2:Y:S02]  /*49120*/  LDC R14, c[0x0][0x248] ;  /* 0x00009200ff0e7b82 */ /* 0x000ea40000000800 */
[----:B------:R-:W-:Y:S01]  /*49130*/  VIADD R0, R16, 0xa4 ;  /* 0x000000a410007836 */ /* 0x000fe20000000000 */
[----:B------:R-:W-:Y:S01]  /*49140*/  PRMT R26, R57, 0x7632, R26 ;  /* 0x00007632391a7816 */ /* 0x000fe2000000001a */
[----:B------:R-:W-:Y:S01]  /*49150*/  IMAD.WIDE R8, R13, 0x2, R2 ;  /* 0x000000020d087825 */ /* 0x000fe200078e0202 */
[----:B------:R3:W-:Y:S01]  /*49160*/  @P3 STG.E.U16 desc[UR60][R6.64], R24 ;  /* 0x0000001806003986 */ /* 0x0007e2000c10153c */
[----:B------:R-:W-:-:S02]  /*49170*/  ISETP.LT.AND P4, PT, R21, R23, !P1 ;  /* 0x000000171500720c */ /* 0x000fc40004f81270 */
[----:B------:R-:W-:Y:S01]  /*49180*/  IMAD.WIDE R10, R13, 0x2, R18 ;  /* 0x000000020d0a7825 */ /* 0x000fe200078e0212 */
[----:B----4-:R-:W-:Y:S02]  /*49190*/  ISETP.GE.AND P0, PT, R0, R27, PT ;  /* 0x0000001b0000720c */ /* 0x010fe40003f06270 */
[-C--:B------:R-:W-:Y:S01]  /*491a0*/  ISETP.LT.AND P3, PT, R22, R23.reuse, !P1 ;  /* 0x000000171600720c */ /* 0x080fe20004f61270 */
[----:B------:R-:W-:Y:S01]  /*491b0*/  @P5 STG.E.U16 desc[UR60][R8.64], R57 ;  /* 0x0000003908005986 */ /* 0x000fe2000c10153c */
[----:B------:R-:W4:Y:S01]  /*491c0*/  LDC R27, c[0x0][0x22c] ;  /* 0x00008b00ff1b7b82 */ /* 0x000f220000000800 */
[-C--:B------:R-:W-:Y:S02]  /*491d0*/  ISETP.LT.AND P5, PT, R17, R23.reuse, !P0 ;  /* 0x000000171100720c */ /* 0x080fe400047a1270 */
[----:B------:R1:W-:Y:S01]  /*491e0*/  @P6 STG.E.U16 desc[UR60][R10.64], R26 ;  /* 0x0000001a0a006986 */ /* 0x0003e2000c10153c */
[----:B------:R-:W-:Y:S01]  /*491f0*/  ISETP.LT.AND P6, PT, R20, R23, !P0 ;  /* 0x000000171400720c */ /* 0x000fe200047c1270 */
[----:B0-----:R-:W-:Y:S01]  /*49200*/  IMAD.WIDE R4, R13, 0x2, R244 ;  /* 0x000000020d047825 */ /* 0x001fe200078e02f4 */
[----:B---3--:R-:W-:-:S03]  /*49210*/  PRMT R24, R61, 0x7632, R24 ;  /* 0x000076323d187816 */ /* 0x008fc60000000018 */
[C---:B-1----:R-:W-:Y:S02]  /*49220*/  IMAD.IADD R15, R13.reuse, 0x1, R12 ;  /* 0x000000010d0f7824 */ /* 0x042fe400078e020c */
        /* <DEDUP_REMOVED lines=723> */
[----:B------:R-:W-:Y:S01]  /*4bf60*/  @P4 STG.E.U16 desc[UR60][R4.64], R140 ;  /* 0x0000008c04004986 */ /* 0x000fe2000c10153c */
[----:B------:R-:W0:Y:S02]  /*4bf70*/  LDC R12, c[0x0][0x248] ;  /* 0x00009200ff0c7b82 */ /* 0x000e240000000800 */
        /* <DEDUP_REMOVED lines=13> */
[----:B--2---:R-:W-:Y:S01]  /*4c050*/  IMAD.IADD R13, R15, 0x1, R14 ;  /* 0x000000010f0d7824 */ /* 0x004fe200078e020e */
[----:B-1----:R-:W-:Y:S01]  /*4c060*/  PRMT R24, R133, 0x7632, R24 ;  /* 0x0000763285187816 */ /* 0x002fe20000000018 */
[----:B------:R-:W-:Y:S01]  /*4c070*/  IMAD.WIDE R4, R15, 0x2, R244 ;  /* 0x000000020f047825 */ /* 0x000fe200078e02f4 */
[----:B------:R-:W1:Y:S03]  /*4c080*/  LDC R14, c[0x0][0x248] ;  /* 0x00009200ff0e7b82 */ /* 0x000e660000000800 */
[----:B------:R-:W-:-:S02]  /*4c090*/  VIADD R0, R16, 0xcc ;  /* 0x000000cc10007836 */ /* 0x000fc40000000000 */
[----:B------:R-:W-:Y:S01]  /*4c0a0*/  IMAD.WIDE R6, R15, 0x2, R246 ;  /* 0x000000020f067825 */ /* 0x000fe200078e02f6 */
[----:B------:R-:W-:Y:S01]  /*4c0b0*/  @P3 STG.E.U16 desc[UR60][R4.64], R133 ;  /* 0x0000008504003986 */ /* 0x000fe2000c10153c */
[----:B----4-:R-:W-:Y:S02]  /*4c0c0*/  PRMT R26, R137, 0x7632, R26 ;  /* 0x00007632891a7816 */ /* 0x010fe4000000001a */
[C---:B------:R-:W-:Y:S01]  /*4c0d0*/  IMAD.WIDE R8, R13.reuse, 0x2, R2 ;  /* 0x000000020d087825 */ /* 0x040fe200078e0202 */
[----:B------:R-:W-:Y:S01]  /*4c0e0*/  ISETP.GE.AND P2, PT, R0, R27, PT ;  /* 0x0000001b0000720c */ /* 0x000fe20003f46270 */
[----:B------:R2:W-:Y:S02]  /*4c0f0*/  @P1 STG.E.U16 desc[UR60][R6.64], R24 ;  /* 0x0000001806001986 */ /* 0x0005e4000c10153c */
[----:B------:R-:W-:Y:S01]  /*4c100*/  IMAD.WIDE R10, R13, 0x2, R18 ;  /* 0x000000020d0a7825 */ /* 0x000fe200078e0212 */
[-C--:B------:R-:W-:Y:S01]  /*4c110*/  ISETP.LT.AND P1, PT, R21, R23.reuse, !P0 ;  /* 0x000000171500720c */ /* 0x080fe20004721270 */
[----:B------:R-:W-:Y:S01]  /*4c120*/  @P5 STG.E.U16 desc[UR60][R8.64], R137 ;  /* 0x0000008908005986 */ /* 0x000fe2000c10153c */
[-C--:B------:R-:W-:Y:S01]  /*4c130*/  ISETP.LT.AND P0, PT, R22, R23.reuse, !P0 ;  /* 0x000000171600720c */ /* 0x080fe20004701270 */
[----:B------:R-:W4:Y:S01]  /*4c140*/  LDC R27, c[0x0][0x22c] ;  /* 0x00008b00ff1b7b82 */ /* 0x000f220000000800 */
[-C--:B------:R-:W-:Y:S01]  /*4c150*/  ISETP.LT.AND P5, PT, R17, R23.reuse, !P2 ;  /* 0x000000171100720c */ /* 0x080fe200057a1270 */
[----:B------:R3:W-:Y:S01]  /*4c160*/  @P6 STG.E.U16 desc[UR60][R10.64], R26 ;  /* 0x0000001a0a006986 */ /* 0x0007e2000c10153c */
[----:B------:R-:W-:Y:S01]  /*4c170*/  ISETP.LT.AND P6, PT, R20, R23, !P2 ;  /* 0x000000171400720c */ /* 0x000fe200057c1270 */
[----:B0-----:R-:W-:-:S02]  /*4c180*/  IMAD.IADD R15, R13, 0x1, R12 ;  /* 0x000000010d0f7824 */ /* 0x001fc400078e020c */
[----:B------:R-:W-:Y:S01]  /*4c190*/  VIADD R0, R16, 0xcd ;  /* 0x000000cd10007836 */ /* 0x000fe20000000000 */
[----:B--2---:R-:W-:Y:S01]  /*4c1a0*/  PRMT R24, R141, 0x7632, R24 ;  /* 0x000076328d187816 */ /* 0x004fe20000000018 */
[C---:B------:R-:W-:Y:S01]  /*4c1b0*/  IMAD.WIDE R4, R13.reuse, 0x2, R244 ;  /* 0x000000020d047825 */ /* 0x040fe200078e02f4 */
[----:B------:R-:W0:Y:S03]  /*4c1c0*/  LDC R12, c[0x0][0x248] ;  /* 0x00009200ff0c7b82 */ /* 0x000e260000000800 */
[----:B------:R-:W-:Y:S01]  /*4c1d0*/  IMAD.WIDE R6, R13, 0x2, R246 ;  /* 0x000000020d067825 */ /* 0x000fe200078e02f6 */
[----:B---3--:R-:W-:Y:S01]  /*4c1e0*/  ISETP.GE.AND P4, PT, R0, R25, PT ;  /* 0x000000190000720c */ /* 0x008fe20003f86270 */
[----:B------:R-:W-:Y:S01]  /*4c1f0*/  @P1 STG.E.U16 desc[UR60][R4.64], R141 ;  /* 0x0000008d04001986 */ /* 0x000fe2000c10153c */
[----:B------:R-:W-:Y:S01]  /*4c200*/  PRMT R26, R130, 0x7632, R26 ;  /* 0x00007632821a7816 */ /* 0x000fe2000000001a */
[C---:B------:R-:W-:Y:S01]  /*4c210*/  IMAD.WIDE R8, R15.reuse, 0x2, R2 ;  /* 0x000000020f087825 */ /* 0x040fe200078e0202 */
[----:B------:R-:W2:Y:S01]  /*4c220*/  LDC R25, c[0x0][0x22c] ;  /* 0x00008b00ff197b82 */ /* 0x000ea20000000800 */
[----:B------:R3:W-:Y:S02]  /*4c230*/  @P0 STG.E.U16 desc[UR60][R6.64], R24 ;  /* 0x0000001806000986 */ /* 0x0007e4000c10153c */
[----:B------:R-:W-:Y:S01]  /*4c240*/  IMAD.WIDE R10, R15, 0x2, R18 ;  /* 0x000000020f0a7825 */ /* 0x000fe200078e0212 */
[-C--:B------:R-:W-:Y:S01]  /*4c250*/  ISETP.LT.AND P0, PT, R21, R23.reuse, !P2 ;  /* 0x000000171500720c */ /* 0x080fe20005701270 */
[----:B------:R-:W-:Y:S01]  /*4c260*/  @P5 STG.E.U16 desc[UR60][R8.64], R130 ;  /* 0x0000008208005986 */ /* 0x000fe2000c10153c */
[----:B------:R-:W-:-:S02]  /*4c270*/  ISETP.LT.AND P2, PT, R22, R23, !P2 ;  /* 0x000000171600720c */ /* 0x000fc40005741270 */
[-C--:B------:R-:W-:Y:S01]  /*4c280*/  ISETP.LT.AND P5, PT, R17, R23.reuse, !P4 ;  /* 0x000000171100720c */ /* 0x080fe200067a1270 */
[----:B------:R4:W-:Y:S01]  /*4c290*/  @P6 STG.E.U16 desc[UR60][R10.64], R26 ;  /* 0x0000001a0a006986 */ /* 0x0009e2000c10153c */
[----:B------:R-:W-:Y:S01]  /*4c2a0*/  ISETP.LT.AND P6, PT, R20, R23, !P4 ;  /* 0x000000171400720c */ /* 0x000fe200067c1270 */
[C---:B-1----:R-:W-:Y:S02]  /*4c2b0*/  IMAD.IADD R13, R15.reuse, 0x1, R14 ;  /* 0x000000010f0d7824 */ /* 0x042fe400078e020e */
[----:B------:R-:W-:Y:S01]  /*4c2c0*/  VIADD R0, R16, 0xce ;  /* 0x000000ce10007836 */ /* 0x000fe20000000000 */
[----:B---3--:R-:W-:Y:S01]  /*4c2d0*/  PRMT R24, R134, 0x7632, R24 ;  /* 0x0000763286187816 */ /* 0x008fe20000000018 */
[C---:B------:R-:W-:Y:S01]  /*4c2e0*/  IMAD.WIDE R4, R15.reuse, 0x2, R244 ;  /* 0x000000020f047825 */ /* 0x040fe200078e02f4 */
[----:B------:R-:W1:Y:S03]  /*4c2f0*/  LDC R14, c[0x0][0x248] ;  /* 0x00009200ff0e7b82 */ /* 0x000e660000000800 */
[----:B------:R-:W-:Y:S01]  /*4c300*/  IMAD.WIDE R6, R15, 0x2, R246 ;  /* 0x000000020f067825 */ /* 0x000fe200078e02f6 */
[----:B----4-:R-:W-:-:S02]  /*4c310*/  ISETP.GE.AND P3, PT, R0, R27, PT ;  /* 0x0000001b0000720c */ /* 0x010fc40003f66270 */
[----:B------:R-:W-:Y:S01]  /*4c320*/  PRMT R26, R138, 0x7632, R26 ;  /* 0x000076328a1a7816 */ /* 0x000fe2000000001a */
[C---:B------:R-:W-:Y:S01]  /*4c330*/  IMAD.WIDE R8, R13.reuse, 0x2, R2 ;  /* 0x000000020d087825 */ /* 0x040fe200078e0202 */
[----:B------:R-:W-:Y:S03]  /*4c340*/  @P0 STG.E.U16 desc[UR60][R4.64], R134 ;  /* 0x0000008604000986 */ /* 0x000fe6000c10153c */
[----:B------:R-:W-:Y:S01]  /*4c350*/  IMAD.WIDE R10, R13, 0x2, R18 ;  /* 0x000000020d0a7825 */ /* 0x000fe200078e0212 */
[----:B------:R3:W-:Y:S01]  /*4c360*/  @P2 STG.E.U16 desc[UR60][R6.64], R24 ;  /* 0x0000001806002986 */ /* 0x0007e2000c10153c */
[-C--:B------:R-:W-:Y:S01]  /*4c370*/  ISETP.LT.AND P0, PT, R21, R23.reuse, !P4 ;  /* 0x000000171500720c */ /* 0x080fe20006701270 */
[----:B------:R-:W4:Y:S01]  /*4c380*/  LDC R27, c[0x0][0x22c] ;  /* 0x00008b00ff1b7b82 */ /* 0x000f220000000800 */
[-C--:B------:R-:W-:Y:S01]  /*4c390*/  ISETP.LT.AND P4, PT, R22, R23.reuse, !P4 ;  /* 0x000000171600720c */ /* 0x080fe20006781270 */
[----:B------:R-:W-:Y:S01]  /*4c3a0*/  @P5 STG.E.U16 desc[UR60][R8.64], R138 ;  /* 0x0000008a08005986 */ /* 0x000fe2000c10153c */
[----:B------:R-:W-:-:S03]  /*4c3b0*/  ISETP.LT.AND P5, PT, R17, R23, !P3 ;  /* 0x000000171100720c */ /* 0x000fc60005fa1270 */
[----:B------:R2:W-:Y:S01]  /*4c3c0*/  @P6 STG.E.U16 desc[UR60][R10.64], R26 ;  /* 0x0000001a0a006986 */ /* 0x0005e2000c10153c */
[-C--:B------:R-:W-:Y:S01]  /*4c3d0*/  ISETP.LT.AND P6, PT, R20, R23.reuse, !P3 ;  /* 0x000000171400720c */ /* 0x080fe20005fc1270 */
[C---:B0-----:R-:W-:Y:S02]  /*4c3e0*/  IMAD.IADD R15, R13.reuse, 0x1, R12 ;  /* 0x000000010d0f7824 */ /* 0x041fe400078e020c */
[----:B------:R-:W-:Y:S01]  /*4c3f0*/  VIADD R0, R16, 0xcf ;  /* 0x000000cf10007836 */ /* 0x000fe20000000000 */
[----:B---3--:R-:W0:Y:S01]  /*4c400*/  LDC R24, c[0x0][0x248] ;  /* 0x00009200ff187b82 */ /* 0x008e220000000800 */
[----:B------:R-:W-:Y:S01]  /*4c410*/  IMAD.WIDE R4, R13, 0x2, R244 ;  /* 0x000000020d047825 */ /* 0x000fe200078e02f4 */
[----:B------:R-:W-:-:S03]  /*4c420*/  ISETP.LT.AND P2, PT, R21, R23, !P3 ;  /* 0x000000171500720c */ /* 0x000fc60005f41270 */
[----:B------:R-:W-:Y:S01]  /*4c430*/  IMAD.WIDE R6, R13, 0x2, R246 ;  /* 0x000000020d067825 */ /* 0x000fe200078e02f6 */
[----:B------:R-:W-:Y:S02]  /*4c440*/  PRMT R13, R142, 0x7632, R13 ;  /* 0x000076328e0d7816 */ /* 0x000fe4000000000d */
[----:B--2---:R-:W-:Y:S01]  /*4c450*/  PRMT R26, R131, 0x7632, R26 ;  /* 0x00007632831a7816 */ /* 0x004fe2000000001a */
[C---:B------:R-:W-:Y:S01]  /*4c460*/  IMAD.WIDE R8, R15.reuse, 0x2, R2 ;  /* 0x000000020f087825 */ /* 0x040fe200078e0202 */
[----:B------:R-:W-:Y:S01]  /*4c470*/  ISETP.GE.AND P1, PT, R0, R25, PT ;  /* 0x000000190000720c */ /* 0x000fe20003f26270 */
[----:B------:R-:W-:Y:S02]  /*4c480*/  @P0 STG.E.U16 desc[UR60][R4.64], R142 ;  /* 0x0000008e04000986 */ /* 0x000fe4000c10153c */
[----:B------:R-:W-:Y:S01]  /*4c490*/  IMAD.WIDE R10, R15, 0x2, R18 ;  /* 0x000000020f0a7825 */ /* 0x000fe200078e0212 */
[-C--:B------:R-:W-:Y:S01]  /*4c4a0*/  ISETP.LT.AND P3, PT, R22, R23.reuse, !P3 ;  /* 0x000000171600720c */ /* 0x080fe20005f61270 */
[----:B------:R2:W-:Y:S04]  /*4c4b0*/  @P4 STG.E.U16 desc[UR60][R6.64], R13 ;  /* 0x0000000d06004986 */ /* 0x0005e8000c10153c */
[----:B------:R-:W-:Y:S01]  /*4c4c0*/  @P5 STG.E.U16 desc[UR60][R8.64], R131 ;  /* 0x0000008308005986 */ /* 0x000fe2000c10153c */
[----:B------:R-:W-:-:S03]  /*4c4d0*/  ISETP.LT.AND P5, PT, R17, R23, !P1 ;  /* 0x000000171100720c */ /* 0x000fc60004fa1270 */
[----:B------:R3:W-:Y:S01]  /*4c4e0*/  @P6 STG.E.U16 desc[UR60][R10.64], R26 ;  /* 0x0000001a0a006986 */ /* 0x0007e2000c10153c */
[----:B------:R-:W-:Y:S01]  /*4c4f0*/  ISETP.LT.AND P6, PT, R20, R23, !P1 ;  /* 0x000000171400720c */ /* 0x000fe20004fc1270 */
[C---:B-1----:R-:W-:Y:S02]  /*4c500*/  IMAD.IADD R25, R15.reuse, 0x1, R14 ;  /* 0x000000010f197824 */ /* 0x042fe400078e020e */
[----:B--2---:R-:W-:-:S04]  /*4c510*/  IMAD.WIDE R12, R15, 0x2, R244 ;  /* 0x000000020f0c7825 */ /* 0x004fc800078e02f4 */
[----:B------:R-:W-:Y:S01]  /*4c520*/  VIADD R0, R16, 0xd0 ;  /* 0x000000d010007836 */ /* 0x000fe20000000000 */
[----:B------:R1:W-:Y:S01]  /*4c530*/  @P2 STG.E.U16 desc[UR60][R12.64], R135 ;  /* 0x000000870c002986 */ /* 0x0003e2000c10153c */
[----:B------:R-:W-:Y:S01]  /*4c540*/  IMAD.WIDE R4, R15, 0x2, R246 ;  /* 0x000000020f047825 */ /* 0x000fe200078e02f6 */
[----:B------:R-:W-:Y:S01]  /*4c550*/  ISETP.LT.AND P4, PT, R21, R23, !P1 ;  /* 0x000000171500720c */ /* 0x000fe20004f81270 */
[----:B------:R-:W2:Y:S01]  /*4c560*/  LDC R14, c[0x0][0x248] ;  /* 0x00009200ff0e7b82 */ /* 0x000ea20000000800 */
[----:B---3--:R-:W-:Y:S01]  /*4c570*/  PRMT R11, R135, 0x7632, R11 ;  /* 0x00007632870b7816 */ /* 0x008fe2000000000b */
[----:B------:R-:W-:Y:S01]  /*4c580*/  IMAD.WIDE R6, R25, 0x2, R2 ;  /* 0x0000000219067825 */ /* 0x000fe200078e0202 */
[----:B----4-:R-:W-:-:S03]  /*4c590*/  ISETP.GE.AND P0, PT, R0, R27, PT ;  /* 0x0000001b0000720c */ /* 0x010fc60003f06270 */
[----:B------:R-:W-:Y:S01]  /*4c5a0*/  IMAD.WIDE R8, R25, 0x2, R18 ;  /* 0x0000000219087825 */ /* 0x000fe200078e0212 */
[----:B-1----:R-:W-:Y:S01]  /*4c5b0*/  PRMT R13, R139, 0x7632, R13 ;  /* 0x000076328b0d7816 */ /* 0x002fe2000000000d */
[----:B------:R1:W-:Y:S01]  /*4c5c0*/  @P3 STG.E.U16 desc[UR60][R4.64], R11 ;  /* 0x0000000b04003986 */ /* 0x0003e2000c10153c */
[-C--:B------:R-:W-:Y:S01]  /*4c5d0*/  ISETP.LT.AND P1, PT, R22, R23.reuse, !P1 ;  /* 0x000000171600720c */ /* 0x080fe20004f21270 */
[----:B------:R-:W3:Y:S02]  /*4c5e0*/  LDC R27, c[0x0][0x22c] ;  /* 0x00008b00ff1b7b82 */ /* 0x000ee40000000800 */
[----:B------:R4:W-:Y:S01]  /*4c5f0*/  @P5 STG.E.U16 desc[UR60][R6.64], R139 ;  /* 0x0000008b06005986 */ /* 0x0009e2000c10153c */
[----:B------:R-:W-:-:S03]  /*4c600*/  ISETP.LT.AND P5, PT, R20, R23, !P0 ;  /* 0x000000171400720c */ /* 0x000fc600047a1270 */
[----:B------:R4:W-:Y:S01]  /*4c610*/  @P6 STG.E.U16 desc[UR60][R8.64], R13 ;  /* 0x0000000d08006986 */ /* 0x0009e2000c10153c */
[-C--:B------:R-:W-:Y:S02]  /*4c620*/  ISETP.LT.AND P6, PT, R17, R23.reuse, !P0 ;  /* 0x000000171100720c */ /* 0x080fe400047c1270 */
[----:B------:R-:W-:Y:S01]  /*4c630*/  ISETP.LT.AND P3, PT, R21, R23, !P0 ;  /* 0x000000171500720c */ /* 0x000fe20004761270 */
[----:B-1----:R-:W-:Y:S01]  /*4c640*/  IMAD.WIDE R10, R25, 0x2, R244 ;  /* 0x00000002190a7825 */ /* 0x002fe200078e02f4 */
[----:B------:R-:W-:-:S03]  /*4c650*/  PRMT R26, R143, 0x7632, R26 ;  /* 0x000076328f1a7816 */ /* 0x000fc6000000001a */
[C---:B0-----:R-:W-:Y:S01]  /*4c660*/  IMAD.IADD R15, R25.reuse, 0x1, R24 ;  /* 0x00000001190f7824 */ /* 0x041fe200078e0218 */
[----:B------:R0:W-:Y:S01]  /*4c670*/  @P4 STG.E.U16 desc[UR60][R10.64], R143 ;  /* 0x0000008f0a004986 */ /* 0x0001e2000c10153c */
[----:B------:R-:W-:Y:S01]  /*4c680*/  VIADD R0, R16, 0xd1 ;  /* 0x000000d110007836 */ /* 0x000fe20000000000 */
[----:B------:R-:W1:Y:S01]  /*4c690*/  LDC R24, c[0x0][0x248] ;  /* 0x00009200ff187b82 */ /* 0x000e620000000800 */
[----:B------:R-:W-:-:S04]  /*4c6a0*/  IMAD.WIDE R4, R25, 0x2, R246 ;  /* 0x0000000219047825 */ /* 0x000fc800078e02f6 */
[----:B----4-:R-:W-:Y:S01]  /*4c6b0*/  IMAD.WIDE R6, R15, 0x2, R2 ;  /* 0x000000020f067825 */ /* 0x010fe200078e0202 */
[----:B------:R-:W-:-:S03]  /*4c6c0*/  ISETP.GE.AND P2, PT, R0, R29, PT ;  /* 0x0000001d0000720c */ /* 0x000fc60003f46270 */
[C---:B------:R-:W-:Y:S01]  /*4c6d0*/  IMAD.WIDE R8, R15.reuse, 0x2, R18 ;  /* 0x000000020f087825 */ /* 0x040fe200078e0212 */
[----:B0-----:R-:W-:Y:S01]  /*4c6e0*/  PRMT R11, R144, 0x7632, R11 ;  /* 0x00007632900b7816 */ /* 0x001fe2000000000b */
[----:B------:R0:W-:Y:S02]  /*4c6f0*/  @P1 STG.E.U16 desc[UR60][R4.64], R26 ;  /* 0x0000001a04001986 */ /* 0x0001e4000c10153c */
[----:B------:R-:W-:Y:S01]  /*4c700*/  IMAD.WIDE R12, R15, 0x2, R244 ;  /* 0x000000020f0c7825 */ /* 0x000fe200078e02f4 */
[----:B------:R-:W4:Y:S01]  /*4c710*/  LDC R29, c[0x0][0x22c] ;  /* 0x00008b00ff1d7b82 */ /* 0x000f220000000800 */
[----:B------:R3:W-:Y:S01]  /*4c720*/  @P6 STG.E.U16 desc[UR60][R6.64], R144 ;  /* 0x0000009006006986 */ /* 0x0007e2000c10153c */
[----:B------:R-:W-:-:S03]  /*4c730*/  ISETP.LT.AND P1, PT, R22, R23, !P0 ;  /* 0x000000171600720c */ /* 0x000fc60004721270 */
[----:B------:R3:W-:Y:S01]  /*4c740*/  @P5 STG.E.U16 desc[UR60][R8.64], R11 ;  /* 0x0000000b08005986 */ /* 0x0007e2000c10153c */
[----:B------:R-:W-:-:S03]  /*4c750*/  ISETP.LT.AND P5, PT, R20, R23, !P2 ;  /* 0x000000171400720c */ /* 0x000fc600057a1270 */
[----:B------:R3:W-:Y:S01]  /*4c760*/  @P3 STG.E.U16 desc[UR60][R12.64], R148 ;  /* 0x000000940c003986 */ /* 0x0007e2000c10153c */
[-C--:B------:R-:W-:Y:S01]  /*4c770*/  ISETP.LT.AND P3, PT, R17, R23.reuse, !P2 ;  /* 0x000000171100720c */ /* 0x080fe20005761270 */
[----:B------:R-:W-:Y:S01]  /*4c780*/  VIADD R0, R16, 0xd2 ;  /* 0x000000d210007836 */ /* 0x000fe20000000000 */
[----:B------:R-:W-:Y:S01]  /*4c790*/  ISETP.LT.AND P6, PT, R21, R23, !P2 ;  /* 0x000000171500720c */ /* 0x000fe200057c1270 */
[C-C-:B--2---:R-:W-:Y:S01]  /*4c7a0*/  IMAD.IADD R25, R15.reuse, 0x1, R14.reuse ;  /* 0x000000010f197824 */ /* 0x144fe200078e020e */
[----:B------:R-:W-:Y:S01]  /*4c7b0*/  PRMT R14, R148, 0x7632, R14 ;  /* 0x00007632940e7816 */ /* 0x000fe2000000000e */
[----:B0-----:R-:W-:Y:S01]  /*4c7c0*/  IMAD.WIDE R4, R15, 0x2, R246 ;  /* 0x000000020f047825 */ /* 0x001fe200078e02f6 */
[----:B---3--:R-:W-:Y:S02]  /*4c7d0*/  ISETP.GE.AND P4, PT, R0, R27, PT ;  /* 0x0000001b0000720c */ /* 0x008fe40003f86270 */
[----:B------:R-:W0:Y:S01]  /*4c7e0*/  LDC R27, c[0x0][0x22c] ;  /* 0x00008b00ff1b7b82 */ /* 0x000e220000000800 */
[C---:B------:R-:W-:Y:S01]  /*4c7f0*/  IMAD.WIDE R6, R25.reuse, 0x2, R2 ;  /* 0x0000000219067825 */ /* 0x040fe200078e0202 */
[----:B------:R-:W-:Y:S01]  /*4c800*/  PRMT R15, R152, 0x7632, R15 ;  /* 0x00007632980f7816 */ /* 0x000fe2000000000f */
[----:B------:R2:W-:Y:S02]  /*4c810*/  @P1 STG.E.U16 desc[UR60][R4.64], R14 ;  /* 0x0000000e04001986 */ /* 0x0005e4000c10153c */
[----:B------:R-:W-:-:S03]  /*4c820*/  IMAD.WIDE R8, R25, 0x2, R18 ;  /* 0x0000000219087825 */ /* 0x000fc600078e0212 */
[----:B------:R-:W3:Y:S01]  /*4c830*/  LDC R12, c[0x0][0x248] ;  /* 0x00009200ff0c7b82 */ /* 0x000ee20000000800 */
[----:B------:R-:W-:Y:S01]  /*4c840*/  IMAD.WIDE R10, R25, 0x2, R244 ;  /* 0x00000002190a7825 */ /* 0x000fe200078e02f4 */
[----:B------:R4:W-:Y:S01]  /*4c850*/  @P3 STG.E.U16 desc[UR60][R6.64], R152 ;  /* 0x0000009806003986 */ /* 0x0009e2000c10153c */
[-C--:B------:R-:W-:Y:S02]  /*4c860*/  ISETP.LT.AND P2, PT, R22, R23.reuse, !P2 ;  /* 0x000000171600720c */ /* 0x080fe40005741270 */
[-C--:B------:R-:W-:Y:S01]  /*4c870*/  ISETP.LT.AND P3, PT, R17, R23.reuse, !P4 ;  /* 0x000000171100720c */ /* 0x080fe20006761270 */
[----:B------:R4:W-:Y:S01]  /*4c880*/  @P5 STG.E.U16 desc[UR60][R8.64], R15 ;  /* 0x0000000f08005986 */ /* 0x0009e2000c10153c */
[-C--:B------:R-:W-:Y:S01]  /*4c890*/  ISETP.LT.AND P5, PT, R20, R23.reuse, !P4 ;  /* 0x000000171400720c */ /* 0x080fe200067a1270 */
[--C-:B-1----:R-:W-:Y:S01]  /*4c8a0*/  IMAD.IADD R13, R25, 0x1, R24.reuse ;  /* 0x00000001190d7824 */ /* 0x102fe200078e0218 */
[----:B--2---:R-:W1:Y:S01]  /*4c8b0*/  LDC R14, c[0x0][0x248] ;  /* 0x00009200ff0e7b82 */ /* 0x004e620000000800 */
[----:B------:R2:W-:Y:S01]  /*4c8c0*/  @P6 STG.E.U16 desc[UR60][R10.64], R156 ;  /* 0x0000009c0a006986 */ /* 0x0005e2000c10153c */
[----:B------:R-:W-:Y:S01]  /*4c8d0*/  ISETP.LT.AND P6, PT, R21, R23, !P4 ;  /* 0x000000171500720c */ /* 0x000fe200067c1270 */
[----:B------:R-:W-:Y:S01]  /*4c8e0*/  VIADD R0, R16, 0xd3 ;  /* 0x000000d310007836 */ /* 0x000fe20000000000 */
[----:B------:R-:W-:Y:S01]  /*4c8f0*/  PRMT R24, R156, 0x7632, R24 ;  /* 0x000076329c187816 */ /* 0x000fe20000000018 */
[----:B------:R-:W-:Y:S01]  /*4c900*/  IMAD.WIDE R4, R25, 0x2, R246 ;  /* 0x0000000219047825 */ /* 0x000fe200078e02f6 */
[----:B------:R-:W-:-:S03]  /*4c910*/  PRMT R26, R145, 0x7632, R26 ;  /* 0x00007632911a7816 */ /* 0x000fc6000000001a */
[C---:B----4-:R-:W-:Y:S01]  /*4c920*/  IMAD.WIDE R6, R13.reuse, 0x2, R2 ;  /* 0x000000020d067825 */ /* 0x050fe200078e0202 */
[----:B------:R-:W-:Y:S01]  /*4c930*/  ISETP.GE.AND P0, PT, R0, R29, PT ;  /* 0x0000001d0000720c */ /* 0x000fe20003f06270 */
[----:B------:R4:W-:Y:S02]  /*4c940*/  @P2 STG.E.U16 desc[UR60][R4.64], R24 ;  /* 0x0000001804002986 */ /* 0x0009e4000c10153c */
[C---:B------:R-:W-:Y:S01]  /*4c950*/  IMAD.WIDE R8, R13.reuse, 0x2, R18 ;  /* 0x000000020d087825 */ /* 0x040fe200078e0212 */
[-C--:B------:R-:W-:Y:S01]  /*4c960*/  ISETP.LT.AND P4, PT, R22, R23.reuse, !P4 ;  /* 0x000000171600720c */ /* 0x080fe20006781270 */
[----:B------:R4:W-:Y:S02]  /*4c970*/  @P3 STG.E.U16 desc[UR60][R6.64], R145 ;  /* 0x0000009106003986 */ /* 0x0009e4000c10153c */
[----:B--2---:R-:W-:Y:S01]  /*4c980*/  IMAD.WIDE R10, R13, 0x2, R244 ;  /* 0x000000020d0a7825 */ /* 0x004fe200078e02f4 */
[-C--:B------:R-:W-:Y:S01]  /*4c990*/  ISETP.LT.AND P3, PT, R17, R23.reuse, !P0 ;  /* 0x000000171100720c */ /* 0x080fe20004761270 */
[----:B------:R-:W2:Y:S01]  /*4c9a0*/  LDC R29, c[0x0][0x22c] ;  /* 0x00008b00ff1d7b82 */ /* 0x000ea20000000800 */
[----:B------:R4:W-:Y:S01]  /*4c9b0*/  @P5 STG.E.U16 desc[UR60][R8.64], R26 ;  /* 0x0000001a08005986 */ /* 0x0009e2000c10153c */
[----:B------:R-:W-:Y:S01]  /*4c9c0*/  VIADD R0, R16, 0xd4 ;  /* 0x000000d410007836 */ /* 0x000fe20000000000 */
[----:B------:R-:W-:-:S02]  /*4c9d0*/  ISETP.LT.AND P5, PT, R20, R23, !P0 ;  /* 0x000000171400720c */ /* 0x000fc400047a1270 */
[----:B------:R1:W-:Y:S01]  /*4c9e0*/  @P6 STG.E.U16 desc[UR60][R10.64], R149 ;  /* 0x000000950a006986 */ /* 0x0003e2000c10153c */
[----:B------:R-:W-:Y:S01]  /*4c9f0*/  ISETP.LT.AND P6, PT, R21, R23, !P0 ;  /* 0x000000171500720c */ /* 0x000fe200047c1270 */
[C---:B---3--:R-:W-:Y:S01]  /*4ca00*/  IMAD.IADD R15, R13.reuse, 0x1, R12 ;  /* 0x000000010d0f7824 */ /* 0x048fe200078e020c */
[----:B0-----:R-:W-:Y:S01]  /*4ca10*/  ISETP.GE.AND P1, PT, R0, R27, PT ;  /* 0x0000001b0000720c */ /* 0x001fe20003f26270 */
[----:B----4-:R-:W-:Y:S01]  /*4ca20*/  IMAD.WIDE R4, R13, 0x2, R246 ;  /* 0x000000020d047825 */ /* 0x010fe200078e02f6 */
[----:B------:R-:W-:Y:S01]  /*4ca30*/  PRMT R27, R149, 0x7632, R27 ;  /* 0x00007632951b7816 */ /* 0x000fe2000000001b */
[----:B------:R-:W0:Y:S02]  /*4ca40*/  LDC R12, c[0x0][0x248] ;  /* 0x00009200ff0c7b82 */ /* 0x000e240000000800 */
[----:B------:R-:W-:Y:S01]  /*4ca50*/  IMAD.WIDE R6, R15, 0x2, R2 ;  /* 0x000000020f067825 */ /* 0x000fe200078e0202 */
[----:B------:R-:W-:Y:S01]  /*4ca60*/  PRMT R24, R153, 0x7632, R24 ;  /* 0x0000763299187816 */ /* 0x000fe20000000018 */
[----:B------:R3:W-:Y:S02]  /*4ca70*/  @P4 STG.E.U16 desc[UR60][R4.64], R27 ;  /* 0x0000001b04004986 */ /* 0x0007e4000c10153c */
[----:B------:R-:W-:-:S02]  /*4ca80*/  IMAD.WIDE R8, R15, 0x2, R18 ;  /* 0x000000020f087825 */ /* 0x000fc400078e0212 */
[----:B------:R-:W-:Y:S01]  /*4ca90*/  @P3 STG.E.U16 desc[UR60][R6.64], R153 ;  /* 0x0000009906003986 */ /* 0x000fe2000c10153c */
[----:B------:R-:W4:Y:S01]  /*4caa0*/  LDC R25, c[0x0][0x22c] ;  /* 0x00008b00ff197b82 */ /* 0x000f220000000800 */
[----:B-1----:R-:W-:Y:S01]  /*4cab0*/  IMAD.WIDE R10, R15, 0x2, R244 ;  /* 0x000000020f0a7825 */ /* 0x002fe200078e02f4 */
[-C--:B------:R-:W-:Y:S01]  /*4cac0*/  ISETP.LT.AND P3, PT, R22, R23.reuse, !P0 ;  /* 0x000000171600720c */ /* 0x080fe20004761270 */
[----:B------:R1:W-:Y:S01]  /*4cad0*/  @P5 STG.E.U16 desc[UR60][R8.64], R24 ;  /* 0x0000001808005986 */ /* 0x0003e2000c10153c */
[-C--:B------:R-:W-:Y:S02]  /*4cae0*/  ISETP.LT.AND P4, PT, R17, R23.reuse, !P1 ;  /* 0x000000171100720c */ /* 0x080fe40004f81270 */
[-C--:B------:R-:W-:Y:S01]  /*4caf0*/  ISETP.LT.AND P5, PT, R20, R23.reuse, !P1 ;  /* 0x000000171400720c */ /* 0x080fe20004fa1270 */
[----:B------:R2:W-:Y:S01]  /*4cb00*/  @P6 STG.E.U16 desc[UR60][R10.64], R157 ;  /* 0x0000009d0a006986 */ /* 0x0005e2000c10153c */
[----:B------:R-:W-:Y:S01]  /*4cb10*/  ISETP.LT.AND P6, PT, R21, R23, !P1 ;  /* 0x000000171500720c */ /* 0x000fe20004fc1270 */
[----:B------:R-:W-:Y:S01]  /*4cb20*/  IMAD.IADD R13, R15, 0x1, R14 ;  /* 0x000000010f0d7824 */ /* 0x000fe200078e020e */
[----:B------:R-:W-:Y:S01]  /*4cb30*/  PRMT R26, R157, 0x7632, R26 ;  /* 0x000076329d1a7816 */ /* 0x000fe2000000001a */
[----:B------:R-:W-:Y:S01]  /*4cb40*/  VIADD R0, R16, 0xd5 ;  /* 0x000000d510007836 */ /* 0x000fe20000000000 */
[----:B------:R-:W4:Y:S01]  /*4cb50*/  LDC R14, c[0x0][0x248] ;  /* 0x00009200ff0e7b82 */ /* 0x000f220000000800 */
[----:B---3--:R-:W-:Y:S01]  /*4cb60*/  IMAD.WIDE R4, R15, 0x2, R246 ;  /* 0x000000020f047825 */ /* 0x008fe200078e02f6 */
[----:B-1----:R-:W-:-:S03]  /*4cb70*/  PRMT R24, R146, 0x7632, R24 ;  /* 0x0000763292187816 */ /* 0x002fc60000000018 */
[C---:B------:R-:W-:Y:S01]  /*4cb80*/  IMAD.WIDE R6, R13.reuse, 0x2, R2 ;  /* 0x000000020d067825 */ /* 0x040fe200078e0202 */
[----:B--2---:R-:W-:Y:S02]  /*4cb90*/  ISETP.GE.AND P2, PT, R0, R29, PT ;  /* 0x0000001d0000720c */ /* 0x004fe40003f46270 */
[----:B------:R-:W1:Y:S01]  /*4cba0*/  LDC R27, c[0x0][0x22c] ;  /* 0x00008b00ff1b7b82 */ /* 0x000e620000000800 */
[C---:B------:R-:W-:Y:S01]  /*4cbb0*/  IMAD.WIDE R8, R13.reuse, 0x2, R18 ;  /* 0x000000020d087825 */ /* 0x040fe200078e0212 */
[-C--:B------:R-:W-:Y:S01]  /*4cbc0*/  ISETP.LT.AND P1, PT, R22, R23.reuse, !P1 ;  /* 0x000000171600720c */ /* 0x080fe20004f21270 */
[----:B------:R2:W-:Y:S02]  /*4cbd0*/  @P3 STG.E.U16 desc[UR60][R4.64], R26 ;  /* 0x0000001a04003986 */ /* 0x0005e4000c10153c */
[----:B------:R-:W-:Y:S02]  /*4cbe0*/  IMAD.WIDE R10, R13, 0x2, R244 ;  /* 0x000000020d0a7825 */ /* 0x000fe400078e02f4 */
[----:B------:R3:W-:Y:S01]  /*4cbf0*/  @P4 STG.E.U16 desc[UR60][R6.64], R146 ;  /* 0x0000009206004986 */ /* 0x0007e2000c10153c */
[-C--:B------:R-:W-:Y:S01]  /*4cc00*/  ISETP.LT.AND P4, PT, R17, R23.reuse, !P2 ;  /* 0x000000171100720c */ /* 0x080fe20005781270 */
[----:B0-----:R-:W-:Y:S01]  /*4cc10*/  IMAD.IADD R15, R13, 0x1, R12 ;  /* 0x000000010d0f7824 */ /* 0x001fe200078e020c */
[----:B------:R-:W-:Y:S01]  /*4cc20*/  PRMT R28, R150, 0x7632, R28 ;  /* 0x00007632961c7816 */ /* 0x000fe2000000001c */
[----:B------:R0:W-:Y:S01]  /*4cc30*/  @P5 STG.E.U16 desc[UR60][R8.64], R24 ;  /* 0x0000001808005986 */ /* 0x0001e2000c10153c */
[-C--:B------:R-:W-:Y:S01]  /*4cc40*/  ISETP.LT.AND P5, PT, R20, R23.reuse, !P2 ;  /* 0x000000171400720c */ /* 0x080fe200057a1270 */
[----:B------:R-:W-:Y:S01]  /*4cc50*/  VIADD R0, R16, 0xd6 ;  /* 0x000000d610007836 */ /* 0x000fe20000000000 */
[----:B------:R-:W1:Y:S01]  /*4cc60*/  LDC R12, c[0x0][0x248] ;  /* 0x00009200ff0c7b82 */ /* 0x000e620000000800 */
[----:B------:R0:W-:Y:S01]  /*4cc70*/  @P6 STG.E.U16 desc[UR60][R10.64], R150 ;  /* 0x000000960a006986 */ /* 0x0001e2000c10153c */
[----:B------:R-:W-:Y:S01]  /*4cc80*/  ISETP.LT.AND P6, PT, R21, R23, !P2 ;  /* 0x000000171500720c */ /* 0x000fe200057c1270 */
[----:B--2---:R-:W-:Y:S01]  /*4cc90*/  IMAD.WIDE R4, R13, 0x2, R246 ;  /* 0x000000020d047825 */ /* 0x004fe200078e02f6 */
[----:B----4-:R-:W-:-:S03]  /*4cca0*/  ISETP.GE.AND P0, PT, R0, R25, PT ;  /* 0x000000190000720c */ /* 0x010fc60003f06270 */
[C---:B---3--:R-:W-:Y:S01]  /*4ccb0*/  IMAD.WIDE R6, R15.reuse, 0x2, R2 ;  /* 0x000000020f067825 */ /* 0x048fe200078e0202 */
[----:B------:R2:W-:Y:S01]  /*4ccc0*/  @P1 STG.E.U16 desc[UR60][R4.64], R28 ;  /* 0x0000001c04001986 */ /* 0x0005e2000c10153c */
[----:B0-----:R-:W-:Y:S01]  /*4ccd0*/  PRMT R24, R154, 0x7632, R24 ;  /* 0x000076329a187816 */ /* 0x001fe20000000018 */
[----:B------:R-:W0:Y:S01]  /*4cce0*/  LDC R25, c[0x0][0x22c] ;  /* 0x00008b00ff197b82 */ /* 0x000e220000000800 */
[----:B------:R-:W-:Y:S01]  /*4ccf0*/  IMAD.WIDE R8, R15, 0x2, R18 ;  /* 0x000000020f087825 */ /* 0x000fe200078e0212 */
[----:B------:R-:W-:-:S03]  /*4cd00*/  ISETP.LT.AND P1, PT, R22, R23, !P2 ;  /* 0x000000171600720c */ /* 0x000fc60005721270 */
[----:B------:R-:W-:Y:S01]  /*4cd10*/  IMAD.WIDE R10, R15, 0x2, R244 ;  /* 0x000000020f0a7825 */ /* 0x000fe200078e02f4 */
[----:B------:R-:W-:Y:S01]  /*4cd20*/  @P4 STG.E.U16 desc[UR60][R6.64], R154 ;  /* 0x0000009a06004986 */ /* 0x000fe2000c10153c */
[-C--:B------:R-:W-:Y:S01]  /*4cd30*/  ISETP.LT.AND P4, PT, R21, R23.reuse, !P0 ;  /* 0x000000171500720c */ /* 0x080fe20004781270 */
[----:B------:R-:W3:Y:S02]  /*4cd40*/  LDC R29, c[0x0][0x22c] ;  /* 0x00008b00ff1d7b82 */ /* 0x000ee40000000800 */
[----:B------:R-:W-:Y:S01]  /*4cd50*/  @P5 STG.E.U16 desc[UR60][R8.64], R24 ;  /* 0x0000001808005986 */ /* 0x000fe2000c10153c */
[----:B------:R-:W-:-:S03]  /*4cd60*/  ISETP.LT.AND P5, PT, R17, R23, !P0 ;  /* 0x000000171100720c */ /* 0x000fc600047a1270 */
[----:B------:R4:W-:Y:S01]  /*4cd70*/  @P6 STG.E.U16 desc[UR60][R10.64], R158 ;  /* 0x0000009e0a006986 */ /* 0x0009e2000c10153c */
[----:B------:R-:W-:Y:S01]  /*4cd80*/  ISETP.LT.AND P6, PT, R20, R23, !P0 ;  /* 0x000000171400720c */ /* 0x000fe200047c1270 */
[----:B------:R-:W-:Y:S02]  /*4cd90*/  VIADD R0, R16, 0xd7 ;  /* 0x000000d710007836 */ /* 0x000fe40000000000 */
[C---:B------:R-:W-:Y:S02]  /*4cda0*/  IMAD.IADD R13, R15.reuse, 0x1, R14 ;  /* 0x000000010f0d7824 */ /* 0x040fe400078e020e */
[----:B--2---:R-:W-:Y:S01]  /*4cdb0*/  IMAD.WIDE R4, R15, 0x2, R246 ;  /* 0x000000020f047825 */ /* 0x004fe200078e02f6 */
[----:B------:R-:W2:Y:S01]  /*4cdc0*/  LDC R14, c[0x0][0x248] ;  /* 0x00009200ff0e7b82 */ /* 0x000ea20000000800 */
[----:B----4-:R-:W-:Y:S02]  /*4cdd0*/  PRMT R11, R158, 0x7632, R11 ;  /* 0x000076329e0b7816 */ /* 0x010fe4000000000b */
[----:B------:R-:W-:Y:S01]  /*4cde0*/  IMAD.WIDE R6, R13, 0x2, R2 ;  /* 0x000000020d067825 */ /* 0x000fe200078e0202 */
[----:B-1----:R-:W-:-:S02]  /*4cdf0*/  ISETP.GE.AND P3, PT, R0, R27, PT ;  /* 0x0000001b0000720c */ /* 0x002fc40003f66270 */
[----:B------:R-:W-:Y:S01]  /*4ce00*/  PRMT R24, R147, 0x7632, R24 ;  /* 0x0000763293187816 */ /* 0x000fe20000000018 */
[C---:B------:R-:W-:Y:S01]  /*4ce10*/  IMAD.WIDE R8, R13.reuse, 0x2, R18 ;  /* 0x000000020d087825 */ /* 0x040fe200078e0212 */
[----:B------:R1:W-:Y:S01]  /*4ce20*/  @P1 STG.E.U16 desc[UR60][R4.64], R11 ;  /* 0x0000000b04001986 */ /* 0x0003e2000c10153c */
[----:B------:R-:W4:Y:S01]  /*4ce30*/  LDC R27, c[0x0][0x22c] ;  /* 0x00008b00ff1b7b82 */ /* 0x000f220000000800 */
[----:B------:R-:W-:Y:S02]  /*4ce40*/  ISETP.LT.AND P0, PT, R22, R23, !P0 ;  /* 0x000000171600720c */ /* 0x000fe40004701270 */
[----:B------:R-:W-:Y:S04]  /*4ce50*/  @P5 STG.E.U16 desc[UR60][R6.64], R147 ;  /* 0x0000009306005986 */ /* 0x000fe8000c10153c */
[----:B------:R0:W-:Y:S01]  /*4ce60*/  @P6 STG.E.U16 desc[UR60][R8.64], R24 ;  /* 0x0000001808006986 */ /* 0x0001e2000c10153c */
[----:B-1----:R-:W-:-:S05]  /*4ce70*/  IMAD.WIDE R10, R13, 0x2, R244 ;  /* 0x000000020d0a7825 */ /* 0x002fca00078e02f4 */
[----:B------:R1:W-:Y:S01]  /*4ce80*/  @P4 STG.E.U16 desc[UR60][R10.64], R151 ;  /* 0x000000970a004986 */ /* 0x0003e2000c10153c */
[-C--:B------:R-:W-:Y:S01]  /*4ce90*/  ISETP.LT.AND P4, PT, R17, R23.reuse, !P3 ;  /* 0x000000171100720c */ /* 0x080fe20005f81270 */
[----:B------:R-:W-:Y:S01]  /*4cea0*/  VIADD R0, R16, 0xd8 ;  /* 0x000000d810007836 */ /* 0x000fe20000000000 */
[-C--:B------:R-:W-:Y:S01]  /*4ceb0*/  ISETP.LT.AND P5, PT, R20, R23.reuse, !P3 ;  /* 0x000000171400720c */ /* 0x080fe20005fa1270 */
[----:B------:R-:W-:Y:S01]  /*4cec0*/  IMAD.IADD R15, R13, 0x1, R12 ;  /* 0x000000010d0f7824 */ /* 0x000fe200078e020c */
[----:B------:R-:W-:Y:S01]  /*4ced0*/  ISETP.LT.AND P6, PT, R21, R23, !P3 ;  /* 0x000000171500720c */ /* 0x000fe20005fc1270 */
[----:B------:R-:W-:Y:S01]  /*4cee0*/  IMAD.WIDE R4, R13, 0x2, R246 ;  /* 0x000000020d047825 */ /* 0x000fe200078e02f6 */
[----:B------:R-:W-:Y:S01]  /*4cef0*/  PRMT R26, R151, 0x7632, R26 ;  /* 0x00007632971a7816 */ /* 0x000fe2000000001a */
[----:B0-----:R-:W0:Y:S01]  /*4cf00*/  LDC R24, c[0x0][0x248] ;  /* 0x00009200ff187b82 */ /* 0x001e220000000800 */
[----:B------:R-:W-:Y:S01]  /*4cf10*/  ISETP.GE.AND P2, PT, R0, R25, PT ;  /* 0x000000190000720c */ /* 0x000fe20003f46270 */
[----:B------:R-:W-:Y:S01]  /*4cf20*/  IMAD.WIDE R6, R15, 0x2, R2 ;  /* 0x000000020f067825 */ /* 0x000fe200078e0202 */
[-C--:B------:R-:W-:Y:S01]  /*4cf30*/  ISETP.LT.AND P3, PT, R22, R23.reuse, !P3 ;  /* 0x000000171600720c */ /* 0x080fe20005f61270 */
[----:B------:R3:W-:Y:S01]  /*4cf40*/  @P0 STG.E.U16 desc[UR60][R4.64], R26 ;  /* 0x0000001a04000986 */ /* 0x0007e2000c10153c */
[----:B------:R-:W-:Y:S01]  /*4cf50*/  PRMT R13, R155, 0x7632, R13 ;  /* 0x000076329b0d7816 */ /* 0x000fe2000000000d */
[----:B------:R-:W-:Y:S01]  /*4cf60*/  IMAD.WIDE R8, R15, 0x2, R18 ;  /* 0x000000020f087825 */ /* 0x000fe200078e0212 */
[-C--:B------:R-:W-:Y:S01]  /*4cf70*/  ISETP.LT.AND P0, PT, R17, R23.reuse, !P2 ;  /* 0x000000171100720c */ /* 0x080fe20005701270 */
[----:B------:R3:W-:Y:S01]  /*4cf80*/  @P4 STG.E.U16 desc[UR60][R6.64], R155 ;  /* 0x0000009b06004986 */ /* 0x0007e2000c10153c */
[----:B------:R-:W-:Y:S01]  /*4cf90*/  ISETP.LT.AND P4, PT, R20, R23, !P2 ;  /* 0x000000171400720c */ /* 0x000fe20005781270 */
[----:B------:R-:W-:-:S02]  /*4cfa0*/  VIADD R0, R16, 0xd9 ;  /* 0x000000d910007836 */ /* 0x000fc40000000000 */
[C---:B-1----:R-:W-:Y:S01]  /*4cfb0*/  IMAD.WIDE R10, R15.reuse, 0x2, R244 ;  /* 0x000000020f0a7825 */ /* 0x042fe200078e02f4 */
[----:B------:R1:W-:Y:S03]  /*4cfc0*/  @P5 STG.E.U16 desc[UR60][R8.64], R13 ;  /* 0x0000000d08005986 */ /* 0x0003e6000c10153c */
[----:B------:R-:W-:Y:S02]  /*4cfd0*/  VIADD R12, R16, 0xda ;  /* 0x000000da100c7836 */ /* 0x000fe40000000000 */
[----:B--2---:R-:W-:Y:S01]  /*4cfe0*/  IMAD.IADD R25, R15, 0x1, R14 ;  /* 0x000000010f197824 */ /* 0x004fe200078e020e */
[----:B----4-:R-:W-:Y:S01]  /*4cff0*/  ISETP.GE.AND P1, PT, R0, R27, PT ;  /* 0x0000001b0000720c */ /* 0x010fe20003f26270 */
[----:B------:R2:W-:Y:S01]  /*4d000*/  @P6 STG.E.U16 desc[UR60][R10.64], R159 ;  /* 0x0000009f0a006986 */ /* 0x0005e2000c10153c */
[----:B------:R-:W-:Y:S01]  /*4d010*/  PRMT R27, R159, 0x7632, R27 ;  /* 0x000076329f1b7816 */ /* 0x000fe2000000001b */
[----:B---3--:R-:W-:Y:S01]  /*4d020*/  IMAD.WIDE R4, R15, 0x2, R246 ;  /* 0x000000020f047825 */ /* 0x008fe200078e02f6 */
[----:B------:R-:W-:Y:S01]  /*4d030*/  ISETP.LT.AND P6, PT, R21, R23, !P2 ;  /* 0x000000171500720c */ /* 0x000fe200057c1270 */
[----:B------:R-:W3:Y:S01]  /*4d040*/  LDC R0, c[0x0][0x22c] ;  /* 0x00008b00ff007b82 */ /* 0x000ee20000000800 */
[----:B------:R-:W-:Y:S01]  /*4d050*/  ISETP.GE.AND P5, PT, R12, R29, PT ;  /* 0x0000001d0c00720c */ /* 0x000fe20003fa6270 */
[C---:B------:R-:W-:Y:S01]  /*4d060*/  IMAD.WIDE R6, R25.reuse, 0x2, R2 ;  /* 0x0000000219067825 */ /* 0x040fe200078e0202 */
[----:B------:R-:W-:Y:S01]  /*4d070*/  PRMT R14, R160, 0x7632, R14 ;  /* 0x00007632a00e7816 */ /* 0x000fe2000000000e */
[----:B------:R4:W-:Y:S02]  /*4d080*/  @P3 STG.E.U16 desc[UR60][R4.64], R27 ;  /* 0x0000001b04003986 */ /* 0x0009e4000c10153c */
[----:B-1----:R-:W-:-:S02]  /*4d090*/  IMAD.WIDE R8, R25, 0x2, R18 ;  /* 0x0000000219087825 */ /* 0x002fc400078e0212 */
[----:B------:R-:W1:Y:S01]  /*4d0a0*/  LDC R12, c[0x0][0x248] ;  /* 0x00009200ff0c7b82 */ /* 0x000e620000000800 */
[----:B------:R4:W-:Y:S01]  /*4d0b0*/  @P0 STG.E.U16 desc[UR60][R6.64], R160 ;  /* 0x000000a006000986 */ /* 0x0009e2000c10153c */
[-C--:B------:R-:W-:Y:S01]  /*4d0c0*/  ISETP.LT.AND P0, PT, R22, R23.reuse, !P2 ;  /* 0x000000171600720c */ /* 0x080fe20005701270 */
[----:B--2---:R-:W-:Y:S01]  /*4d0d0*/  IMAD.WIDE R10, R25, 0x2, R244 ;  /* 0x00000002190a7825 */ /* 0x004fe200078e02f4 */
[-C--:B------:R-:W-:Y:S01]  /*4d0e0*/  ISETP.LT.AND P3, PT, R17, R23.reuse, !P1 ;  /* 0x000000171100720c */ /* 0x080fe20004f61270 */
[----:B------:R2:W-:Y:S01]  /*4d0f0*/  @P4 STG.E.U16 desc[UR60][R8.64], R14 ;  /* 0x0000000e08004986 */ /* 0x0005e2000c10153c */
[-C--:B------:R-:W-:Y:S01]  /*4d100*/  ISETP.LT.AND P4, PT, R20, R23.reuse, !P1 ;  /* 0x000000171400720c */ /* 0x080fe20004f81270 */
[----:B0-----:R-:W-:Y:S02]  /*4d110*/  IMAD.IADD R15, R25, 0x1, R24 ;  /* 0x00000001190f7824 */ /* 0x001fe400078e0218 */
[----:B------:R0:W-:Y:S01]  /*4d120*/  @P6 STG.E.U16 desc[UR60][R10.64], R164 ;  /* 0x000000a40a006986 */ /* 0x0001e2000c10153c */
[----:B------:R-:W-:Y:S01]  /*4d130*/  ISETP.LT.AND P6, PT, R21, R23, !P1 ;  /* 0x000000171500720c */ /* 0x000fe20004fc1270 */
[----:B----4-:R-:W-:Y:S01]  /*4d140*/  IMAD.WIDE R4, R25, 0x2, R246 ;  /* 0x0000000219047825 */ /* 0x010fe200078e02f6 */
[----:B------:R-:W-:Y:S01]  /*4d150*/  PRMT R26, R168, 0x7632, R26 ;  /* 0x00007632a81a7816 */ /* 0x000fe2000000001a */
[----:B------:R-:W4:Y:S02]  /*4d160*/  LDC R24, c[0x0][0x248] ;  /* 0x00009200ff187b82 */ /* 0x000f240000000800 */
[----:B------:R-:W-:-:S04]  /*4d170*/  IMAD.WIDE R6, R15, 0x2, R2 ;  /* 0x000000020f067825 */ /* 0x000fc800078e0202 */
[----:B--2---:R-:W-:Y:S01]  /*4d180*/  IMAD.WIDE R8, R15, 0x2, R18 ;  /* 0x000000020f087825 */ /* 0x004fe200078e0212 */
[----:B0-----:R-:W-:Y:S01]  /*4d190*/  PRMT R11, R164, 0x7632, R11 ;  /* 0x00007632a40b7816 */ /* 0x001fe2000000000b */
[----:B------:R-:W0:Y:S01]  /*4d1a0*/  LDC R14, c[0x0][0x248] ;  /* 0x00009200ff0e7b82 */ /* 0x000e220000000800 */
[----:B------:R-:W-:-:S03]  /*4d1b0*/  ISETP.LT.AND P1, PT, R22, R23, !P1 ;  /* 0x000000171600720c */ /* 0x000fc60004f21270 */
[----:B------:R2:W-:Y:S04]  /*4d1c0*/  @P0 STG.E.U16 desc[UR60][R4.64], R11 ;  /* 0x0000000b04000986 */ /* 0x0005e8000c10153c */
[----:B------:R3:W-:Y:S01]  /*4d1d0*/  @P3 STG.E.U16 desc[UR60][R6.64], R168 ;  /* 0x000000a806003986 */ /* 0x0007e2000c10153c */
[----:B------:R-:W-:-:S03]  /*4d1e0*/  ISETP.LT.AND P3, PT, R17, R23, !P5 ;  /* 0x000000171100720c */ /* 0x000fc60006f61270 */
[----:B------:R-:W-:Y:S01]  /*4d1f0*/  @P4 STG.E.U16 desc[UR60][R8.64], R26 ;  /* 0x0000001a08004986 */ /* 0x000fe2000c10153c */
[----:B------:R-:W-:Y:S01]  /*4d200*/  ISETP.LT.AND P4, PT, R20, R23, !P5 ;  /* 0x000000171400720c */ /* 0x000fe20006f81270 */
[----:B--2---:R-:W-:-:S04]  /*4d210*/  IMAD.WIDE R10, R15, 0x2, R244 ;  /* 0x000000020f0a7825 */ /* 0x004fc800078e02f4 */
[----:B------:R-:W-:Y:S01]  /*4d220*/  VIADD R13, R16, 0xdb ;  /* 0x000000db100d7836 */ /* 0x000fe20000000000 */
[----:B------:R2:W-:Y:S01]  /*4d230*/  @P6 STG.E.U16 desc[UR60][R10.64], R172 ;  /* 0x000000ac0a006986 */ /* 0x0005e2000c10153c */
[----:B-1----:R-:W-:Y:S01]  /*4d240*/  IMAD.IADD R25, R15, 0x1, R12 ;  /* 0x000000010f197824 */ /* 0x002fe200078e020c */
[-C--:B------:R-:W-:Y:S01]  /*4d250*/  ISETP.LT.AND P6, PT, R21, R23.reuse, !P5 ;  /* 0x000000171500720c */ /* 0x080fe20006fc1270 */
[----:B------:R-:W-:Y:S01]  /*4d260*/  IMAD.WIDE R4, R15, 0x2, R246 ;  /* 0x000000020f047825 */ /* 0x000fe200078e02f6 */
[----:B------:R-:W-:Y:S02]  /*4d270*/  ISETP.LT.AND P5, PT, R22, R23, !P5 ;  /* 0x000000171600720c */ /* 0x000fe40006fa1270 */
[----:B---3--:R-:W-:Y:S01]  /*4d280*/  ISETP.GE.AND P2, PT, R13, R0, PT ;  /* 0x000000000d00720c */ /* 0x008fe20003f46270 */
[----:B------:R-:W-:Y:S01]  /*4d290*/  IMAD.WIDE R6, R25, 0x2, R2 ;  /* 0x0000000219067825 */ /* 0x000fe200078e0202 */
[----:B------:R-:W-:Y:S02]  /*4d2a0*/  PRMT R13, R161, 0x7632, R13 ;  /* 0x00007632a10d7816 */ /* 0x000fe4000000000d */
[----:B--2---:R-:W-:Y:S01]  /*4d2b0*/  PRMT R11, R172, 0x7632, R11 ;  /* 0x00007632ac0b7816 */ /* 0x004fe2000000000b */
[----:B------:R-:W-:-:S04]  /*4d2c0*/  IMAD.WIDE R8, R25, 0x2, R18 ;  /* 0x0000000219087825 */ /* 0x000fc800078e0212 */
[----:B------:R1:W-:Y:S01]  /*4d2d0*/  @P1 STG.E.U16 desc[UR60][R4.64], R11 ;  /* 0x0000000b04001986 */ /* 0x0003e2000c10153c */
[----:B------:R-:W-:-:S03]  /*4d2e0*/  VIADD R27, R16, 0xdc ;  /* 0x000000dc101b7836 */ /* 0x000fc60000000000 */
[----:B------:R-:W-:Y:S01]  /*4d2f0*/  @P3 STG.E.U16 desc[UR60][R6.64], R161 ;  /* 0x000000a106003986 */ /* 0x000fe2000c10153c */
[----:B------:R-:W-:-:S03]  /*4d300*/  ISETP.LT.AND P3, PT, R17, R23, !P2 ;  /* 0x000000171100720c */ /* 0x000fc60005761270 */
[----:B------:R2:W-:Y:S01]  /*4d310*/  @P4 STG.E.U16 desc[UR60][R8.64], R13 ;  /* 0x0000000d08004986 */ /* 0x0005e2000c10153c */
[----:B------:R-:W-:Y:S01]  /*4d320*/  ISETP.LT.AND P4, PT, R20, R23, !P2 ;  /* 0x000000171400720c */ /* 0x000fe20005781270 */
[----:B-1----:R-:W-:Y:S01]  /*4d330*/  IMAD.WIDE R10, R25, 0x2, R244 ;  /* 0x00000002190a7825 */ /* 0x002fe200078e02f4 */
[----:B------:R-:W-:-:S03]  /*4d340*/  PRMT R5, R165, 0x7632, R5 ;  /* 0x00007632a5057816 */ /* 0x000fc60000000005 */
[C---:B--2---:R-:W-:Y:S01]  /*4d350*/  IMAD.WIDE R12, R25.reuse, 0x2, R246 ;  /* 0x00000002190c7825 */ /* 0x044fe200078e02f6 */
[----:B------:R-:W-:Y:S03]  /*4d360*/  @P6 STG.E.U16 desc[UR60][R10.64], R165 ;  /* 0x000000a50a006986 */ /* 0x000fe6000c10153c */
[----:B0-----:R-:W-:Y:S02]  /*4d370*/  IMAD.IADD R25, R25, 0x1, R14 ;  /* 0x0000000119197824 */ /* 0x001fe400078e020e */
[----:B------:R-:W0:Y:S01]  /*4d380*/  LDC R14, c[0x0][0x248] ;  /* 0x00009200ff0e7b82 */ /* 0x000e220000000800 */
[----:B------:R1:W-:Y:S01]  /*4d390*/  @P5 STG.E.U16 desc[UR60][R12.64], R5 ;  /* 0x000000050c005986 */ /* 0x0003e2000c10153c */
[----:B------:R-:W-:Y:S02]  /*4d3a0*/  ISETP.GE.AND P0, PT, R27, R0, PT ;  /* 0x000000001b00720c */ /* 0x000fe40003f06270 */
[-C--:B------:R-:W-:Y:S01]  /*4d3b0*/  ISETP.LT.AND P5, PT, R21, R23.reuse, !P2 ;  /* 0x000000171500720c */ /* 0x080fe200057a1270 */
[----:B------:R-:W-:Y:S01]  /*4d3c0*/  VIADD R15, R16, 0xdd ;  /* 0x000000dd100f7836 */ /* 0x000fe20000000000 */
[----:B------:R-:W-:Y:S01]  /*4d3d0*/  ISETP.LT.AND P2, PT, R22, R23, !P2 ;  /* 0x000000171600720c */ /* 0x000fe20005741270 */
[----:B------:R-:W-:Y:S01]  /*4d3e0*/  IMAD.WIDE R6, R25, 0x2, R18 ;  /* 0x0000000219067825 */ /* 0x000fe200078e0212 */
[----:B------:R-:W-:-:S02]  /*4d3f0*/  PRMT R9, R169, 0x7632, R9 ;  /* 0x00007632a9097816 */ /* 0x000fc40000000009 */
[----:B------:R-:W-:Y:S01]  /*4d400*/  ISETP.LT.AND P6, PT, R17, R23, !P0 ;  /* 0x000000171100720c */ /* 0x000fe200047c1270 */
[----:B-1----:R-:W-:Y:S01]  /*4d410*/  IMAD.WIDE R4, R25, 0x2, R2 ;  /* 0x0000000219047825 */ /* 0x002fe200078e0202 */
[----:B------:R-:W-:-:S04]  /*4d420*/  ISETP.GE.AND P1, PT, R15, R0, PT ;  /* 0x000000000f00720c */ /* 0x000fc80003f26270 */
[----:B------:R1:W-:Y:S01]  /*4d430*/  @P3 STG.E.U16 desc[UR60][R4.64], R169 ;  /* 0x000000a904003986 */ /* 0x0003e2000c10153c */
[C---:B----4-:R-:W-:Y:S01]  /*4d440*/  IMAD.IADD R15, R25.reuse, 0x1, R24 ;  /* 0x00000001190f7824 */ /* 0x050fe200078e0218 */
[----:B------:R-:W-:Y:S01]  /*4d450*/  ISETP.LT.AND P3, PT, R20, R23, !P0 ;  /* 0x000000171400720c */ /* 0x000fe20004761270 */
[----:B------:R-:W-:Y:S01]  /*4d460*/  IMAD.WIDE R10, R25, 0x2, R246 ;  /* 0x00000002190a7825 */ /* 0x000fe200078e02f6 */
[----:B------:R2:W-:Y:S01]  /*4d470*/  @P4 STG.E.U16 desc[UR60][R6.64], R9 ;  /* 0x0000000906004986 */ /* 0x0005e2000c10153c */
[----:B------:R-:W3:Y:S02]  /*4d480*/  LDC R24, c[0x0][0x248] ;  /* 0x00009200ff187b82 */ /* 0x000ee40000000800 */
[----:B------:R-:W-:Y:S01]  /*4d490*/  IMAD.WIDE R12, R15, 0x2, R2 ;  /* 0x000000020f0c7825 */ /* 0x000fe200078e0202 */
[----:B-1----:R-:W-:-:S03]  /*4d4a0*/  PRMT R5, R173, 0x7632, R5 ;  /* 0x00007632ad057816 */ /* 0x002fc60000000005 */
[----:B--2---:R-:W-:Y:S01]  /*4d4b0*/  IMAD.WIDE R8, R25, 0x2, R244 ;  /* 0x0000000219087825 */ /* 0x004fe200078e02f4 */
[----:B------:R-:W-:-:S04]  /*4d4c0*/  PRMT R7, R162, 0x7632, R7 ;  /* 0x00007632a2077816 */ /* 0x000fc80000000007 */
[----:B------:R-:W-:Y:S01]  /*4d4d0*/  @P5 STG.E.U16 desc[UR60][R8.64], R173 ;  /* 0x000000ad08005986 */ /* 0x000fe2000c10153c */
[----:B------:R-:W-:-:S03]  /*4d4e0*/  ISETP.LT.AND P5, PT, R17, R23, !P1 ;  /* 0x000000171100720c */ /* 0x000fc60004fa1270 */
[----:B------:R1:W-:Y:S01]  /*4d4f0*/  @P2 STG.E.U16 desc[UR60][R10.64], R5 ;  /* 0x000000050a002986 */ /* 0x0003e2000c10153c */
[-C--:B------:R-:W-:Y:S02]  /*4d500*/  ISETP.LT.AND P2, PT, R21, R23.reuse, !P0 ;  /* 0x000000171500720c */ /* 0x080fe40004741270 */
[-C--:B------:R-:W-:Y:S01]  /*4d510*/  ISETP.LT.AND P0, PT, R22, R23.reuse, !P0 ;  /* 0x000000171600720c */ /* 0x080fe20004701270 */
[----:B------:R2:W-:Y:S01]  /*4d520*/  @P6 STG.E.U16 desc[UR60][R12.64], R162 ;  /* 0x000000a20c006986 */ /* 0x0005e2000c10153c */
[----:B------:R-:W-:Y:S01]  /*4d530*/  ISETP.LT.AND P6, PT, R20, R23, !P1 ;  /* 0x000000171400720c */ /* 0x000fe20004fc1270 */
[C---:B0-----:R-:W-:Y:S02]  /*4d540*/  IMAD.IADD R25, R15.reuse, 0x1, R14 ;  /* 0x000000010f197824 */ /* 0x041fe400078e020e */
[----:B------:R-:W-:Y:S01]  /*4d550*/  VIADD R27, R16, 0xde ;  /* 0x000000de101b7836 */ /* 0x000fe20000000000 */
[----:B------:R-:W0:Y:S01]  /*4d560*/  LDC R14, c[0x0][0x248] ;  /* 0x00009200ff0e7b82 */ /* 0x000e220000000800 */
[----:B-1----:R-:W-:Y:S01]  /*4d570*/  IMAD.WIDE R4, R15, 0x2, R18 ;  /* 0x000000020f047825 */ /* 0x002fe200078e0212 */
[----:B------:R-:W-:-:S04]  /*4d580*/  PRMT R26, R170, 0x7632, R26 ;  /* 0x00007632aa1a7816 */ /* 0x000fc8000000001a */
[----:B------:R1:W-:Y:S01]  /*4d590*/  @P3 STG.E.U16 desc[UR60][R4.64], R7 ;  /* 0x0000000704003986 */ /* 0x0003e2000c10153c */
[----:B------:R-:W-:Y:S01]  /*4d5a0*/  IMAD.WIDE R8, R15, 0x2, R246 ;  /* 0x000000020f087825 */ /* 0x000fe200078e02f6 */
[----:B------:R-:W-:-:S03]  /*4d5b0*/  ISETP.GE.AND P4, PT, R27, R0, PT ;  /* 0x000000001b00720c */ /* 0x000fc60003f86270 */
[----:B------:R-:W-:-:S04]  /*4d5c0*/  IMAD.WIDE R10, R25, 0x2, R2 ;  /* 0x00000002190a7825 */ /* 0x000fc800078e0202 */
[----:B--2---:R-:W-:Y:S01]  /*4d5d0*/  IMAD.WIDE R12, R25, 0x2, R18 ;  /* 0x00000002190c7825 */ /* 0x004fe200078e0212 */
[----:B-1----:R-:W-:-:S03]  /*4d5e0*/  PRMT R5, R166, 0x7632, R5 ;  /* 0x00007632a6057816 */ /* 0x002fc60000000005 */
[----:B------:R-:W-:-:S05]  /*4d5f0*/  IMAD.WIDE R6, R15, 0x2, R244 ;  /* 0x000000020f067825 */ /* 0x000fca00078e02f4 */
[----:B------:R-:W-:Y:S01]  /*4d600*/  @P2 STG.E.U16 desc[UR60][R6.64], R166 ;  /* 0x000000a606002986 */ /* 0x000fe2000c10153c */
[-C--:B------:R-:W-:Y:S02]  /*4d610*/  ISETP.LT.AND P2, PT, R21, R23.reuse, !P1 ;  /* 0x000000171500720c */ /* 0x080fe40004f41270 */
[-C--:B------:R-:W-:Y:S01]  /*4d620*/  ISETP.LT.AND P1, PT, R22, R23.reuse, !P1 ;  /* 0x000000171600720c */ /* 0x080fe20004f21270 */
[----:B------:R1:W-:Y:S04]  /*4d630*/  @P0 STG.E.U16 desc[UR60][R8.64], R5 ;  /* 0x0000000508000986 */ /* 0x0003e8000c10153c */
[----:B------:R-:W-:Y:S01]  /*4d640*/  @P5 STG.E.U16 desc[UR60][R10.64], R170 ;  /* 0x000000aa0a005986 */ /* 0x000fe2000c10153c */
[----:B------:R-:W-:-:S03]  /*4d650*/  ISETP.LT.AND P5, PT, R17, R23, !P4 ;  /* 0x000000171100720c */ /* 0x000fc600067a1270 */
[----:B------:R2:W-:Y:S01]  /*4d660*/  @P6 STG.E.U16 desc[UR60][R12.64], R26 ;  /* 0x0000001a0c006986 */ /* 0x0005e2000c10153c */
[----:B------:R-:W-:Y:S01]  /*4d670*/  ISETP.LT.AND P6, PT, R20, R23, !P4 ;  /* 0x000000171400720c */ /* 0x000fe200067c1270 */
[C---:B---3--:R-:W-:Y:S02]  /*4d680*/  IMAD.IADD R15, R25.reuse, 0x1, R24 ;  /* 0x00000001190f7824 */ /* 0x048fe400078e0218 */
[----:B------:R-:W-:Y:S01]  /*4d690*/  VIADD R27, R16, 0xdf ;  /* 0x000000df101b7836 */ /* 0x000fe20000000000 */
[----:B------:R-:W3:Y:S01]  /*4d6a0*/  LDC R24, c[0x0][0x248] ;  /* 0x00009200ff187b82 */ /* 0x000ee20000000800 */
[----:B-1----:R-:W-:-:S04]  /*4d6b0*/  IMAD.WIDE R4, R25, 0x2, R244 ;  /* 0x0000000219047825 */ /* 0x002fc800078e02f4 */
[----:B------:R-:W-:Y:S01]  /*4d6c0*/  IMAD.WIDE R6, R25, 0x2, R246 ;  /* 0x0000000219067825 */ /* 0x000fe200078e02f6 */
[----:B--2---:R-:W-:-:S03]  /*4d6d0*/  PRMT R13, R174, 0x7632, R13 ;  /* 0x00007632ae0d7816 */ /* 0x004fc6000000000d */
[----:B------:R-:W-:Y:S01]  /*4d6e0*/  IMAD.WIDE R8, R15, 0x2, R2 ;  /* 0x000000020f087825 */ /* 0x000fe200078e0202 */
[----:B------:R-:W-:Y:S01]  /*4d6f0*/  PRMT R26, R163, 0x7632, R26 ;  /* 0x00007632a31a7816 */ /* 0x000fe2000000001a */
[----:B------:R-:W-:Y:S01]  /*4d700*/  @P2 STG.E.U16 desc[UR60][R4.64], R174 ;  /* 0x000000ae04002986 */ /* 0x000fe2000c10153c */
[----:B------:R-:W-:Y:S01]  /*4d710*/  ISETP.GE.AND P3, PT, R27, R0, PT ;  /* 0x000000001b00720c */ /* 0x000fe20003f66270 */
[----:B------:R-:W-:Y:S01]  /*4d720*/  IMAD.WIDE R10, R15, 0x2, R18 ;  /* 0x000000020f0a7825 */ /* 0x000fe200078e0212 */
[-C--:B------:R-:W-:Y:S01]  /*4d730*/  ISETP.LT.AND P0, PT, R21, R23.reuse, !P4 ;  /* 0x000000171500720c */ /* 0x080fe20006701270 */
[----:B------:R1:W-:Y:S01]  /*4d740*/  @P1 STG.E.U16 desc[UR60][R6.64], R13 ;  /* 0x0000000d06001986 */ /* 0x0003e2000c10153c */
[----:B------:R-:W-:-:S03]  /*4d750*/  ISETP.LT.AND P4, PT, R22, R23, !P4 ;  /* 0x000000171600720c */ /* 0x000fc60006781270 */
[----:B------:R-:W-:Y:S01]  /*4d760*/  @P5 STG.E.U16 desc[UR60][R8.64], R163 ;  /* 0x000000a308005986 */ /* 0x000fe2000c10153c */
[----:B------:R-:W-:-:S03]  /*4d770*/  ISETP.LT.AND P5, PT, R17, R23, !P3 ;  /* 0x000000171100720c */ /* 0x000fc60005fa1270 */
[----:B------:R2:W-:Y:S01]  /*4d780*/  @P6 STG.E.U16 desc[UR60][R10.64], R26 ;  /* 0x0000001a0a006986 */ /* 0x0005e2000c10153c */
[-C--:B------:R-:W-:Y:S01]  /*4d790*/  ISETP.LT.AND P6, PT, R20, R23.reuse, !P3 ;  /* 0x000000171400720c */ /* 0x080fe20005fc1270 */
[C---:B0-----:R-:W-:Y:S02]  /*4d7a0*/  IMAD.IADD R25, R15.reuse, 0x1, R14 ;  /* 0x000000010f197824 */ /* 0x041fe400078e020e */
[----:B------:R-:W-:Y:S01]  /*4d7b0*/  VIADD R27, R16, 0xe0 ;  /* 0x000000e0101b7836 */ /* 0x000fe20000000000 */
[----:B------:R-:W0:Y:S01]  /*4d7c0*/  LDC R14, c[0x0][0x248] ;  /* 0x00009200ff0e7b82 */ /* 0x000e220000000800 */
[----:B-1----:R-:W-:Y:S01]  /*4d7d0*/  IMAD.WIDE R12, R15, 0x2, R244 ;  /* 0x000000020f0c7825 */ /* 0x002fe200078e02f4 */
[----:B------:R-:W-:-:S03]  /*4d7e0*/  ISETP.LT.AND P1, PT, R21, R23, !P3 ;  /* 0x000000171500720c */ /* 0x000fc60005f21270 */
[----:B------:R-:W-:Y:S01]  /*4d7f0*/  IMAD.WIDE R4, R15, 0x2, R246 ;  /* 0x000000020f047825 */ /* 0x000fe200078e02f6 */
[----:B--2---:R-:W-:-:S03]  /*4d800*/  PRMT R11, R167, 0x7632, R11 ;  /* 0x00007632a70b7816 */ /* 0x004fc6000000000b */
[----:B------:R-:W-:Y:S01]  /*4d810*/  IMAD.WIDE R6, R25, 0x2, R2 ;  /* 0x0000000219067825 */ /* 0x000fe200078e0202 */
[----:B------:R-:W-:Y:S02]  /*4d820*/  ISETP.GE.AND P2, PT, R27, R0, PT ;  /* 0x000000001b00720c */ /* 0x000fe40003f46270 */
[----:B------:R-:W-:Y:S01]  /*4d830*/  PRMT R26, R171, 0x7632, R26 ;  /* 0x00007632ab1a7816 */ /* 0x000fe2000000001a */
[----:B------:R-:W-:Y:S01]  /*4d840*/  IMAD.WIDE R8, R25, 0x2, R18 ;  /* 0x0000000219087825 */ /* 0x000fe200078e0212 */
[-C--:B------:R-:W-:Y:S01]  /*4d850*/  ISETP.LT.AND P3, PT, R22, R23.reuse, !P3 ;  /* 0x000000171600720c */ /* 0x080fe20005f61270 */
[----:B------:R1:W-:Y:S02]  /*4d860*/  @P0 STG.E.U16 desc[UR60][R12.64], R167 ;  /* 0x000000a70c000986 */ /* 0x0003e4000c10153c */
[----:B------:R-:W-:Y:S02]  /*4d870*/  VIADD R27, R16, 0xe1 ;  /* 0x000000e1101b7836 */ /* 0x000fe40000000000 */
[----:B------:R2:W-:Y:S01]  /*4d880*/  @P4 STG.E.U16 desc[UR60][R4.64], R11 ;  /* 0x0000000b04004986 */ /* 0x0005e2000c10153c */
[----:B------:R-:W-:-:S03]  /*4d890*/  ISETP.LT.AND P4, PT, R17, R23, !P2 ;  /* 0x000000171100720c */ /* 0x000fc60005781270 */
[----:B------:R4:W-:Y:S01]  /*4d8a0*/  @P5 STG.E.U16 desc[UR60][R6.64], R171 ;  /* 0x000000ab06005986 */ /* 0x0009e2000c10153c */
[-C--:B------:R-:W-:Y:S01]  /*4d8b0*/  ISETP.LT.AND P5, PT, R20, R23.reuse, !P2 ;  /* 0x000000171400720c */ /* 0x080fe200057a1270 */
[----:B---3--:R-:W-:Y:S02]  /*4d8c0*/  IMAD.IADD R15, R25, 0x1, R24 ;  /* 0x00000001190f7824 */ /* 0x008fe400078e0218 */
[----:B------:R3:W-:Y:S01]  /*4d8d0*/  @P6 STG.E.U16 desc[UR60][R8.64], R26 ;  /* 0x0000001a08006986 */ /* 0x0007e2000c10153c */
[----:B------:R-:W-:Y:S01]  /*4d8e0*/  ISETP.LT.AND P6, PT, R21, R23, !P2 ;  /* 0x000000171500720c */ /* 0x000fe200057c1270 */
[----:B-1----:R-:W-:Y:S01]  /*4d8f0*/  VIADD R13, R16, 0xe2 ;  /* 0x000000e2100d7836 */ /* 0x002fe20000000000 */
[----:B------:R-:W-:Y:S01]  /*4d900*/  ISETP.GE.AND P0, PT, R27, R0, PT ;  /* 0x000000001b00720c */ /* 0x000fe20003f06270 */
[----:B--2---:R-:W-:Y:S01]  /*4d910*/  IMAD.WIDE R10, R25, 0x2, R244 ;  /* 0x00000002190a7825 */ /* 0x004fe200078e02f4 */
[----:B------:R-:W1:Y:S01]  /*4d920*/  LDC R24, c[0x0][0x248] ;  /* 0x00009200ff187b82 */ /* 0x000e620000000800 */
[----:B------:R-:W-:-:S02]  /*4d930*/  PRMT R27, R175, 0x7632, R27 ;  /* 0x00007632af1b7816 */ /* 0x000fc4000000001b */
[----:B------:R-:W-:Y:S01]  /*4d940*/  IMAD.WIDE R4, R25, 0x2, R246 ;  /* 0x0000000219047825 */ /* 0x000fe200078e02f6 */
[----:B------:R2:W-:Y:S01]  /*4d950*/  @P1 STG.E.U16 desc[UR60][R10.64], R175 ;  /* 0x000000af0a001986 */ /* 0x0005e2000c10153c */
[----:B------:R-:W-:Y:S02]  /*4d960*/  ISETP.GE.AND P1, PT, R13, R0, PT ;  /* 0x000000000d00720c */ /* 0x000fe40003f26270 */
[C---:B----4-:R-:W-:Y:S01]  /*4d970*/  IMAD.WIDE R6, R15.reuse, 0x2, R2 ;  /* 0x000000020f067825 */ /* 0x050fe200078e0202 */
[----:B---3--:R-:W-:Y:S01]  /*4d980*/  PRMT R26, R176, 0x7632, R26 ;  /* 0x00007632b01a7816 */ /* 0x008fe2000000001a */
[----:B------:R3:W-:Y:S01]  /*4d990*/  @P3 STG.E.U16 desc[UR60][R4.64], R27 ;  /* 0x0000001b04003986 */ /* 0x0007e2000c10153c */
[-C--:B------:R-:W-:Y:S01]  /*4d9a0*/  ISETP.LT.AND P2, PT, R22, R23.reuse, !P2 ;  /* 0x000000171600720c */ /* 0x080fe20005741270 */
[----:B------:R-:W-:Y:S01]  /*4d9b0*/  IMAD.WIDE R8, R15, 0x2, R18 ;  /* 0x000000020f087825 */ /* 0x000fe200078e0212 */
[----:B------:R-:W-:-:S03]  /*4d9c0*/  ISETP.LT.AND P3, PT, R17, R23, !P0 ;  /* 0x000000171100720c */ /* 0x000fc60004761270 */
[C---:B------:R-:W-:Y:S01]  /*4d9d0*/  IMAD.WIDE R12, R15.reuse, 0x2, R244 ;  /* 0x000000020f0c7825 */ /* 0x040fe200078e02f4 */
[----:B------:R4:W-:Y:S01]  /*4d9e0*/  @P4 STG.E.U16 desc[UR60][R6.64], R176 ;  /* 0x000000b006004986 */ /* 0x0009e2000c10153c */
[----:B------:R-:W-:Y:S02]  /*4d9f0*/  ISETP.LT.AND P4, PT, R20, R23, !P0 ;  /* 0x000000171400720c */ /* 0x000fe40004781270 */
[--C-:B0-----:R-:W-:Y:S01]  /*4da00*/  IMAD.IADD R25, R15, 0x1, R14.reuse ;  /* 0x000000010f197824 */ /* 0x101fe200078e020e */
[----:B------:R-:W-:Y:S01]  /*4da10*/  @P5 STG.E.U16 desc[UR60][R8.64], R26 ;  /* 0x0000001a08005986 */ /* 0x000fe2000c10153c */
[----:B------:R-:W-:-:S03]  /*4da20*/  PRMT R14, R180, 0x7632, R14 ;  /* 0x00007632b40e7816 */ /* 0x000fc6000000000e */
[----:B------:R0:W-:Y:S01]  /*4da30*/  @P6 STG.E.U16 desc[UR60][R12.64], R180 ;  /* 0x000000b40c006986 */ /* 0x0001e2000c10153c */
[----:B------:R-:W-:Y:S01]  /*4da40*/  ISETP.LT.AND P6, PT, R21, R23, !P0 ;  /* 0x000000171500720c */ /* 0x000fe200047c1270 */
[----:B--2---:R-:W-:Y:S02]  /*4da50*/  VIADD R11, R16, 0xe3 ;  /* 0x000000e3100b7836 */ /* 0x004fe40000000000 */
[----:B---3--:R-:W-:-:S04]  /*4da60*/  IMAD.WIDE R4, R15, 0x2, R246 ;  /* 0x000000020f047825 */ /* 0x008fc800078e02f6 */
[C---:B----4-:R-:W-:Y:S01]  /*4da70*/  IMAD.WIDE R6, R25.reuse, 0x2, R2 ;  /* 0x0000000219067825 */ /* 0x050fe200078e0202 */
[----:B0-----:R-:W0:Y:S03]  /*4da80*/  LDC R12, c[0x0][0x248] ;  /* 0x00009200ff0c7b82 */ /* 0x001e260000000800 */
[----:B------:R-:W-:Y:S01]  /*4da90*/  IMAD.WIDE R8, R25, 0x2, R18 ;  /* 0x0000000219087825 */ /* 0x000fe200078e0212 */
[----:B------:R-:W-:Y:S01]  /*4daa0*/  PRMT R26, R184, 0x7632, R26 ;  /* 0x00007632b81a7816 */ /* 0x000fe2000000001a */
[----:B------:R2:W-:Y:S01]  /*4dab0*/  @P2 STG.E.U16 desc[UR60][R4.64], R14 ;  /* 0x0000000e04002986 */ /* 0x0005e2000c10153c */
[----:B------:R-:W-:Y:S01]  /*4dac0*/  ISETP.GE.AND P5, PT, R11, R0, PT ;  /* 0x000000000b00720c */ /* 0x000fe20003fa6270 */
[----:B------:R-:W-:Y:S01]  /*4dad0*/  IMAD.WIDE R10, R25, 0x2, R244 ;  /* 0x00000002190a7825 */ /* 0x000fe200078e02f4 */
[-C--:B------:R-:W-:Y:S01]  /*4dae0*/  ISETP.LT.AND P0, PT, R22, R23.reuse, !P0 ;  /* 0x000000171600720c */ /* 0x080fe20004701270 */
[----:B------:R3:W-:Y:S01]  /*4daf0*/  @P3 STG.E.U16 desc[UR60][R6.64], R184 ;  /* 0x000000b806003986 */ /* 0x0007e2000c10153c */
[----:B------:R-:W-:-:S02]  /*4db00*/  ISETP.LT.AND P2, PT, R17, R23, !P1 ;  /* 0x000000171100720c */ /* 0x000fc40004f41270 */
[-C--:B------:R-:W-:Y:S01]  /*4db10*/  ISETP.LT.AND P3, PT, R20, R23.reuse, !P1 ;  /* 0x000000171400720c */ /* 0x080fe20004f61270 */
[----:B------:R4:W-:Y:S01]  /*4db20*/  @P4 STG.E.U16 desc[UR60][R8.64], R26 ;  /* 0x0000001a08004986 */ /* 0x0009e2000c10153c */
[----:B-1----:R-:W-:Y:S02]  /*4db30*/  IMAD.IADD R13, R25, 0x1, R24 ;  /* 0x00000001190d7824 */ /* 0x002fe400078e0218 */
[----:B------:R-:W-:Y:S01]  /*4db40*/  VIADD R15, R16, 0xe5 ;  /* 0x000000e5100f7836 */ /* 0x000fe20000000000 */
[----:B------:R1:W-:Y:S01]  /*4db50*/  @P6 STG.E.U16 desc[UR60][R10.64], R188 ;  /* 0x000000bc0a006986 */ /* 0x0003e2000c10153c */
[----:B------:R-:W-:Y:S01]  /*4db60*/  ISETP.LT.AND P6, PT, R21, R23, !P1 ;  /* 0x000000171500720c */ /* 0x000fe20004fc1270 */
[----:B--2---:R-:W-:Y:S01]  /*4db70*/  IMAD.WIDE R4, R25, 0x2, R246 ;  /* 0x0000000219047825 */ /* 0x004fe200078e02f6 */
[----:B------:R-:W2:Y:S01]  /*4db80*/  LDC R14, c[0x0][0x248] ;  /* 0x00009200ff0e7b82 */ /* 0x000ea20000000800 */
[----:B------:R-:W-:Y:S02]  /*4db90*/  PRMT R25, R177, 0x7632, R25 ;  /* 0x00007632b1197816 */ /* 0x000fe40000000019 */
[----:B---3--:R-:W-:-:S04]  /*4dba0*/  IMAD.WIDE R6, R13, 0x2, R2 ;  /* 0x000000020d067825 */ /* 0x008fc800078e0202 */
[----:B----4-:R-:W-:Y:S01]  /*4dbb0*/  IMAD.WIDE R8, R13, 0x2, R18 ;  /* 0x000000020d087825 */ /* 0x010fe200078e0212 */
[----:B------:R-:W3:Y:S01]  /*4dbc0*/  LDC R24, c[0x0][0x248] ;  /* 0x00009200ff187b82 */ /* 0x000ee20000000800 */
[----:B-1----:R-:W-:Y:S02]  /*4dbd0*/  PRMT R11, R188, 0x7632, R11 ;  /* 0x00007632bc0b7816 */ /* 0x002fe4000000000b */
[----:B------:R-:W-:-:S03]  /*4dbe0*/  ISETP.LT.AND P1, PT, R22, R23, !P1 ;  /* 0x000000171600720c */ /* 0x000fc60004f21270 */
[----:B------:R1:W-:Y:S04]  /*4dbf0*/  @P0 STG.E.U16 desc[UR60][R4.64], R11 ;  /* 0x0000000b04000986 */ /* 0x0003e8000c10153c */
[----:B------:R4:W-:Y:S01]  /*4dc00*/  @P2 STG.E.U16 desc[UR60][R6.64], R177 ;  /* 0x000000b106002986 */ /* 0x0009e2000c10153c */
[----:B------:R-:W-:-:S03]  /*4dc10*/  ISETP.LT.AND P2, PT, R17, R23, !P5 ;  /* 0x000000171100720c */ /* 0x000fc60006f41270 */
[----:B------:R-:W-:Y:S01]  /*4dc20*/  @P3 STG.E.U16 desc[UR60][R8.64], R25 ;  /* 0x0000001908003986 */ /* 0x000fe2000c10153c */
[----:B------:R-:W-:Y:S01]  /*4dc30*/  ISETP.LT.AND P3, PT, R20, R23, !P5 ;  /* 0x000000171400720c */ /* 0x000fe20006f61270 */
[----:B-1----:R-:W-:Y:S01]  /*4dc40*/  IMAD.WIDE R10, R13, 0x2, R244 ;  /* 0x000000020d0a7825 */ /* 0x002fe200078e02f4 */
[----:B------:R-:W-:-:S03]  /*4dc50*/  ISETP.GE.AND P0, PT, R15, R0, PT ;  /* 0x000000000f00720c */ /* 0x000fc60003f06270 */
[----:B0-----:R-:W-:Y:S01]  /*4dc60*/  IMAD.IADD R15, R13, 0x1, R12 ;  /* 0x000000010d0f7824 */ /* 0x001fe200078e020c */
[----:B------:R0:W-:Y:S01]  /*4dc70*/  @P6 STG.E.U16 desc[UR60][R10.64], R181 ;  /* 0x000000b50a006986 */ /* 0x0001e2000c10153c */
[----:B------:R-:W-:Y:S01]  /*4dc80*/  VIADD R27, R16, 0xe4 ;  /* 0x000000e4101b7836 */ /* 0x000fe20000000000 */
[-C--:B------:R-:W-:Y:S01]  /*4dc90*/  ISETP.LT.AND P6, PT, R21, R23.reuse, !P5 ;  /* 0x000000171500720c */ /* 0x080fe20006fc1270 */
[----:B------:R-:W-:Y:S01]  /*4dca0*/  IMAD.WIDE R4, R13, 0x2, R246 ;  /* 0x000000020d047825 */ /* 0x000fe200078e02f6 */
[----:B------:R-:W-:Y:S02]  /*4dcb0*/  ISETP.LT.AND P5, PT, R22, R23, !P5 ;  /* 0x000000171600720c */ /* 0x000fe40006fa1270 */
[----:B------:R-:W-:Y:S01]  /*4dcc0*/  PRMT R13, R185, 0x7632, R13 ;  /* 0x00007632b90d7816 */ /* 0x000fe2000000000d */
[----:B----4-:R-:W-:Y:S01]  /*4dcd0*/  IMAD.WIDE R6, R15, 0x2, R2 ;  /* 0x000000020f067825 */ /* 0x010fe200078e0202 */
[----:B------:R-:W-:Y:S02]  /*4dce0*/  ISETP.GE.AND P4, PT, R27, R0, PT ;  /* 0x000000001b00720c */ /* 0x000fe40003f86270 */
[----:B0-----:R-:W-:Y:S01]  /*4dcf0*/  PRMT R11, R181, 0x7632, R11 ;  /* 0x00007632b50b7816 */ /* 0x001fe2000000000b */
[----:B------:R-:W-:-:S04]  /*4dd00*/  IMAD.WIDE R8, R15, 0x2, R18 ;  /* 0x000000020f087825 */ /* 0x000fc800078e0212 */
[----:B------:R0:W-:Y:S01]  /*4dd10*/  @P1 STG.E.U16 desc[UR60][R4.64], R11 ;  /* 0x0000000b04001986 */ /* 0x0001e2000c10153c */
[----:B------:R-:W-:-:S03]  /*4dd20*/  ISETP.LT.AND P1, PT, R17, R23, !P4 ;  /* 0x000000171100720c */ /* 0x000fc60006721270 */
[----:B------:R-:W-:Y:S01]  /*4dd30*/  @P2 STG.E.U16 desc[UR60][R6.64], R185 ;  /* 0x000000b906002986 */ /* 0x000fe2000c10153c */
[----:B------:R-:W-:-:S03]  /*4dd40*/  ISETP.LT.AND P2, PT, R20, R23, !P4 ;  /* 0x000000171400720c */ /* 0x000fc60006741270 */
[----:B------:R1:W-:Y:S01]  /*4dd50*/  @P3 STG.E.U16 desc[UR60][R8.64], R13 ;  /* 0x0000000d08003986 */ /* 0x0003e2000c10153c */
[----:B0-----:R-:W-:Y:S01]  /*4dd60*/  IMAD.WIDE R10, R15, 0x2, R244 ;  /* 0x000000020f0a7825 */ /* 0x001fe200078e02f4 */
[----:B------:R-:W-:-:S03]  /*4dd70*/  PRMT R5, R189, 0x7632, R5 ;  /* 0x00007632bd057816 */ /* 0x000fc60000000005 */
[C---:B-1----:R-:W-:Y:S01]  /*4dd80*/  IMAD.WIDE R12, R15.reuse, 0x2, R246 ;  /* 0x000000020f0c7825 */ /* 0x042fe200078e02f6 */
[----:B------:R-:W-:Y:S03]  /*4dd90*/  @P6 STG.E.U16 desc[UR60][R10.64], R189 ;  /* 0x000000bd0a006986 */ /* 0x000fe6000c10153c */
[----:B--2---:R-:W-:Y:S01]  /*4dda0*/  IMAD.IADD R15, R15, 0x1, R14 ;  /* 0x000000010f0f7824 */ /* 0x004fe200078e020e */
[----:B------:R0:W-:Y:S01]  /*4ddb0*/  @P5 STG.E.U16 desc[UR60][R12.64], R5 ;  /* 0x000000050c005986 */ /* 0x0001e2000c10153c */
[----:B------:R-:W1:Y:S01]  /*4ddc0*/  LDC R14, c[0x0][0x248] ;  /* 0x00009200ff0e7b82 */ /* 0x000e620000000800 */
[-C--:B------:R-:W-:Y:S01]  /*4ddd0*/  ISETP.LT.AND P5, PT, R21, R23.reuse, !P4 ;  /* 0x000000171500720c */ /* 0x080fe200067a1270 */
[----:B------:R-:W-:Y:S01]  /*4dde0*/  IMAD.WIDE R6, R15, 0x2, R18 ;  /* 0x000000020f067825 */ /* 0x000fe200078e0212 */
[-C--:B------:R-:W-:Y:S02]  /*4ddf0*/  ISETP.LT.AND P4, PT, R22, R23.reuse, !P4 ;  /* 0x000000171600720c */ /* 0x080fe40006781270 */
[----:B------:R-:W-:Y:S01]  /*4de00*/  PRMT R9, R178, 0x7632, R9 ;  /* 0x00007632b2097816 */ /* 0x000fe20000000009 */
[----:B------:R-:W-:Y:S01]  /*4de10*/  VIADD R25, R16, 0xe6 ;  /* 0x000000e610197836 */ /* 0x000fe20000000000 */
[----:B------:R-:W-:Y:S01]  /*4de20*/  ISETP.LT.AND P6, PT, R17, R23, !P0 ;  /* 0x000000171100720c */ /* 0x000fe200047c1270 */
[----:B0-----:R-:W-:-:S03]  /*4de30*/  IMAD.WIDE R4, R15, 0x2, R2 ;  /* 0x000000020f047825 */ /* 0x001fc600078e0202 */
[----:B------:R-:W-:Y:S02]  /*4de40*/  ISETP.GE.AND P3, PT, R25, R0, PT ;  /* 0x000000001900720c */ /* 0x000fe40003f66270 */
[----:B------:R0:W-:Y:S01]  /*4de50*/  @P1 STG.E.U16 desc[UR60][R4.64], R178 ;  /* 0x000000b204001986 */ /* 0x0001e2000c10153c */
[C---:B---3--:R-:W-:Y:S01]  /*4de60*/  IMAD.IADD R25, R15.reuse, 0x1, R24 ;  /* 0x000000010f197824 */ /* 0x048fe200078e0218 */
[----:B------:R-:W-:Y:S01]  /*4de70*/  ISETP.LT.AND P1, PT, R20, R23, !P0 ;  /* 0x000000171400720c */ /* 0x000fe20004721270 */
[----:B------:R-:W-:Y:S01]  /*4de80*/  IMAD.WIDE R10, R15, 0x2, R246 ;  /* 0x000000020f0a7825 */ /* 0x000fe200078e02f6 */
[----:B------:R2:W-:Y:S01]  /*4de90*/  @P2 STG.E.U16 desc[UR60][R6.64], R9 ;  /* 0x0000000906002986 */ /* 0x0005e2000c10153c */
[----:B------:R-:W3:Y:S02]  /*4dea0*/  LDC R24, c[0x0][0x248] ;  /* 0x00009200ff187b82 */ /* 0x000ee40000000800 */
[----:B------:R-:W-:Y:S01]  /*4deb0*/  IMAD.WIDE R12, R25, 0x2, R2 ;  /* 0x00000002190c7825 */ /* 0x000fe200078e0202 */
[----:B0-----:R-:W-:-:S03]  /*4dec0*/  PRMT R5, R182, 0x7632, R5 ;  /* 0x00007632b6057816 */ /* 0x001fc60000000005 */
[----:B--2---:R-:W-:Y:S01]  /*4ded0*/  IMAD.WIDE R8, R15, 0x2, R244 ;  /* 0x000000020f087825 */ /* 0x004fe200078e02f4 */
[----:B------:R-:W-:-:S04]  /*4dee0*/  PRMT R7, R186, 0x7632, R7 ;  /* 0x00007632ba077816 */ /* 0x000fc80000000007 */
[----:B------:R-:W-:Y:S04]  /*4def0*/  @P5 STG.E.U16 desc[UR60][R8.64], R182 ;  /* 0x000000b608005986 */ /* 0x000fe8000c10153c */
[----:B------:R0:W-:Y:S01]  /*4df00*/  @P4 STG.E.U16 desc[UR60][R10.64], R5 ;  /* 0x000000050a004986 */ /* 0x0001e2000c10153c */
[-C--:B------:R-:W-:Y:S02]  /*4df10*/  ISETP.LT.AND P4, PT, R21, R23.reuse, !P0 ;  /* 0x000000171500720c */ /* 0x080fe40004781270 */
[-C--:B------:R-:W-:Y:S01]  /*4df20*/  ISETP.LT.AND P0, PT, R22, R23.reuse, !P0 ;  /* 0x000000171600720c */ /* 0x080fe20004701270 */
[----:B------:R-:W-:Y:S01]  /*4df30*/  @P6 STG.E.U16 desc[UR60][R12.64], R186 ;  /* 0x000000ba0c006986 */ /* 0x000fe2000c10153c */
[-C--:B------:R-:W-:Y:S02]  /*4df40*/  ISETP.LT.AND P5, PT, R17, R23.reuse, !P3 ;  /* 0x000000171100720c */ /* 0x080fe40005fa1270 */
[----:B------:R-:W-:Y:S01]  /*4df50*/  ISETP.LT.AND P6, PT, R20, R23, !P3 ;  /* 0x000000171400720c */ /* 0x000fe20005fc1270 */
[----:B0-----:R-:W-:-:S04]  /*4df60*/  IMAD.WIDE R4, R25, 0x2, R18 ;  /* 0x0000000219047825 */ /* 0x001fc800078e0212 */
[----:B-1----:R-:W-:Y:S01]  /*4df70*/  IMAD.IADD R15, R25, 0x1, R14 ;  /* 0x00000001190f7824 */ /* 0x002fe200078e020e */
[----:B------:R0:W-:Y:S01]  /*4df80*/  @P1 STG.E.U16 desc[UR60][R4.64], R7 ;  /* 0x0000000704001986 */ /* 0x0001e2000c10153c */
[----:B------:R-:W-:Y:S01]  /*4df90*/  VIADD R27, R16, 0xe7 ;  /* 0x000000e7101b7836 */ /* 0x000fe20000000000 */
[----:B------:R-:W-:Y:S01]  /*4dfa0*/  PRMT R26, R179, 0x7632, R26 ;  /* 0x00007632b31a7816 */ /* 0x000fe2000000001a */
[----:B------:R-:W-:Y:S01]  /*4dfb0*/  IMAD.WIDE R8, R25, 0x2, R246 ;  /* 0x0000000219087825 */ /* 0x000fe200078e02f6 */
[----:B------:R-:W1:Y:S03]  /*4dfc0*/  LDC R14, c[0x0][0x248] ;  /* 0x00009200ff0e7b82 */ /* 0x000e660000000800 */
[----:B------:R-:W-:-:S04]  /*4dfd0*/  IMAD.WIDE R10, R15, 0x2, R2 ;  /* 0x000000020f0a7825 */ /* 0x000fc800078e0202 */
[----:B0-----:R-:W-:Y:S01]  /*4dfe0*/  IMAD.WIDE R6, R25, 0x2, R244 ;  /* 0x0000000219067825 */ /* 0x001fe200078e02f4 */
[----:B------:R-:W-:Y:S02]  /*4dff0*/  PRMT R5, R190, 0x7632, R5 ;  /* 0x00007632be057816 */ /* 0x000fe40000000005 */
[----:B------:R-:W-:Y:S01]  /*4e000*/  ISETP.GE.AND P2, PT, R27, R0, PT ;  /* 0x000000001b00720c */ /* 0x000fe20003f46270 */
[----:B------:R-:W-:Y:S01]  /*4e010*/  IMAD.WIDE R12, R15, 0x2, R18 ;  /* 0x000000020f0c7825 */ /* 0x000fe200078e0212 */
[----:B------:R-:W-:Y:S04]  /*4e020*/  @P4 STG.E.U16 desc[UR60][R6.64], R190 ;  /* 0x000000be06004986 */ /* 0x000fe8000c10153c */
[----:B------:R0:W-:Y:S01]  /*4e030*/  @P0 STG.E.U16 desc[UR60][R8.64], R5 ;  /* 0x0000000508000986 */ /* 0x0001e2000c10153c */
[----:B------:R-:W-:-:S02]  /*4e040*/  ISETP.LT.AND P0, PT, R21, R23, !P3 ;  /* 0x000000171500720c */ /* 0x000fc40005f01270 */
[-C--:B------:R-:W-:Y:S01]  /*4e050*/  ISETP.LT.AND P3, PT, R22, R23.reuse, !P3 ;  /* 0x000000171600720c */ /* 0x080fe20005f61270 */
[----:B------:R-:W-:Y:S01]  /*4e060*/  @P5 STG.E.U16 desc[UR60][R10.64], R179 ;  /* 0x000000b30a005986 */ /* 0x000fe2000c10153c */
[----:B------:R-:W-:-:S03]  /*4e070*/  ISETP.LT.AND P5, PT, R17, R23, !P2 ;  /* 0x000000171100720c */ /* 0x000fc600057a1270 */
[----:B------:R2:W-:Y:S01]  /*4e080*/  @P6 STG.E.U16 desc[UR60][R12.64], R26 ;  /* 0x0000001a0c006986 */ /* 0x0005e2000c10153c */
[-C--:B------:R-:W-:Y:S01]  /*4e090*/  ISETP.LT.AND P6, PT, R20, R23.reuse, !P2 ;  /* 0x000000171400720c */ /* 0x080fe200057c1270 */
[----:B---3--:R-:W-:Y:S02]  /*4e0a0*/  IMAD.IADD R25, R15, 0x1, R24 ;  /* 0x000000010f197824 */ /* 0x008fe400078e0218 */
[----:B------:R-:W-:Y:S01]  /*4e0b0*/  VIADD R27, R16, 0xe8 ;  /* 0x000000e8101b7836 */ /* 0x000fe20000000000 */
[----:B------:R-:W-:Y:S01]  /*4e0c0*/  ISETP.LT.AND P4, PT, R21, R23, !P2 ;  /* 0x000000171500720c */ /* 0x000fe20005781270 */
[C---:B0-----:R-:W-:Y:S01]  /*4e0d0*/  IMAD.WIDE R4, R15.reuse, 0x2, R244 ;  /* 0x000000020f047825 */ /* 0x041fe200078e02f4 */
[----:B------:R-:W0:Y:S03]  /*4e0e0*/  LDC R24, c[0x0][0x248] ;  /* 0x00009200ff187b82 */ /* 0x000e260000000800 */
[----:B------:R-:W-:Y:S01]  /*4e0f0*/  IMAD.WIDE R6, R15, 0x2, R246 ;  /* 0x000000020f067825 */ /* 0x000fe200078e02f6 */
[----:B--2---:R-:W-:-:S03]  /*4e100*/  PRMT R13, R183, 0x7632, R13 ;  /* 0x00007632b70d7816 */ /* 0x004fc6000000000d */
[----:B------:R-:W-:Y:S01]  /*4e110*/  IMAD.WIDE R8, R25, 0x2, R2 ;  /* 0x0000000219087825 */ /* 0x000fe200078e0202 */
[----:B------:R-:W-:Y:S01]  /*4e120*/  PRMT R26, R187, 0x7632, R26 ;  /* 0x00007632bb1a7816 */ /* 0x000fe2000000001a */
[----:B------:R-:W-:Y:S02]  /*4e130*/  @P0 STG.E.U16 desc[UR60][R4.64], R183 ;  /* 0x000000b704000986 */ /* 0x000fe4000c10153c */
[----:B------:R-:W-:Y:S01]  /*4e140*/  IMAD.WIDE R10, R25, 0x2, R18 ;  /* 0x00000002190a7825 */ /* 0x000fe200078e0212 */
[----:B------:R-:W-:Y:S01]  /*4e150*/  ISETP.GE.AND P1, PT, R27, R0, PT ;  /* 0x000000001b00720c */ /* 0x000fe20003f26270 */
[----:B------:R2:W-:Y:S01]  /*4e160*/  @P3 STG.E.U16 desc[UR60][R6.64], R13 ;  /* 0x0000000d06003986 */ /* 0x0005e2000c10153c */
[----:B------:R-:W-:-:S03]  /*4e170*/  ISETP.LT.AND P2, PT, R22, R23, !P2 ;  /* 0x000000171600720c */ /* 0x000fc60005741270 */
[----:B------:R-:W-:Y:S01]  /*4e180*/  @P5 STG.E.U16 desc[UR60][R8.64], R187 ;  /* 0x000000bb08005986 */ /* 0x000fe2000c10153c */
[----:B------:R-:W-:-:S03]  /*4e190*/  ISETP.LT.AND P5, PT, R20, R23, !P1 ;  /* 0x000000171400720c */ /* 0x000fc60004fa1270 */
[----:B------:R3:W-:Y:S01]  /*4e1a0*/  @P6 STG.E.U16 desc[UR60][R10.64], R26 ;  /* 0x0000001a0a006986 */ /* 0x0007e2000c10153c */
[----:B------:R-:W-:Y:S01]  /*4e1b0*/  ISETP.LT.AND P6, PT, R17, R23, !P1 ;  /* 0x000000171100720c */ /* 0x000fe20004fc1270 */
[----:B--2---:R-:W-:-:S04]  /*4e1c0*/  IMAD.WIDE R12, R25, 0x2, R244 ;  /* 0x00000002190c7825 */ /* 0x004fc800078e02f4 */
[----:B-1----:R-:W-:Y:S01]  /*4e1d0*/  IMAD.IADD R15, R25, 0x1, R14 ;  /* 0x00000001190f7824 */ /* 0x002fe200078e020e */
[----:B------:R-:W-:Y:S01]  /*4e1e0*/  @P4 STG.E.U16 desc[UR60][R12.64], R191 ;  /* 0x000000bf0c004986 */ /* 0x000fe2000c10153c */
[----:B------:R-:W-:Y:S01]  /*4e1f0*/  VIADD R27, R16, 0xe9 ;  /* 0x000000e9101b7836 */ /* 0x000fe20000000000 */
[----:B------:R-:W-:Y:S01]  /*4e200*/  ISETP.LT.AND P4, PT, R21, R23, !P1 ;  /* 0x000000171500720c */ /* 0x000fe20004f81270 */
[----:B------:R-:W-:Y:S01]  /*4e210*/  IMAD.WIDE R4, R25, 0x2, R246 ;  /* 0x0000000219047825 */ /* 0x000fe200078e02f6 */
[----:B---3--:R-:W-:Y:S01]  /*4e220*/  PRMT R11, R191, 0x7632, R11 ;  /* 0x00007632bf0b7816 */ /* 0x008fe2000000000b */
[----:B------:R-:W1:Y:S01]  /*4e230*/  LDC R14, c[0x0][0x248] ;  /* 0x00009200ff0e7b82 */ /* 0x000e620000000800 */
[----:B------:R-:W-:Y:S01]  /*4e240*/  PRMT R26, R192, 0x7632, R26 ;  /* 0x00007632c01a7816 */ /* 0x000fe2000000001a */
[----:B------:R-:W-:Y:S01]  /*4e250*/  IMAD.WIDE R6, R15, 0x2, R2 ;  /* 0x000000020f067825 */ /* 0x000fe200078e0202 */
[----:B------:R-:W-:-:S03]  /*4e260*/  ISETP.GE.AND P0, PT, R27, R0, PT ;  /* 0x000000001b00720c */ /* 0x000fc60003f06270 */
[----:B------:R-:W-:Y:S01]  /*4e270*/  IMAD.WIDE R8, R15, 0x2, R18 ;  /* 0x000000020f087825 */ /* 0x000fe200078e0212 */
[----:B------:R2:W-:Y:S01]  /*4e280*/  @P2 STG.E.U16 desc[UR60][R4.64], R11 ;  /* 0x0000000b04002986 */ /* 0x0005e2000c10153c */
[----:B------:R-:W-:-:S03]  /*4e290*/  ISETP.LT.AND P1, PT, R22, R23, !P1 ;  /* 0x000000171600720c */ /* 0x000fc60004f21270 */
[----:B------:R-:W-:Y:S01]  /*4e2a0*/  @P6 STG.E.U16 desc[UR60][R6.64], R192 ;  /* 0x000000c006006986 */ /* 0x000fe2000c10153c */
[----:B------:R-:W-:-:S03]  /*4e2b0*/  ISETP.LT.AND P6, PT, R17, R23, !P0 ;  /* 0x000000171100720c */ /* 0x000fc600047c1270 */
[----:B------:R3:W-:Y:S01]  /*4e2c0*/  @P5 STG.E.U16 desc[UR60][R8.64], R26 ;  /* 0x0000001a08005986 */ /* 0x0007e2000c10153c */
[-C--:B------:R-:W-:Y:S02]  /*4e2d0*/  ISETP.LT.AND P5, PT, R20, R23.reuse, !P0 ;  /* 0x000000171400720c */ /* 0x080fe400047a1270 */
[----:B------:R-:W-:Y:S01]  /*4e2e0*/  ISETP.LT.AND P2, PT, R21, R23, !P0 ;  /* 0x000000171500720c */ /* 0x000fe20004741270 */
[----:B--2---:R-:W-:-:S04]  /*4e2f0*/  IMAD.WIDE R10, R15, 0x2, R244 ;  /* 0x000000020f0a7825 */ /* 0x004fc800078e02f4 */
[C---:B------:R-:W-:Y:S02]  /*4e300*/  VIADD R13, R16.reuse, 0xeb ;  /* 0x000000eb100d7836 */ /* 0x040fe40000000000 */
[C---:B0-----:R-:W-:Y:S01]  /*4e310*/  IMAD.IADD R25, R15.reuse, 0x1, R24 ;  /* 0x000000010f197824 */ /* 0x041fe200078e0218 */
[----:B------:R0:W-:Y:S01]  /*4e320*/  @P4 STG.E.U16 desc[UR60][R10.64], R196 ;  /* 0x000000c40a004986 */ /* 0x0001e2000c10153c */
[----:B------:R-:W-:Y:S02]  /*4e330*/  VIADD R27, R16, 0xea ;  /* 0x000000ea101b7836 */ /* 0x000fe40000000000 */
[----:B------:R-:W-:Y:S01]  /*4e340*/  IMAD.WIDE R4, R15, 0x2, R246 ;  /* 0x000000020f047825 */ /* 0x000fe200078e02f6 */
[-C--:B------:R-:W-:Y:S01]  /*4e350*/  ISETP.GE.AND P4, PT, R13, R0.reuse, PT ;  /* 0x000000000d00720c */ /* 0x080fe20003f86270 */
[----:B------:R-:W2:Y:S01]  /*4e360*/  LDC R24, c[0x0][0x248] ;  /* 0x00009200ff187b82 */ /* 0x000ea20000000800 */
[----:B---3--:R-:W-:Y:S01]  /*4e370*/  PRMT R26, R200, 0x7632, R26 ;  /* 0x00007632c81a7816 */ /* 0x008fe2000000001a */
[----:B------:R-:W-:Y:S01]  /*4e380*/  IMAD.WIDE R6, R25, 0x2, R2 ;  /* 0x0000000219067825 */ /* 0x000fe200078e0202 */
[----:B------:R-:W-:-:S02]  /*4e390*/  ISETP.GE.AND P3, PT, R27, R0, PT ;  /* 0x000000001b00720c */ /* 0x000fc40003f66270 */
[----:B0-----:R-:W-:Y:S01]  /*4e3a0*/  PRMT R11, R196, 0x7632, R11 ;  /* 0x00007632c40b7816 */ /* 0x001fe2000000000b */
[----:B------:R-:W-:-:S04]  /*4e3b0*/  IMAD.WIDE R8, R25, 0x2, R18 ;  /* 0x0000000219087825 */ /* 0x000fc800078e0212 */
[----:B------:R-:W-:Y:S01]  /*4e3c0*/  IMAD.WIDE R12, R25, 0x2, R244 ;  /* 0x00000002190c7825 */ /* 0x000fe200078e02f4 */
[----:B------:R0:W-:Y:S01]  /*4e3d0*/  @P1 STG.E.U16 desc[UR60][R4.64], R11 ;  /* 0x0000000b04001986 */ /* 0x0001e2000c10153c */
[----:B------:R-:W-:-:S03]  /*4e3e0*/  ISETP.LT.AND P0, PT, R22, R23, !P0 ;  /* 0x000000171600720c */ /* 0x000fc60004701270 */
[----:B------:R-:W-:Y:S01]  /*4e3f0*/  @P6 STG.E.U16 desc[UR60][R6.64], R200 ;  /* 0x000000c806006986 */ /* 0x000fe2000c10153c */
[----:B------:R-:W-:-:S03]  /*4e400*/  ISETP.LT.AND P1, PT, R17, R23, !P3 ;  /* 0x000000171100720c */ /* 0x000fc60005f21270 */
[----:B------:R3:W-:Y:S01]  /*4e410*/  @P5 STG.E.U16 desc[UR60][R8.64], R26 ;  /* 0x0000001a08005986 */ /* 0x0007e2000c10153c */
[----:B------:R-:W-:-:S03]  /*4e420*/  ISETP.LT.AND P6, PT, R21, R23, !P3 ;  /* 0x000000171500720c */ /* 0x000fc60005fc1270 */
[----:B------:R4:W-:Y:S01]  /*4e430*/  @P2 STG.E.U16 desc[UR60][R12.64], R204 ;  /* 0x000000cc0c002986 */ /* 0x0009e2000c10153c */
[----:B------:R-:W-:Y:S01]  /*4e440*/  ISETP.LT.AND P2, PT, R20, R23, !P3 ;  /* 0x000000171400720c */ /* 0x000fe20005f41270 */
[C-C-:B-1----:R-:W-:Y:S02]  /*4e450*/  IMAD.IADD R15, R25.reuse, 0x1, R14.reuse ;  /* 0x00000001190f7824 */ /* 0x142fe400078e020e */
[----:B0-----:R-:W-:Y:S01]  /*4e460*/  VIADD R11, R16, 0xec ;  /* 0x000000ec100b7836 */ /* 0x001fe20000000000 */
[----:B------:R-:W-:Y:S01]  /*4e470*/  PRMT R14, R204, 0x7632, R14 ;  /* 0x00007632cc0e7816 */ /* 0x000fe2000000000e */
[----:B------:R-:W-:Y:S01]  /*4e480*/  IMAD.WIDE R4, R25, 0x2, R246 ;  /* 0x0000000219047825 */ /* 0x000fe200078e02f6 */
[----:B---3--:R-:W-:-:S03]  /*4e490*/  PRMT R26, R193, 0x7632, R26 ;  /* 0x00007632c11a7816 */ /* 0x008fc6000000001a */
[----:B------:R-:W-:Y:S01]  /*4e4a0*/  IMAD.WIDE R6, R15, 0x2, R2 ;  /* 0x000000020f067825 */ /* 0x000fe200078e0202 */
[----:B------:R-:W-:Y:S01]  /*4e4b0*/  ISETP.GE.AND P5, PT, R11, R0, PT ;  /* 0x000000000b00720c */ /* 0x000fe20003fa6270 */
[----:B----4-:R-:W0:Y:S02]  /*4e4c0*/  LDC R12, c[0x0][0x248] ;  /* 0x00009200ff0c7b82 */ /* 0x010e240000000800 */
[C---:B------:R-:W-:Y:S01]  /*4e4d0*/  IMAD.WIDE R8, R15.reuse, 0x2, R18 ;  /* 0x000000020f087825 */ /* 0x040fe200078e0212 */
[----:B------:R1:W-:Y:S03]  /*4e4e0*/  @P0 STG.E.U16 desc[UR60][R4.64], R14 ;  /* 0x0000000e04000986 */ /* 0x0003e6000c10153c */
[----:B------:R-:W-:Y:S01]  /*4e4f0*/  IMAD.WIDE R10, R15, 0x2, R244 ;  /* 0x000000020f0a7825 */ /* 0x000fe200078e02f4 */
[----:B------:R3:W-:Y:S01]  /*4e500*/  @P1 STG.E.U16 desc[UR60][R6.64], R193 ;  /* 0x000000c106001986 */ /* 0x0007e2000c10153c */
[----:B------:R-:W-:-:S02]  /*4e510*/  ISETP.LT.AND P3, PT, R22, R23, !P3 ;  /* 0x000000171600720c */ /* 0x000fc40005f61270 */
[-C--:B------:R-:W-:Y:S01]  /*4e520*/  ISETP.LT.AND P1, PT, R17, R23.reuse, !P4 ;  /* 0x000000171100720c */ /* 0x080fe20006721270 */
[----:B------:R4:W-:Y:S01]  /*4e530*/  @P2 STG.E.U16 desc[UR60][R8.64], R26 ;  /* 0x0000001a08002986 */ /* 0x0009e2000c10153c */
[----:B------:R-:W-:-:S03]  /*4e540*/  ISETP.LT.AND P2, PT, R20, R23, !P4 ;  /* 0x000000171400720c */ /* 0x000fc60006741270 */
[----:B------:R4:W-:Y:S01]  /*4e550*/  @P6 STG.E.U16 desc[UR60][R10.64], R197 ;  /* 0x000000c50a006986 */ /* 0x0009e2000c10153c */
[----:B------:R-:W-:Y:S01]  /*4e560*/  ISETP.LT.AND P6, PT, R21, R23, !P4 ;  /* 0x000000171500720c */ /* 0x000fe200067c1270 */
[--C-:B--2---:R-:W-:Y:S01]  /*4e570*/  IMAD.IADD R13, R15, 0x1, R24.reuse ;  /* 0x000000010f0d7824 */ /* 0x104fe200078e0218 */
[----:B------:R-:W-:Y:S01]  /*4e580*/  PRMT R24, R197, 0x7632, R24 ;  /* 0x00007632c5187816 */ /* 0x000fe20000000018 */
[----:B-1----:R-:W-:Y:S01]  /*4e590*/  IMAD.WIDE R4, R15, 0x2, R246 ;  /* 0x000000020f047825 */ /* 0x002fe200078e02f6 */
[----:B------:R-:W1:Y:S03]  /*4e5a0*/  LDC R14, c[0x0][0x248] ;  /* 0x00009200ff0e7b82 */ /* 0x000e660000000800 */
[----:B---3--:R-:W-:Y:S01]  /*4e5b0*/  IMAD.WIDE R6, R13, 0x2, R2 ;  /* 0x000000020d067825 */ /* 0x008fe200078e0202 */
[----:B----4-:R-:W-:-:S03]  /*4e5c0*/  PRMT R26, R201, 0x7632, R26 ;  /* 0x00007632c91a7816 */ /* 0x010fc6000000001a */
[C---:B------:R-:W-:Y:S01]  /*4e5d0*/  IMAD.WIDE R8, R13.reuse, 0x2, R18 ;  /* 0x000000020d087825 */ /* 0x040fe200078e0212 */
[----:B------:R2:W-:Y:S03]  /*4e5e0*/  @P3 STG.E.U16 desc[UR60][R4.64], R24 ;  /* 0x0000001804003986 */ /* 0x0005e6000c10153c */
[----:B------:R-:W-:Y:S01]  /*4e5f0*/  IMAD.WIDE R10, R13, 0x2, R244 ;  /* 0x000000020d0a7825 */ /* 0x000fe200078e02f4 */
[----:B------:R3:W-:Y:S01]  /*4e600*/  @P1 STG.E.U16 desc[UR60][R6.64], R201 ;  /* 0x000000c906001986 */ /* 0x0007e2000c10153c */
[-C--:B------:R-:W-:Y:S02]  /*4e610*/  ISETP.LT.AND P1, PT, R22, R23.reuse, !P4 ;  /* 0x000000171600720c */ /* 0x080fe40006721270 */
[-C--:B------:R-:W-:Y:S01]  /*4e620*/  ISETP.LT.AND P3, PT, R17, R23.reuse, !P5 ;  /* 0x000000171100720c */ /* 0x080fe20006f61270 */
[----:B------:R-:W-:Y:S04]  /*4e630*/  @P2 STG.E.U16 desc[UR60][R8.64], R26 ;  /* 0x0000001a08002986 */ /* 0x000fe8000c10153c */
[----:B------:R4:W-:Y:S01]  /*4e640*/  @P6 STG.E.U16 desc[UR60][R10.64], R205 ;  /* 0x000000cd0a006986 */ /* 0x0009e2000c10153c */
[----:B------:R-:W-:Y:S01]  /*4e650*/  ISETP.LT.AND P6, PT, R20, R23, !P5 ;  /* 0x000000171400720c */ /* 0x000fe20006fc1270 */
[----:B0-----:R-:W-:-:S02]  /*4e660*/  IMAD.IADD R15, R13, 0x1, R12 ;  /* 0x000000010d0f7824 */ /* 0x001fc400078e020c */
[----:B------:R-:W-:Y:S01]  /*4e670*/  VIADD R25, R16, 0xed ;  /* 0x000000ed10197836 */ /* 0x000fe20000000000 */
[----:B------:R-:W-:Y:S01]  /*4e680*/  ISETP.LT.AND P4, PT, R21, R23, !P5 ;  /* 0x000000171500720c */ /* 0x000fe20006f81270 */
[----:B--2---:R-:W-:Y:S01]  /*4e690*/  IMAD.WIDE R4, R13, 0x2, R246 ;  /* 0x000000020d047825 */ /* 0x004fe200078e02f6 */
[----:B------:R-:W-:Y:S01]  /*4e6a0*/  PRMT R12, R194, 0x7632, R12 ;  /* 0x00007632c20c7816 */ /* 0x000fe2000000000c */
[----:B------:R-:W0:Y:S02]  /*4e6b0*/  LDC R24, c[0x0][0x248] ;  /* 0x00009200ff187b82 */ /* 0x000e240000000800 */
[----:B---3--:R-:W-:Y:S01]  /*4e6c0*/  IMAD.WIDE R6, R15, 0x2, R2 ;  /* 0x000000020f067825 */ /* 0x008fe200078e0202 */
[----:B----4-:R-:W-:-:S03]  /*4e6d0*/  PRMT R11, R205, 0x7632, R11 ;  /* 0x00007632cd0b7816 */ /* 0x010fc6000000000b */
[----:B------:R-:W-:Y:S01]  /*4e6e0*/  IMAD.WIDE R8, R15, 0x2, R18 ;  /* 0x000000020f087825 */ /* 0x000fe200078e0212 */
[----:B------:R-:W-:Y:S01]  /*4e6f0*/  ISETP.GE.AND P0, PT, R25, R0, PT ;  /* 0x000000001900720c */ /* 0x000fe20003f06270 */
[----:B------:R2:W-:Y:S02]  /*4e700*/  @P1 STG.E.U16 desc[UR60][R4.64], R11 ;  /* 0x0000000b04001986 */ /* 0x0005e4000c10153c */
[----:B------:R-:W-:Y:S02]  /*4e710*/  VIADD R25, R16, 0xef ;  /* 0x000000ef10197836 */ /* 0x000fe40000000000 */
[----:B------:R3:W-:Y:S01]  /*4e720*/  @P3 STG.E.U16 desc[UR60][R6.64], R194 ;  /* 0x000000c206003986 */ /* 0x0007e2000c10153c */
[----:B------:R-:W-:-:S03]  /*4e730*/  ISETP.LT.AND P3, PT, R22, R23, !P5 ;  /* 0x000000171600720c */ /* 0x000fc60006f61270 */
[----:B------:R-:W-:Y:S01]  /*4e740*/  @P6 STG.E.U16 desc[UR60][R8.64], R12 ;  /* 0x0000000c08006986 */ /* 0x000fe2000c10153c */
[-C--:B------:R-:W-:Y:S02]  /*4e750*/  ISETP.LT.AND P6, PT, R17, R23.reuse, !P0 ;  /* 0x000000171100720c */ /* 0x080fe400047c1270 */
[----:B------:R-:W-:Y:S01]  /*4e760*/  ISETP.LT.AND P5, PT, R20, R23, !P0 ;  /* 0x000000171400720c */ /* 0x000fe200047a1270 */
[----:B--2---:R-:W-:Y:S01]  /*4e770*/  IMAD.WIDE R10, R15, 0x2, R244 ;  /* 0x000000020f0a7825 */ /* 0x004fe200078e02f4 */
[----:B------:R-:W-:-:S03]  /*4e780*/  ISETP.GE.AND P1, PT, R25, R0, PT ;  /* 0x000000001900720c */ /* 0x000fc60003f26270 */
[----:B-1----:R-:W-:Y:S01]  /*4e790*/  IMAD.IADD R25, R15, 0x1, R14 ;  /* 0x000000010f197824 */ /* 0x002fe200078e020e */
[----:B------:R1:W-:Y:S01]  /*4e7a0*/  @P4 STG.E.U16 desc[UR60][R10.64], R198 ;  /* 0x000000c60a004986 */ /* 0x0003e2000c10153c */
[----:B------:R-:W-:Y:S01]  /*4e7b0*/  VIADD R27, R16, 0xee ;  /* 0x000000ee101b7836 */ /* 0x000fe20000000000 */
[-C--:B------:R-:W-:Y:S01]  /*4e7c0*/  ISETP.LT.AND P4, PT, R21, R23.reuse, !P0 ;  /* 0x000000171500720c */ /* 0x080fe20004781270 */
[----:B------:R-:W-:Y:S01]  /*4e7d0*/  IMAD.WIDE R4, R15, 0x2, R246 ;  /* 0x000000020f047825 */ /* 0x000fe200078e02f6 */
[----:B------:R-:W2:Y:S01]  /*4e7e0*/  LDC R14, c[0x0][0x248] ;  /* 0x00009200ff0e7b82 */ /* 0x000ea20000000800 */
[----:B------:R-:W-:Y:S02]  /*4e7f0*/  ISETP.LT.AND P0, PT, R22, R23, !P0 ;  /* 0x000000171600720c */ /* 0x000fe40004701270 */
[----:B---3--:R-:W-:Y:S01]  /*4e800*/  IMAD.WIDE R6, R25, 0x2, R2 ;  /* 0x0000000219067825 */ /* 0x008fe200078e0202 */
[----:B------:R-:W-:Y:S02]  /*4e810*/  ISETP.GE.AND P2, PT, R27, R0, PT ;  /* 0x000000001b00720c */ /* 0x000fe40003f46270 */
[----:B-1----:R-:W-:Y:S01]  /*4e820*/  PRMT R11, R198, 0x7632, R11 ;  /* 0x00007632c60b7816 */ /* 0x002fe2000000000b */
[----:B------:R-:W-:Y:S01]  /*4e830*/  IMAD.WIDE R8, R25, 0x2, R18 ;  /* 0x0000000219087825 */ /* 0x000fe200078e0212 */
[----:B------:R-:W-:-:S03]  /*4e840*/  PRMT R13, R202, 0x7632, R13 ;  /* 0x00007632ca0d7816 */ /* 0x000fc6000000000d */
[----:B------:R1:W-:Y:S04]  /*4e850*/  @P3 STG.E.U16 desc[UR60][R4.64], R11 ;  /* 0x0000000b04003986 */ /* 0x0003e8000c10153c */
[----:B------:R-:W-:Y:S01]  /*4e860*/  @P6 STG.E.U16 desc[UR60][R6.64], R202 ;  /* 0x000000ca06006986 */ /* 0x000fe2000c10153c */
[----:B------:R-:W-:-:S03]  /*4e870*/  ISETP.LT.AND P6, PT, R17, R23, !P2 ;  /* 0x000000171100720c */ /* 0x000fc600057c1270 */
[----:B------:R3:W-:Y:S01]  /*4e880*/  @P5 STG.E.U16 desc[UR60][R8.64], R13 ;  /* 0x0000000d08005986 */ /* 0x0007e2000c10153c */
[C---:B-1----:R-:W-:Y:S01]  /*4e890*/  IMAD.WIDE R10, R25.reuse, 0x2, R244 ;  /* 0x00000002190a7825 */ /* 0x042fe200078e02f4 */
[----:B------:R-:W-:Y:S02]  /*4e8a0*/  PRMT R5, R206, 0x7632, R5 ;  /* 0x00007632ce057816 */ /* 0x000fe40000000005 */
[-C--:B------:R-:W-:Y:S01]  /*4e8b0*/  ISETP.LT.AND P5, PT, R20, R23.reuse, !P2 ;  /* 0x000000171400720c */ /* 0x080fe200057a1270 */
[C---:B---3--:R-:W-:Y:S01]  /*4e8c0*/  IMAD.WIDE R12, R25.reuse, 0x2, R246 ;  /* 0x00000002190c7825 */ /* 0x048fe200078e02f6 */
[----:B------:R-:W-:Y:S03]  /*4e8d0*/  @P4 STG.E.U16 desc[UR60][R10.64], R206 ;  /* 0x000000ce0a004986 */ /* 0x000fe6000c10153c */
[----:B0-----:R-:W-:Y:S01]  /*4e8e0*/  IMAD.IADD R25, R25, 0x1, R24 ;  /* 0x0000000119197824 */ /* 0x001fe200078e0218 */
[----:B------:R0:W-:Y:S01]  /*4e8f0*/  @P0 STG.E.U16 desc[UR60][R12.64], R5 ;  /* 0x000000050c000986 */ /* 0x0001e2000c10153c */
[----:B------:R-:W1:Y:S01]  /*4e900*/  LDC R24, c[0x0][0x248] ;  /* 0x00009200ff187b82 */ /* 0x000e620000000800 */
[----:B------:R-:W-:Y:S01]  /*4e910*/  VIADD R15, R16, 0xf0 ;  /* 0x000000f0100f7836 */ /* 0x000fe20000000000 */
[-C--:B------:R-:W-:Y:S01]  /*4e920*/  ISETP.LT.AND P0, PT, R21, R23.reuse, !P2 ;  /* 0x000000171500720c */ /* 0x080fe20005701270 */
[----:B------:R-:W-:Y:S01]  /*4e930*/  IMAD.WIDE R6, R25, 0x2, R18 ;  /* 0x0000000219067825 */ /* 0x000fe200078e0212 */
[----:B------:R-:W-:-:S03]  /*4e940*/  ISETP.LT.AND P2, PT, R22, R23, !P2 ;  /* 0x000000171600720c */ /* 0x000fc60005741270 */
[----:B0-----:R-:W-:Y:S01]  /*4e950*/  IMAD.WIDE R4, R25, 0x2, R2 ;  /* 0x0000000219047825 */ /* 0x001fe200078e0202 */
[----:B------:R-:W-:-:S04]  /*4e960*/  PRMT R9, R195, 0x7632, R9 ;  /* 0x00007632c3097816 */ /* 0x000fc80000000009 */
[----:B------:R0:W-:Y:S01]  /*4e970*/  @P6 STG.E.U16 desc[UR60][R4.64], R195 ;  /* 0x000000c304006986 */ /* 0x0001e2000c10153c */
[-C--:B------:R-:W-:Y:S02]  /*4e980*/  ISETP.LT.AND P6, PT, R17, R23.reuse, !P1 ;  /* 0x000000171100720c */ /* 0x080fe40004fc1270 */
[----:B------:R-:W-:Y:S01]  /*4e990*/  ISETP.GE.AND P3, PT, R15, R0, PT ;  /* 0x000000000f00720c */ /* 0x000fe20003f66270 */
[C---:B--2---:R-:W-:Y:S01]  /*4e9a0*/  IMAD.IADD R15, R25.reuse, 0x1, R14 ;  /* 0x00000001190f7824 */ /* 0x044fe200078e020e */
[----:B------:R2:W-:Y:S01]  /*4e9b0*/  @P5 STG.E.U16 desc[UR60][R6.64], R9 ;  /* 0x0000000906005986 */ /* 0x0005e2000c10153c */
[----:B------:R-:W-:Y:S01]  /*4e9c0*/  ISETP.LT.AND P5, PT, R20, R23, !P1 ;  /* 0x000000171400720c */ /* 0x000fe20004fa1270 */
[----:B------:R-:W-:Y:S01]  /*4e9d0*/  IMAD.WIDE R10, R25, 0x2, R246 ;  /* 0x00000002190a7825 */ /* 0x000fe200078e02f6 */
[----:B------:R-:W3:Y:S03]  /*4e9e0*/  LDC R14, c[0x0][0x248] ;  /* 0x00009200ff0e7b82 */ /* 0x000ee60000000800 */
[----:B------:R-:W-:Y:S01]  /*4e9f0*/  IMAD.WIDE R12, R15, 0x2, R2 ;  /* 0x000000020f0c7825 */ /* 0x000fe200078e0202 */
[----:B0-----:R-:W-:-:S03]  /*4ea00*/  PRMT R5, R199, 0x7632, R5 ;  /* 0x00007632c7057816 */ /* 0x001fc60000000005 */
[----:B--2---:R-:W-:Y:S01]  /*4ea10*/  IMAD.WIDE R8, R25, 0x2, R244 ;  /* 0x0000000219087825 */ /* 0x004fe200078e02f4 */
[----:B------:R-:W-:-:S04]  /*4ea20*/  PRMT R7, R203, 0x7632, R7 ;  /* 0x00007632cb077816 */ /* 0x000fc80000000007 */
[----:B------:R-:W-:Y:S01]  /*4ea30*/  @P0 STG.E.U16 desc[UR60][R8.64], R199 ;  /* 0x000000c708000986 */ /* 0x000fe2000c10153c */
[-C--:B------:R-:W-:Y:S02]  /*4ea40*/  ISETP.LT.AND P0, PT, R21, R23.reuse, !P1 ;  /* 0x000000171500720c */ /* 0x080fe40004f01270 */
[-C--:B------:R-:W-:Y:S01]  /*4ea50*/  ISETP.LT.AND P1, PT, R22, R23.reuse, !P1 ;  /* 0x000000171600720c */ /* 0x080fe20004f21270 */
[----:B------:R0:W-:Y:S01]  /*4ea60*/  @P2 STG.E.U16 desc[UR60][R10.64], R5 ;  /* 0x000000050a002986 */ /* 0x0001e2000c10153c */
[----:B------:R-:W-:-:S03]  /*4ea70*/  ISETP.LT.AND P2, PT, R20, R23, !P3 ;  /* 0x000000171400720c */ /* 0x000fc60005f41270 */
[----:B------:R2:W-:Y:S01]  /*4ea80*/  @P6 STG.E.U16 desc[UR60][R12.64], R203 ;  /* 0x000000cb0c006986 */ /* 0x0005e2000c10153c */
[----:B------:R-:W-:Y:S01]  /*4ea90*/  ISETP.LT.AND P6, PT, R17, R23, !P3 ;  /* 0x000000171100720c */ /* 0x000fe20005fc1270 */
[C---:B-1----:R-:W-:Y:S02]  /*4eaa0*/  IMAD.IADD R25, R15.reuse, 0x1, R24 ;  /* 0x000000010f197824 */ /* 0x042fe400078e0218 */
[----:B------:R-:W-:Y:S01]  /*4eab0*/  VIADD R27, R16, 0xf1 ;  /* 0x000000f1101b7836 */ /* 0x000fe20000000000 */
[----:B------:R-:W1:Y:S01]  /*4eac0*/  LDC R24, c[0x0][0x248] ;  /* 0x00009200ff187b82 */ /* 0x000e620000000800 */
[----:B0-----:R-:W-:Y:S01]  /*4ead0*/  IMAD.WIDE R4, R15, 0x2, R18 ;  /* 0x000000020f047825 */ /* 0x001fe200078e0212 */
[----:B------:R-:W-:-:S04]  /*4eae0*/  PRMT R26, R208, 0x7632, R26 ;  /* 0x00007632d01a7816 */ /* 0x000fc8000000001a */
[----:B------:R0:W-:Y:S01]  /*4eaf0*/  @P5 STG.E.U16 desc[UR60][R4.64], R7 ;  /* 0x0000000704005986 */ /* 0x0001e2000c10153c */
[----:B------:R-:W-:Y:S01]  /*4eb00*/  IMAD.WIDE R8, R15, 0x2, R246 ;  /* 0x000000020f087825 */ /* 0x000fe200078e02f6 */
[----:B------:R-:W-:-:S03]  /*4eb10*/  ISETP.GE.AND P4, PT, R27, R0, PT ;  /* 0x000000001b00720c */ /* 0x000fc60003f86270 */
[----:B------:R-:W-:-:S04]  /*4eb20*/  IMAD.WIDE R10, R25, 0x2, R2 ;  /* 0x00000002190a7825 */ /* 0x000fc800078e0202 */
[----:B--2---:R-:W-:Y:S01]  /*4eb30*/  IMAD.WIDE R12, R25, 0x2, R18 ;  /* 0x00000002190c7825 */ /* 0x004fe200078e0212 */
[----:B0-----:R-:W-:-:S03]  /*4eb40*/  PRMT R5, R207, 0x7632, R5 ;  /* 0x00007632cf057816 */ /* 0x001fc60000000005 */
        /* <DEDUP_REMOVED lines=12> */
[----:B0-----:R-:W-:-:S04]  /*4ec10*/  IMAD.WIDE R4, R25, 0x2, R244 ;  /* 0x0000000219047825 */ /* 0x001fc800078e02f4 */
        /* <DEDUP_REMOVED lines=9> */
[-C--:B------:R-:W-:Y:S02]  /*4ecb0*/  ISETP.LT.AND P4, PT, R22, R23.reuse, !P4 ;  /* 0x000000171600720c */ /* 0x080fe40006781270 */
[-C--:B------:R-:W-:Y:S01]  /*4ecc0*/  ISETP.LT.AND P3, PT, R17, R23.reuse, !P5 ;  /* 0x000000171100720c */ /* 0x080fe20006f61270 */
[----:B------:R-:W-:Y:S04]  /*4ecd0*/  @P6 STG.E.U16 desc[UR60][R8.64], R216 ;  /* 0x000000d808006986 */ /* 0x000fe8000c10153c */
[----:B------:R2:W-:Y:S01]  /*4ece0*/  @P2 STG.E.U16 desc[UR60][R10.64], R26 ;  /* 0x0000001a0a002986 */ /* 0x0005e2000c10153c */
[----:B------:R-:W-:Y:S01]  /*4ecf0*/  ISETP.LT.AND P2, PT, R20, R23, !P5 ;  /* 0x000000171400720c */ /* 0x000fe20006f41270 */
[----:B------:R-:W-:-:S02]  /*4ed00*/  VIADD R27, R16, 0xf3 ;  /* 0x000000f3101b7836 */ /* 0x000fc40000000000 */
[----:B-1----:R-:W-:Y:S01]  /*4ed10*/  IMAD.IADD R25, R15, 0x1, R24 ;  /* 0x000000010f197824 */ /* 0x002fe200078e0218 */
[----:B------:R-:W-:Y:S01]  /*4ed20*/  ISETP.LT.AND P6, PT, R21, R23, !P5 ;  /* 0x000000171500720c */ /* 0x000fe20006fc1270 */
[----:B0-----:R-:W-:Y:S01]  /*4ed30*/  IMAD.WIDE R12, R15, 0x2, R244 ;  /* 0x000000020f0c7825 */ /* 0x001fe200078e02f4 */
[----:B------:R-:W-:Y:S01]  /*4ed40*/  ISETP.GE.AND P0, PT, R27, R0, PT ;  /* 0x000000001b00720c */ /* 0x000fe20003f06270 */
[----:B------:R-:W0:Y:S02]  /*4ed50*/  LDC R24, c[0x0][0x248] ;  /* 0x00009200ff187b82 */ /* 0x000e240000000800 */
[----:B------:R-:W-:Y:S01]  /*4ed60*/  IMAD.WIDE R4, R15, 0x2, R246 ;  /* 0x000000020f047825 */ /* 0x000fe200078e02f6 */
[----:B--2---:R-:W-:-:S03]  /*4ed70*/  PRMT R11, R220, 0x7632, R11 ;  /* 0x00007632dc0b7816 */ /* 0x004fc6000000000b */
[----:B------:R-:W-:Y:S01]  /*4ed80*/  IMAD.WIDE R6, R25, 0x2, R2 ;  /* 0x0000000219067825 */ /* 0x000fe200078e0202 */
[----:B------:R-:W-:Y:S01]  /*4ed90*/  PRMT R26, R209, 0x7632, R26 ;  /* 0x00007632d11a7816 */ /* 0x000fe2000000001a */
[----:B------:R-:W-:Y:S02]  /*4eda0*/  @P1 STG.E.U16 desc[UR60][R12.64], R220 ;  /* 0x000000dc0c001986 */ /* 0x000fe4000c10153c */
[----:B------:R-:W-:Y:S01]  /*4edb0*/  IMAD.WIDE R8, R25, 0x2, R18 ;  /* 0x0000000219087825 */ /* 0x000fe200078e0212 */
[-C--:B------:R-:W-:Y:S01]  /*4edc0*/  ISETP.LT.AND P5, PT, R22, R23.reuse, !P5 ;  /* 0x000000171600720c */ /* 0x080fe20006fa1270 */
[----:B------:R1:W-:Y:S01]  /*4edd0*/  @P4 STG.E.U16 desc[UR60][R4.64], R11 ;  /* 0x0000000b04004986 */ /* 0x0003e2000c10153c */
[----:B------:R-:W-:-:S03]  /*4ede0*/  ISETP.LT.AND P4, PT, R17, R23, !P0 ;  /* 0x000000171100720c */ /* 0x000fc60004781270 */
[----:B------:R-:W-:Y:S01]  /*4edf0*/  @P3 STG.E.U16 desc[UR60][R6.64], R209 ;  /* 0x000000d106003986 */ /* 0x000fe2000c10153c */
[----:B------:R-:W-:-:S03]  /*4ee00*/  ISETP.LT.AND P3, PT, R20, R23, !P0 ;  /* 0x000000171400720c */ /* 0x000fc60004761270 */
[----:B------:R2:W-:Y:S01]  /*4ee10*/  @P2 STG.E.U16 desc[UR60][R8.64], R26 ;  /* 0x0000001a08002986 */ /* 0x0005e2000c10153c */
[----:B------:R-:W-:Y:S01]  /*4ee20*/  ISETP.LT.AND P2, PT, R21, R23, !P0 ;  /* 0x000000171500720c */ /* 0x000fe20004741270 */
[----:B-1----:R-:W-:-:S04]  /*4ee30*/  IMAD.WIDE R10, R25, 0x2, R244 ;  /* 0x00000002190a7825 */ /* 0x002fc800078e02f4 */
[C---:B------:R-:W-:Y:S02]  /*4ee40*/  VIADD R13, R16.reuse, 0xf5 ;  /* 0x000000f5100d7836 */ /* 0x040fe40000000000 */
[C---:B---3--:R-:W-:Y:S01]  /*4ee50*/  IMAD.IADD R15, R25.reuse, 0x1, R14 ;  /* 0x00000001190f7824 */ /* 0x048fe200078e020e */
[----:B------:R1:W-:Y:S01]  /*4ee60*/  @P6 STG.E.U16 desc[UR60][R10.64], R213 ;  /* 0x000000d50a006986 */ /* 0x0003e2000c10153c */
[----:B------:R-:W-:Y:S02]  /*4ee70*/  VIADD R27, R16, 0xf4 ;  /* 0x000000f4101b7836 */ /* 0x000fe40000000000 */
[----:B------:R-:W-:Y:S01]  /*4ee80*/  IMAD.WIDE R4, R25, 0x2, R246 ;  /* 0x0000000219047825 */ /* 0x000fe200078e02f6 */
[----:B------:R-:W-:Y:S01]  /*4ee90*/  ISETP.GE.AND P6, PT, R13, R0, PT ;  /* 0x000000000d00720c */ /* 0x000fe20003fc6270 */
[----:B------:R-:W3:Y:S01]  /*4eea0*/  LDC R14, c[0x0][0x248] ;  /* 0x00009200ff0e7b82 */ /* 0x000ee20000000800 */
[----:B--2---:R-:W-:Y:S01]  /*4eeb0*/  PRMT R26, R217, 0x7632, R26 ;  /* 0x00007632d91a7816 */ /* 0x004fe2000000001a */
[----:B------:R-:W-:Y:S01]  /*4eec0*/  IMAD.WIDE R6, R15, 0x2, R2 ;  /* 0x000000020f067825 */ /* 0x000fe200078e0202 */
[----:B-1----:R-:W-:-:S03]  /*4eed0*/  PRMT R11, R213, 0x7632, R11 ;  /* 0x00007632d50b7816 */ /* 0x002fc6000000000b */
[----:B------:R-:W-:Y:S01]  /*4eee0*/  IMAD.WIDE R8, R15, 0x2, R18 ;  /* 0x000000020f087825 */ /* 0x000fe200078e0212 */
[----:B------:R-:W-:-:S03]  /*4eef0*/  ISETP.GE.AND P1, PT, R27, R0, PT ;  /* 0x000000001b00720c */ /* 0x000fc60003f26270 */
[----:B------:R-:W-:Y:S01]  /*4ef00*/  IMAD.WIDE R12, R15, 0x2, R244 ;  /* 0x000000020f0c7825 */ /* 0x000fe200078e02f4 */
[----:B------:R1:W-:Y:S01]  /*4ef10*/  @P5 STG.E.U16 desc[UR60][R4.64], R11 ;  /* 0x0000000b04005986 */ /* 0x0003e2000c10153c */
[----:B------:R-:W-:-:S03]  /*4ef20*/  ISETP.LT.AND P0, PT, R22, R23, !P0 ;  /* 0x000000171600720c */ /* 0x000fc60004701270 */
[----:B------:R2:W-:Y:S04]  /*4ef30*/  @P4 STG.E.U16 desc[UR60][R6.64], R217 ;  /* 0x000000d906004986 */ /* 0x0005e8000c10153c */
[----:B------:R-:W-:Y:S04]  /*4ef40*/  @P3 STG.E.U16 desc[UR60][R8.64], R26 ;  /* 0x0000001a08003986 */ /* 0x000fe8000c10153c */
[----:B------:R4:W-:Y:S01]  /*4ef50*/  @P2 STG.E.U16 desc[UR60][R12.64], R221 ;  /* 0x000000dd0c002986 */ /* 0x0009e2000c10153c */
[-C--:B------:R-:W-:Y:S01]  /*4ef60*/  ISETP.LT.AND P2, PT, R17, R23.reuse, !P1 ;  /* 0x000000171100720c */ /* 0x080fe20004f41270 */
[C---:B0-----:R-:W-:Y:S01]  /*4ef70*/  IMAD.IADD R25, R15.reuse, 0x1, R24 ;  /* 0x000000010f197824 */ /* 0x041fe200078e0218 */
[----:B------:R-:W-:Y:S01]  /*4ef80*/  ISETP.LT.AND P3, PT, R20, R23, !P1 ;  /* 0x000000171400720c */ /* 0x000fe20004f61270 */
[----:B-1----:R-:W-:Y:S01]  /*4ef90*/  IMAD.WIDE R4, R15, 0x2, R246 ;  /* 0x000000020f047825 */ /* 0x002fe200078e02f6 */
[----:B------:R-:W-:-:S02]  /*4efa0*/  PRMT R24, R221, 0x7632, R24 ;  /* 0x00007632dd187816 */ /* 0x000fc40000000018 */
[-C--:B------:R-:W-:Y:S01]  /*4efb0*/  ISETP.LT.AND P4, PT, R21, R23.reuse, !P1 ;  /* 0x000000171500720c */ /* 0x080fe20004f81270 */
[C---:B--2---:R-:W-:Y:S01]  /*4efc0*/  IMAD.WIDE R6, R25.reuse, 0x2, R2 ;  /* 0x0000000219067825 */ /* 0x044fe200078e0202 */
[----:B----4-:R-:W0:Y:S03]  /*4efd0*/  LDC R12, c[0x0][0x248] ;  /* 0x00009200ff0c7b82 */ /* 0x010e260000000800 */
[----:B------:R-:W-:Y:S01]  /*4efe0*/  VIADD R11, R16, 0xf6 ;  /* 0x000000f6100b7836 */ /* 0x000fe20000000000 */
[----:B------:R1:W-:Y:S01]  /*4eff0*/  @P0 STG.E.U16 desc[UR60][R4.64], R24 ;  /* 0x0000001804000986 */ /* 0x0003e2000c10153c */
[-C--:B------:R-:W-:Y:S01]  /*4f000*/  ISETP.LT.AND P1, PT, R22, R23.reuse, !P1 ;  /* 0x000000171600720c */ /* 0x080fe20004f21270 */
[----:B------:R-:W-:Y:S02]  /*4f010*/  IMAD.WIDE R8, R25, 0x2, R18 ;  /* 0x0000000219087825 */ /* 0x000fe400078e0212 */
[----:B------:R2:W-:Y:S01]  /*4f020*/  @P2 STG.E.U16 desc[UR60][R6.64], R210 ;  /* 0x000000d206002986 */ /* 0x0005e2000c10153c */
[----:B------:R-:W-:-:S02]  /*4f030*/  ISETP.LT.AND P2, PT, R17, R23, !P6 ;  /* 0x000000171100720c */ /* 0x000fc40007741270 */
[----:B------:R-:W-:Y:S02]  /*4f040*/  PRMT R26, R210, 0x7632, R26 ;  /* 0x00007632d21a7816 */ /* 0x000fe4000000001a */
[----:B------:R-:W-:Y:S01]  /*4f050*/  ISETP.GE.AND P5, PT, R11, R0, PT ;  /* 0x000000000b00720c */ /* 0x000fe20003fa6270 */
[C---:B------:R-:W-:Y:S01]  /*4f060*/  IMAD.WIDE R10, R25.reuse, 0x2, R244 ;  /* 0x00000002190a7825 */ /* 0x040fe200078e02f4 */
[----:B------:R-:W-:Y:S01]  /*4f070*/  PRMT R28, R214, 0x7632, R28 ;  /* 0x00007632d61c7816 */ /* 0x000fe2000000001c */
[----:B------:R4:W-:Y:S02]  /*4f080*/  @P3 STG.E.U16 desc[UR60][R8.64], R26 ;  /* 0x0000001a08003986 */ /* 0x0009e4000c10153c */
[C---:B---3--:R-:W-:Y:S01]  /*4f090*/  IMAD.IADD R13, R25.reuse, 0x1, R14 ;  /* 0x00000001190d7824 */ /* 0x048fe200078e020e */
[-C--:B------:R-:W-:Y:S01]  /*4f0a0*/  ISETP.LT.AND P3, PT, R20, R23.reuse, !P6 ;  /* 0x000000171400720c */ /* 0x080fe20007761270 */
[----:B------:R3:W-:Y:S01]  /*4f0b0*/  @P4 STG.E.U16 desc[UR60][R10.64], R214 ;  /* 0x000000d60a004986 */ /* 0x0007e2000c10153c */
[----:B-1----:R-:W-:Y:S01]  /*4f0c0*/  IMAD.WIDE R4, R25, 0x2, R246 ;  /* 0x0000000219047825 */ /* 0x002fe200078e02f6 */
[----:B------:R-:W-:Y:S01]  /*4f0d0*/  ISETP.LT.AND P4, PT, R21, R23, !P6 ;  /* 0x000000171500720c */ /* 0x000fe20007781270 */
[----:B------:R-:W1:Y:S02]  /*4f0e0*/  LDC R14, c[0x0][0x248] ;  /* 0x00009200ff0e7b82 */ /* 0x000e640000000800 */
[----:B--2---:R-:W-:Y:S01]  /*4f0f0*/  IMAD.WIDE R6, R13, 0x2, R2 ;  /* 0x000000020d067825 */ /* 0x004fe200078e0202 */
[----:B------:R2:W-:Y:S01]  /*4f100*/  @P1 STG.E.U16 desc[UR60][R4.64], R28 ;  /* 0x0000001c04001986 */ /* 0x0005e2000c10153c */
[----:B------:R-:W-:-:S02]  /*4f110*/  PRMT R24, R218, 0x7632, R24 ;  /* 0x00007632da187816 */ /* 0x000fc40000000018 */
[----:B------:R-:W-:Y:S01]  /*4f120*/  VIADD R15, R16, 0xf7 ;  /* 0x000000f7100f7836 */ /* 0x000fe20000000000 */
[----:B------:R2:W-:Y:S01]  /*4f130*/  @P2 STG.E.U16 desc[UR60][R6.64], R218 ;  /* 0x000000da06002986 */ /* 0x0005e2000c10153c */
[-C--:B------:R-:W-:Y:S01]  /*4f140*/  ISETP.LT.AND P2, PT, R22, R23.reuse, !P6 ;  /* 0x000000171600720c */ /* 0x080fe20007741270 */
[----:B----4-:R-:W-:Y:S01]  /*4f150*/  IMAD.WIDE R8, R13, 0x2, R18 ;  /* 0x000000020d087825 */ /* 0x010fe200078e0212 */
[----:B------:R-:W-:Y:S01]  /*4f160*/  ISETP.LT.AND P1, PT, R17, R23, !P5 ;  /* 0x000000171100720c */ /* 0x000fe20006f21270 */
[----:B------:R-:W4:Y:S02]  /*4f170*/  LDC R26, c[0x0][0x248] ;  /* 0x00009200ff1a7b82 */ /* 0x000f240000000800 */
[----:B---3--:R-:W-:Y:S01]  /*4f180*/  IMAD.WIDE R10, R13, 0x2, R244 ;  /* 0x000000020d0a7825 */ /* 0x008fe200078e02f4 */
[----:B------:R-:W-:Y:S01]  /*4f190*/  ISETP.GE.AND P0, PT, R15, R0, PT ;  /* 0x000000000f00720c */ /* 0x000fe20003f06270 */
[----:B------:R3:W-:Y:S02]  /*4f1a0*/  @P3 STG.E.U16 desc[UR60][R8.64], R24 ;  /* 0x0000001808003986 */ /* 0x0007e4000c10153c */
[----:B0-----:R-:W-:-:S02]  /*4f1b0*/  IMAD.IADD R15, R13, 0x1, R12 ;  /* 0x000000010d0f7824 */ /* 0x001fc400078e020c */
[----:B------:R0:W-:Y:S01]  /*4f1c0*/  @P4 STG.E.U16 desc[UR60][R10.64], R222 ;  /* 0x000000de0a004986 */ /* 0x0001e2000c10153c */
[----:B--2---:R-:W-:Y:S01]  /*4f1d0*/  IMAD.WIDE R4, R13, 0x2, R246 ;  /* 0x000000020d047825 */ /* 0x004fe200078e02f6 */
[----:B------:R-:W-:-:S03]  /*4f1e0*/  ISETP.LT.AND P6, PT, R20, R23, !P5 ;  /* 0x000000171400720c */ /* 0x000fc60006fc1270 */
[----:B------:R-:W-:Y:S01]  /*4f1f0*/  IMAD.WIDE R6, R15, 0x2, R2 ;  /* 0x000000020f067825 */ /* 0x000fe200078e0202 */
[----:B------:R-:W-:Y:S02]  /*4f200*/  ISETP.LT.AND P4, PT, R21, R23, !P5 ;  /* 0x000000171500720c */ /* 0x000fe40006f81270 */
[----:B------:R-:W-:Y:S01]  /*4f210*/  PRMT R28, R215, 0x7632, R28 ;  /* 0x00007632d71c7816 */ /* 0x000fe2000000001c */
[----:B------:R-:W-:Y:S01]  /*4f220*/  VIADD R25, R16, 0xf9 ;  /* 0x000000f910197836 */ /* 0x000fe20000000000 */
[----:B---3--:R-:W2:Y:S01]  /*4f230*/  LDC R24, c[0x0][0x248] ;  /* 0x00009200ff187b82 */ /* 0x008ea20000000800 */
[----:B0-----:R-:W-:Y:S01]  /*4f240*/  PRMT R11, R222, 0x7632, R11 ;  /* 0x00007632de0b7816 */ /* 0x001fe2000000000b */
[----:B------:R-:W-:-:S04]  /*4f250*/  IMAD.WIDE R8, R15, 0x2, R18 ;  /* 0x000000020f087825 */ /* 0x000fc800078e0212 */
[----:B------:R0:W-:Y:S01]  /*4f260*/  @P2 STG.E.U16 desc[UR60][R4.64], R11 ;  /* 0x0000000b04002986 */ /* 0x0001e2000c10153c */
[----:B------:R-:W-:-:S03]  /*4f270*/  PRMT R13, R211, 0x7632, R13 ;  /* 0x00007632d30d7816 */ /* 0x000fc6000000000d */
[----:B------:R-:W-:Y:S01]  /*4f280*/  @P1 STG.E.U16 desc[UR60][R6.64], R211 ;  /* 0x000000d306001986 */ /* 0x000fe2000c10153c */
[----:B------:R-:W-:-:S03]  /*4f290*/  ISETP.LT.AND P1, PT, R22, R23, !P5 ;  /* 0x000000171600720c */ /* 0x000fc60006f21270 */
[----:B------:R3:W-:Y:S01]  /*4f2a0*/  @P6 STG.E.U16 desc[UR60][R8.64], R13 ;  /* 0x0000000d08006986 */ /* 0x0007e2000c10153c */
[----:B0-----:R-:W-:-:S04]  /*4f2b0*/  IMAD.WIDE R10, R15, 0x2, R244 ;  /* 0x000000020f0a7825 */ /* 0x001fc800078e02f4 */
[----:B------:R-:W-:Y:S02]  /*4f2c0*/  VIADD R5, R16, 0xfa ;  /* 0x000000fa10057836 */ /* 0x000fe40000000000 */
[----:B---3--:R-:W-:Y:S01]  /*4f2d0*/  IMAD.WIDE R12, R15, 0x2, R246 ;  /* 0x000000020f0c7825 */ /* 0x008fe200078e02f6 */
[----:B------:R-:W-:Y:S04]  /*4f2e0*/  @P4 STG.E.U16 desc[UR60][R10.64], R215 ;  /* 0x000000d70a004986 */ /* 0x000fe8000c10153c */
[----:B------:R-:W-:Y:S01]  /*4f2f0*/  @P1 STG.E.U16 desc[UR60][R12.64], R28 ;  /* 0x0000001c0c001986 */ /* 0x000fe2000c10153c */
[----:B------:R-:W-:-:S03]  /*4f300*/  ISETP.GE.AND P1, PT, R5, R0, PT ;  /* 0x000000000500720c */ /* 0x000fc60003f26270 */
[----:B------:R0:W3:Y:S04]  /*4f310*/  LDS.128 R4, [R227] ;  /* 0x00000000e3047984 */ /* 0x0000e80000000c00 */
[----:B0-----:R-:W3:Y:S01]  /*4f320*/  LDL.LU R227, [R1+0x1c98] ;  /* 0x001c980001e37983 */ /* 0x001ee20000300800 */
[-C--:B------:R-:W-:Y:S01]  /*4f330*/  ISETP.LT.AND P5, PT, R17, R23.reuse, !P0 ;  /* 0x000000171100720c */ /* 0x080fe200047a1270 */
[----:B------:R-:W-:Y:S01]  /*4f340*/  VIADD R27, R16, 0xf8 ;  /* 0x000000f8101b7836 */ /* 0x000fe20000000000 */
[-C--:B------:R-:W-:Y:S01]  /*4f350*/  ISETP.LT.AND P6, PT, R20, R23.reuse, !P0 ;  /* 0x000000171400720c */ /* 0x080fe200047c1270 */
[----:B------:R-:W0:Y:S01]  /*4f360*/  LDC R28, c[0x0][0x248] ;  /* 0x00009200ff1c7b82 */ /* 0x000e220000000800 */
[----:B------:R-:W-:Y:S01]  /*4f370*/  ISETP.GE.AND P2, PT, R25, R0, PT ;  /* 0x000000001900720c */ /* 0x000fe20003f46270 */
[----:B-1----:R-:W-:Y:S01]  /*4f380*/  IMAD.IADD R25, R15, 0x1, R14 ;  /* 0x000000010f197824 */ /* 0x002fe200078e020e */
[----:B------:R-:W-:-:S02]  /*4f390*/  ISETP.LT.AND P4, PT, R21, R23, !P0 ;  /* 0x000000171500720c */ /* 0x000fc40004781270 */
[----:B------:R-:W-:Y:S01]  /*4f3a0*/  PRMT R11, R219, 0x7632, R11 ;  /* 0x00007632db0b7816 */ /* 0x000fe2000000000b */
[----:B------:R-:W-:-:S04]  /*4f3b0*/  IMAD.WIDE R8, R25, 0x2, R2 ;  /* 0x0000000219087825 */ /* 0x000fc800078e0202 */
[----:B------:R-:W-:Y:S01]  /*4f3c0*/  IMAD.WIDE R14, R25, 0x2, R18 ;  /* 0x00000002190e7825 */ /* 0x000fe200078e0212 */
[----:B------:R-:W-:Y:S01]  /*4f3d0*/  @P5 STG.E.U16 desc[UR60][R8.64], R219 ;  /* 0x000000db08005986 */ /* 0x000fe2000c10153c */
[-C--:B------:R-:W-:Y:S02]  /*4f3e0*/  ISETP.LT.AND P0, PT, R22, R23.reuse, !P0 ;  /* 0x000000171600720c */ /* 0x080fe40004701270 */
[----:B------:R-:W-:Y:S01]  /*4f3f0*/  ISETP.GE.AND P3, PT, R27, R0, PT ;  /* 0x000000001b00720c */ /* 0x000fe20003f66270 */
[----:B------:R1:W-:Y:S03]  /*4f400*/  @P6 STG.E.U16 desc[UR60][R14.64], R11 ;  /* 0x0000000b0e006986 */ /* 0x0003e6000c10153c */
[-C--:B------:R-:W-:Y:S02]  /*4f410*/  ISETP.LT.AND P5, PT, R17, R23.reuse, !P3 ;  /* 0x000000171100720c */ /* 0x080fe40005fa1270 */
[----:B------:R-:W-:Y:S01]  /*4f420*/  ISETP.LT.AND P6, PT, R20, R23, !P3 ;  /* 0x000000171400720c */ /* 0x000fe20005fc1270 */
[----:B-1----:R-:W-:Y:S01]  /*4f430*/  IMAD.WIDE R10, R25, 0x2, R244 ;  /* 0x00000002190a7825 */ /* 0x002fe200078e02f4 */
[----:B------:R-:W-:-:S04]  /*4f440*/  PRMT R29, R223, 0x7632, R29 ;  /* 0x00007632df1d7816 */ /* 0x000fc8000000001d */
[----:B------:R1:W-:Y:S01]  /*4f450*/  @P4 STG.E.U16 desc[UR60][R10.64], R223 ;  /* 0x000000df0a004986 */ /* 0x0003e2000c10153c */
[----:B------:R-:W-:Y:S01]  /*4f460*/  ISETP.LT.AND P4, PT, R21, R23, !P3 ;  /* 0x000000171500720c */ /* 0x000fe20005f81270 */
[C---:B--2---:R-:W-:Y:S02]  /*4f470*/  IMAD.IADD R27, R25.reuse, 0x1, R24 ;  /* 0x00000001191b7824 */ /* 0x044fe400078e0218 */
[----:B------:R-:W-:-:S04]  /*4f480*/  IMAD.WIDE R8, R25, 0x2, R246 ;  /* 0x0000000219087825 */ /* 0x000fc800078e02f6 */
[----:B------:R-:W-:Y:S01]  /*4f490*/  VIADD R25, R16, 0xfb ;  /* 0x000000fb10197836 */ /* 0x000fe20000000000 */
[----:B------:R4:W-:Y:S01]  /*4f4a0*/  @P0 STG.E.U16 desc[UR60][R8.64], R29 ;  /* 0x0000001d08000986 */ /* 0x0009e2000c10153c */
[----:B------:R-:W-:Y:S01]  /*4f4b0*/  IMAD.WIDE R12, R27, 0x2, R2 ;  /* 0x000000021b0c7825 */ /* 0x000fe200078e0202 */
[----:B-1----:R-:W-:-:S03]  /*4f4c0*/  PRMT R11, R224, 0x7632, R11 ;  /* 0x00007632e00b7816 */ /* 0x002fc6000000000b */
[----:B------:R-:W-:Y:S01]  /*4f4d0*/  IMAD.WIDE R14, R27, 0x2, R18 ;  /* 0x000000021b0e7825 */ /* 0x000fe200078e0212 */
[----:B------:R-:W-:-:S03]  /*4f4e0*/  ISETP.GE.AND P0, PT, R25, R0, PT ;  /* 0x000000001900720c */ /* 0x000fc60003f06270 */
[----:B------:R-:W-:Y:S01]  /*4f4f0*/  IMAD.WIDE R24, R27, 0x2, R244 ;  /* 0x000000021b187825 */ /* 0x000fe200078e02f4 */
[----:B------:R-:W-:Y:S01]  /*4f500*/  @P5 STG.E.U16 desc[UR60][R12.64], R224 ;  /* 0x000000e00c005986 */ /* 0x000fe2000c10153c */
[----:B------:R-:W-:-:S03]  /*4f510*/  ISETP.LT.AND P3, PT, R22, R23, !P3 ;  /* 0x000000171600720c */ /* 0x000fc60005f61270 */
[----:B------:R1:W-:Y:S01]  /*4f520*/  @P6 STG.E.U16 desc[UR60][R14.64], R11 ;  /* 0x0000000b0e006986 */ /* 0x0003e2000c10153c */
[----:B------:R-:W-:-:S03]  /*4f530*/  ISETP.LT.AND P5, PT, R20, R23, !P2 ;  /* 0x000000171400720c */ /* 0x000fc600057a1270 */
[----:B------:R2:W-:Y:S01]  /*4f540*/  @P4 STG.E.U16 desc[UR60][R24.64], R228 ;  /* 0x000000e418004986 */ /* 0x0005e2000c10153c */
[-C--:B------:R-:W-:Y:S01]  /*4f550*/  ISETP.LT.AND P4, PT, R17, R23.reuse, !P2 ;  /* 0x000000171100720c */ /* 0x080fe20005781270 */
[----:B----4-:R-:W-:Y:S01]  /*4f560*/  IMAD.IADD R29, R27, 0x1, R26 ;  /* 0x000000011b1d7824 */ /* 0x010fe200078e021a */
[-C--:B------:R-:W-:Y:S01]  /*4f570*/  ISETP.LT.AND P6, PT, R21, R23.reuse, !P2 ;  /* 0x000000171500720c */ /* 0x080fe200057c1270 */
[----:B------:R-:W-:Y:S01]  /*4f580*/  IMAD.WIDE R8, R27, 0x2, R246 ;  /* 0x000000021b087825 */ /* 0x000fe200078e02f6 */
[----:B------:R-:W-:Y:S01]  /*4f590*/  ISETP.LT.AND P2, PT, R22, R23, !P2 ;  /* 0x000000171600720c */ /* 0x000fe20005741270 */
[----:B------:R-:W4:Y:S01]  /*4f5a0*/  LDC R26, c[0x0][0x248] ;  /* 0x00009200ff1a7b82 */ /* 0x000f220000000800 */
[----:B-1----:R-:W-:Y:S01]  /*4f5b0*/  PRMT R15, R228, 0x7632, R15 ;  /* 0x00007632e40f7816 */ /* 0x002fe2000000000f */
[----:B------:R-:W-:Y:S01]  /*4f5c0*/  IMAD.WIDE R10, R29, 0x2, R2 ;  /* 0x000000021d0a7825 */ /* 0x000fe200078e0202 */
[----:B--2---:R-:W-:-:S03]  /*4f5d0*/  PRMT R25, R232, 0x7632, R25 ;  /* 0x00007632e8197816 */ /* 0x004fc60000000019 */
[----:B------:R-:W-:Y:S01]  /*4f5e0*/  IMAD.WIDE R12, R29, 0x2, R18 ;  /* 0x000000021d0c7825 */ /* 0x000fe200078e0212 */
[----:B------:R1:W-:Y:S04]  /*4f5f0*/  @P3 STG.E.U16 desc[UR60][R8.64], R15 ;  /* 0x0000000f08003986 */ /* 0x0003e8000c10153c */
[----:B------:R-:W-:Y:S01]  /*4f600*/  @P4 STG.E.U16 desc[UR60][R10.64], R232 ;  /* 0x000000e80a004986 */ /* 0x000fe2000c10153c */
[----:B------:R-:W-:-:S03]  /*4f610*/  ISETP.LT.AND P4, PT, R17, R23, !P1 ;  /* 0x000000171100720c */ /* 0x000fc60004f81270 */
[----:B------:R2:W-:Y:S01]  /*4f620*/  @P5 STG.E.U16 desc[UR60][R12.64], R25 ;  /* 0x000000190c005986 */ /* 0x0005e2000c10153c */
[----:B------:R-:W-:Y:S01]  /*4f630*/  ISETP.LT.AND P5, PT, R20, R23, !P1 ;  /* 0x000000171400720c */ /* 0x000fe20004fa1270 */
[----:B-1----:R-:W-:Y:S01]  /*4f640*/  IMAD.WIDE R14, R29, 0x2, R244 ;  /* 0x000000021d0e7825 */ /* 0x002fe200078e02f4 */
[----:B---3--:R-:W-:-:S03]  /*4f650*/  PRMT R9, R4, 0x7632, R9 ;  /* 0x0000763204097816 */ /* 0x008fc60000000009 */
[C---:B--2---:R-:W-:Y:S01]  /*4f660*/  IMAD.WIDE R24, R29.reuse, 0x2, R246 ;  /* 0x000000021d187825 */ /* 0x044fe200078e02f6 */
[----:B------:R1:W-:Y:S03]  /*4f670*/  @P6 STG.E.U16 desc[UR60][R14.64], R4 ;  /* 0x000000040e006986 */ /* 0x0003e6000c10153c */
[----:B0-----:R-:W-:Y:S01]  /*4f680*/  IMAD.IADD R29, R29, 0x1, R28 ;  /* 0x000000011d1d7824 */ /* 0x001fe200078e021c */
[----:B------:R0:W-:Y:S01]  /*4f690*/  @P2 STG.E.U16 desc[UR60][R24.64], R9 ;  /* 0x0000000918002986 */ /* 0x0001e2000c10153c */
[-C--:B------:R-:W-:Y:S01]  /*4f6a0*/  ISETP.LT.AND P6, PT, R21, R23.reuse, !P1 ;  /* 0x000000171500720c */ /* 0x080fe20004fc1270 */
[----:B------:R-:W2:Y:S01]  /*4f6b0*/  LDC R28, c[0x0][0x248] ;  /* 0x00009200ff1c7b82 */ /* 0x000ea20000000800 */
[----:B------:R-:W-:Y:S01]  /*4f6c0*/  IMAD.WIDE R10, R29, 0x2, R18 ;  /* 0x000000021d0a7825 */ /* 0x000fe200078e0212 */
[----:B------:R-:W-:Y:S02]  /*4f6d0*/  PRMT R13, R225, 0x7632, R13 ;  /* 0x00007632e10d7816 */ /* 0x000fe4000000000d */
[----:B------:R-:W-:Y:S01]  /*4f6e0*/  ISETP.LT.AND P1, PT, R22, R23, !P1 ;  /* 0x000000171600720c */ /* 0x000fe20004f21270 */
[----:B------:R-:W-:-:S02]  /*4f6f0*/  VIADD R27, R16, 0xfd ;  /* 0x000000fd101b7836 */ /* 0x000fc40000000000 */
[----:B------:R-:W-:Y:S01]  /*4f700*/  VIADD R31, R16, 0xfc ;  /* 0x000000fc101f7836 */ /* 0x000fe20000000000 */
[----:B-1----:R-:W1:Y:S01]  /*4f710*/  LDC R4, c[0x0][0x248] ;  /* 0x00009200ff047b82 */ /* 0x002e620000000800 */
[----:B0-----:R-:W-:-:S05]  /*4f720*/  IMAD.WIDE R8, R29, 0x2, R2 ;  /* 0x000000021d087825 */ /* 0x001fca00078e0202 */
[----:B------:R-:W-:Y:S04]  /*4f730*/  @P4 STG.E.U16 desc[UR60][R8.64], R225 ;  /* 0x000000e108004986 */ /* 0x000fe8000c10153c */
[----:B------:R0:W-:Y:S01]  /*4f740*/  @P5 STG.E.U16 desc[UR60][R10.64], R13 ;  /* 0x0000000d0a005986 */ /* 0x0001e2000c10153c */
[----:B------:R-:W-:Y:S02]  /*4f750*/  ISETP.LT.AND P5, PT, R17, R23, !P0 ;  /* 0x000000171100720c */ /* 0x000fe400047a1270 */
[----:B------:R-:W-:Y:S01]  /*4f760*/  ISETP.GE.AND P2, PT, R27, R0, PT ;  /* 0x000000001b00720c */ /* 0x000fe20003f46270 */
[C---:B----4-:R-:W-:Y:S02]  /*4f770*/  IMAD.IADD R27, R29.reuse, 0x1, R26 ;  /* 0x000000011d1b7824 */ /* 0x050fe400078e021a */
[----:B------:R-:W-:-:S04]  /*4f780*/  IMAD.WIDE R14, R29, 0x2, R246 ;  /* 0x000000021d0e7825 */ /* 0x000fc800078e02f6 */
[----:B0-----:R-:W-:Y:S01]  /*4f790*/  IMAD.WIDE R12, R29, 0x2, R244 ;  /* 0x000000021d0c7825 */ /* 0x001fe200078e02f4 */
[----:B------:R-:W-:-:S04]  /*4f7a0*/  PRMT R11, R229, 0x7632, R11 ;  /* 0x00007632e50b7816 */ /* 0x000fc8000000000b */
[----:B------:R0:W-:Y:S01]  /*4f7b0*/  @P6 STG.E.U16 desc[UR60][R12.64], R229 ;  /* 0x000000e50c006986 */ /* 0x0001e2000c10153c */
[-C--:B------:R-:W-:Y:S01]  /*4f7c0*/  ISETP.LT.AND P6, PT, R20, R23.reuse, !P0 ;  /* 0x000000171400720c */ /* 0x080fe200047c1270 */
[----:B------:R-:W-:Y:S01]  /*4f7d0*/  IMAD.WIDE R8, R27, 0x2, R2 ;  /* 0x000000021b087825 */ /* 0x000fe200078e0202 */
[-C--:B------:R-:W-:Y:S01]  /*4f7e0*/  ISETP.GE.AND P3, PT, R31, R0.reuse, PT ;  /* 0x000000001f00720c */ /* 0x080fe20003f66270 */
[----:B------:R3:W-:Y:S01]  /*4f7f0*/  @P1 STG.E.U16 desc[UR60][R14.64], R11 ;  /* 0x0000000b0e001986 */ /* 0x0007e2000c10153c */
[-C--:B------:R-:W-:Y:S01]  /*4f800*/  ISETP.LT.AND P1, PT, R21, R23.reuse, !P0 ;  /* 0x000000171500720c */ /* 0x080fe20004721270 */
[----:B------:R-:W-:Y:S01]  /*4f810*/  VIADD R25, R16, 0xfe ;  /* 0x000000fe10197836 */ /* 0x000fe20000000000 */
[-C--:B------:R-:W-:Y:S01]  /*4f820*/  ISETP.LT.AND P0, PT, R22, R23.reuse, !P0 ;  /* 0x000000171600720c */ /* 0x080fe20004701270 */
[----:B------:R4:W-:Y:S01]  /*4f830*/  @P5 STG.E.U16 desc[UR60][R8.64], R233 ;  /* 0x000000e908005986 */ /* 0x0009e2000c10153c */
[----:B------:R-:W-:Y:S02]  /*4f840*/  ISETP.LT.AND P5, PT, R17, R23, !P3 ;  /* 0x000000171100720c */ /* 0x000fe40005fa1270 */
[----:B------:R-:W-:Y:S01]  /*4f850*/  ISETP.GE.AND P4, PT, R25, R0, PT ;  /* 0x000000001900720c */ /* 0x000fe20003f86270 */
[----:B0-----:R-:W-:-:S04]  /*4f860*/  IMAD.WIDE R12, R27, 0x2, R244 ;  /* 0x000000021b0c7825 */ /* 0x001fc800078e02f4 */
[----:B---3--:R-:W-:Y:S01]  /*4f870*/  IMAD.WIDE R10, R27, 0x2, R18 ;  /* 0x000000021b0a7825 */ /* 0x008fe200078e0212 */
[----:B----4-:R-:W-:-:S03]  /*4f880*/  PRMT R9, R233, 0x7632, R9 ;  /* 0x00007632e9097816 */ /* 0x010fc60000000009 */
[----:B------:R-:W-:Y:S01]  /*4f890*/  IMAD.WIDE R24, R27, 0x2, R246 ;  /* 0x000000021b187825 */ /* 0x000fe200078e02f6 */
[----:B------:R-:W-:-:S03]  /*4f8a0*/  PRMT R15, R5, 0x7632, R15 ;  /* 0x00007632050f7816 */ /* 0x000fc6000000000f */
[----:B--2---:R-:W-:Y:S01]  /*4f8b0*/  IMAD.IADD R27, R27, 0x1, R28 ;  /* 0x000000011b1b7824 */ /* 0x004fe200078e021c */
[----:B------:R0:W-:Y:S01]  /*4f8c0*/  @P6 STG.E.U16 desc[UR60][R10.64], R9 ;  /* 0x000000090a006986 */ /* 0x0001e2000c10153c */
[-C--:B------:R-:W-:Y:S01]  /*4f8d0*/  ISETP.LT.AND P6, PT, R20, R23.reuse, !P3 ;  /* 0x000000171400720c */ /* 0x080fe20005fc1270 */
[----:B------:R-:W-:Y:S02]  /*4f8e0*/  VIADD R29, R16, 0xff ;  /* 0x000000ff101d7836 */ /* 0x000fe40000000000 */
[----:B------:R-:W2:Y:S01]  /*4f8f0*/  LDC R16, c[0x0][0x248] ;  /* 0x00009200ff107b82 */ /* 0x000ea20000000800 */
[----:B------:R-:W-:Y:S01]  /*4f900*/  @P1 STG.E.U16 desc[UR60][R12.64], R5 ;  /* 0x000000050c001986 */ /* 0x000fe2000c10153c */
[-C--:B------:R-:W-:Y:S01]  /*4f910*/  ISETP.LT.AND P1, PT, R21, R23.reuse, !P3 ;  /* 0x000000171500720c */ /* 0x080fe20005f21270 */
[----:B0-----:R-:W-:Y:S02]  /*4f920*/  IMAD.WIDE R8, R27, 0x2, R2 ;  /* 0x000000021b087825 */ /* 0x001fe400078e0202 */
[----:B------:R0:W-:Y:S01]  /*4f930*/  @P0 STG.E.U16 desc[UR60][R24.64], R15 ;  /* 0x0000000f18000986 */ /* 0x0001e2000c10153c */
[----:B------:R-:W-:-:S03]  /*4f940*/  ISETP.LT.AND P3, PT, R22, R23, !P3 ;  /* 0x000000171600720c */ /* 0x000fc60005f61270 */
[----:B------:R3:W-:Y:S01]  /*4f950*/  @P5 STG.E.U16 desc[UR60][R8.64], R226 ;  /* 0x000000e208005986 */ /* 0x0007e2000c10153c */
[----:B------:R-:W-:Y:S02]  /*4f960*/  ISETP.LT.AND P5, PT, R17, R23, !P2 ;  /* 0x000000171100720c */ /* 0x000fe400057a1270 */
[----:B------:R-:W-:Y:S01]  /*4f970*/  PRMT R11, R226, 0x7632, R11 ;  /* 0x00007632e20b7816 */ /* 0x000fe2000000000b */
[----:B0-----:R-:W-:-:S04]  /*4f980*/  IMAD.WIDE R14, R27, 0x2, R18 ;  /* 0x000000021b0e7825 */ /* 0x001fc800078e0212 */
[C---:B-1----:R-:W-:Y:S01]  /*4f990*/  IMAD.IADD R25, R27.reuse, 0x1, R4 ;  /* 0x000000011b197824 */ /* 0x042fe200078e0204 */
[----:B------:R0:W-:Y:S01]  /*4f9a0*/  @P6 STG.E.U16 desc[UR60][R14.64], R11 ;  /* 0x0000000b0e006986 */ /* 0x0001e2000c10153c */
[----:B------:R-:W-:Y:S01]  /*4f9b0*/  IMAD.WIDE R4, R27, 0x2, R244 ;  /* 0x000000021b047825 */ /* 0x000fe200078e02f4 */
[-C--:B------:R-:W-:Y:S02]  /*4f9c0*/  ISETP.LT.AND P6, PT, R20, R23.reuse, !P2 ;  /* 0x000000171400720c */ /* 0x080fe400057c1270 */
[----:B---3--:R-:W-:Y:S01]  /*4f9d0*/  PRMT R9, R230, 0x7632, R9 ;  /* 0x00007632e6097816 */ /* 0x008fe20000000009 */
[----:B------:R-:W-:Y:S01]  /*4f9e0*/  IMAD.WIDE R12, R25, 0x2, R2 ;  /* 0x00000002190c7825 */ /* 0x000fe200078e0202 */
[----:B------:R-:W-:Y:S01]  /*4f9f0*/  ISETP.GE.AND P0, PT, R29, R0, PT ;  /* 0x000000001d00720c */ /* 0x000fe20003f06270 */
[----:B------:R1:W-:Y:S01]  /*4fa00*/  @P1 STG.E.U16 desc[UR60][R4.64], R230 ;  /* 0x000000e604001986 */ /* 0x0003e2000c10153c */
[----:B------:R-:W3:Y:S01]  /*4fa10*/  LDC R0, c[0x0][0x248] ;  /* 0x00009200ff007b82 */ /* 0x000ee20000000800 */
[----:B0-----:R-:W-:Y:S01]  /*4fa20*/  IMAD.WIDE R10, R27, 0x2, R246 ;  /* 0x000000021b0a7825 */ /* 0x001fe200078e02f6 */
[----:B------:R-:W-:-:S02]  /*4fa30*/  ISETP.LT.AND P1, PT, R21, R23, !P2 ;  /* 0x000000171500720c */ /* 0x000fc40005721270 */
[----:B------:R-:W-:Y:S02]  /*4fa40*/  ISETP.LT.AND P2, PT, R22, R23, !P2 ;  /* 0x000000171600720c */ /* 0x000fe40005741270 */
[----:B------:R0:W-:Y:S01]  /*4fa50*/  @P3 STG.E.U16 desc[UR60][R10.64], R9 ;  /* 0x000000090a003986 */ /* 0x0001e2000c10153c */
[----:B-1----:R-:W-:-:S03]  /*4fa60*/  PRMT R5, R234, 0x7632, R5 ;  /* 0x00007632ea057816 */ /* 0x002fc60000000005 */
[----:B------:R-:W-:Y:S01]  /*4fa70*/  @P5 STG.E.U16 desc[UR60][R12.64], R234 ;  /* 0x000000ea0c005986 */ /* 0x000fe2000c10153c */
[CC--:B------:R-:W-:Y:S02]  /*4fa80*/  ISETP.LT.AND P5, PT, R17.reuse, R23.reuse, !P4 ;  /* 0x000000171100720c */ /* 0x0c0fe400067a1270 */
[----:B------:R-:W-:Y:S01]  /*4fa90*/  ISETP.LT.AND P3, PT, R17, R23, !P0 ;  /* 0x000000171100720c */ /* 0x000fe20004761270 */
[C---:B--2---:R-:W-:Y:S02]  /*4faa0*/  IMAD.IADD R17, R25.reuse, 0x1, R16 ;  /* 0x0000000119117824 */ /* 0x044fe400078e0210 */
[----:B0-----:R-:W-:-:S04]  /*4fab0*/  IMAD.WIDE R8, R25, 0x2, R18 ;  /* 0x0000000219087825 */ /* 0x001fc800078e0212 */
[----:B------:R-:W-:Y:S01]  /*4fac0*/  IMAD.WIDE R14, R25, 0x2, R244 ;  /* 0x00000002190e7825 */ /* 0x000fe200078e02f4 */
[----:B------:R0:W-:Y:S03]  /*4fad0*/  @P6 STG.E.U16 desc[UR60][R8.64], R5 ;  /* 0x0000000508006986 */ /* 0x0001e6000c10153c */
[----:B------:R-:W-:Y:S01]  /*4fae0*/  IMAD.WIDE R10, R17, 0x2, R2 ;  /* 0x00000002110a7825 */ /* 0x000fe200078e0202 */
[----:B------:R1:W-:Y:S01]  /*4faf0*/  @P1 STG.E.U16 desc[UR60][R14.64], R6 ;  /* 0x000000060e001986 */ /* 0x0003e2000c10153c */
[----:B------:R-:W-:Y:S02]  /*4fb00*/  ISETP.LT.AND P1, PT, R20, R23, !P4 ;  /* 0x000000171400720c */ /* 0x000fe40006721270 */
[----:B0-----:R-:W-:Y:S01]  /*4fb10*/  IMAD.WIDE R4, R25, 0x2, R246 ;  /* 0x0000000219047825 */ /* 0x001fe200078e02f6 */
[----:B------:R-:W-:-:S05]  /*4fb20*/  PRMT R9, R6, 0x7632, R9 ;  /* 0x0000763206097816 */ /* 0x000fca0000000009 */
[----:B------:R0:W-:Y:S01]  /*4fb30*/  @P2 STG.E.U16 desc[UR60][R4.64], R9 ;  /* 0x0000000904002986 */ /* 0x0001e2000c10153c */
[-C--:B------:R-:W-:Y:S02]  /*4fb40*/  ISETP.LT.AND P6, PT, R20, R23.reuse, !P0 ;  /* 0x000000171400720c */ /* 0x080fe400047c1270 */
[----:B------:R-:W-:Y:S01]  /*4fb50*/  ISETP.LT.AND P2, PT, R21, R23, !P0 ;  /* 0x000000171500720c */ /* 0x000fe20004741270 */
[----:B------:R-:W-:-:S04]  /*4fb60*/  IMAD.WIDE R12, R17, 0x2, R244 ;  /* 0x00000002110c7825 */ /* 0x000fc800078e02f4 */
[----:B-1----:R-:W-:-:S04]  /*4fb70*/  IMAD.WIDE R14, R17, 0x2, R246 ;  /* 0x00000002110e7825 */ /* 0x002fc800078e02f6 */
[----:B0-----:R-:W-:Y:S01]  /*4fb80*/  IMAD.WIDE R8, R17, 0x2, R18 ;  /* 0x0000000211087825 */ /* 0x001fe200078e0212 */
[----:B------:R-:W-:Y:S01]  /*4fb90*/  PRMT R4, R235, 0x7632, R4 ;  /* 0x00007632eb047816 */ /* 0x000fe20000000004 */
[----:B------:R0:W-:Y:S01]  /*4fba0*/  @P5 STG.E.U16 desc[UR60][R10.64], R227 ;  /* 0x000000e30a005986 */ /* 0x0001e2000c10153c */
[-C--:B------:R-:W-:Y:S02]  /*4fbb0*/  ISETP.LT.AND P5, PT, R21, R23.reuse, !P4 ;  /* 0x000000171500720c */ /* 0x080fe400067a1270 */
[----:B------:R-:W-:Y:S01]  /*4fbc0*/  ISETP.LT.AND P4, PT, R22, R23, !P4 ;  /* 0x000000171600720c */ /* 0x000fe20006781270 */
[----:B---3--:R-:W-:Y:S01]  /*4fbd0*/  IMAD.IADD R21, R17, 0x1, R0 ;  /* 0x0000000111157824 */ /* 0x008fe200078e0200 */
[----:B------:R-:W-:Y:S02]  /*4fbe0*/  PRMT R16, R227, 0x7632, R16 ;  /* 0x00007632e3107816 */ /* 0x000fe40000000010 */
[----:B------:R-:W-:Y:S01]  /*4fbf0*/  PRMT R0, R231, 0x7632, R0 ;  /* 0x00007632e7007816 */ /* 0x000fe20000000000 */
[----:B------:R-:W-:-:S02]  /*4fc00*/  IMAD.WIDE R2, R21, 0x2, R2 ;  /* 0x0000000215027825 */ /* 0x000fc400078e0202 */
[----:B------:R0:W-:Y:S02]  /*4fc10*/  @P1 STG.E.U16 desc[UR60][R8.64], R16 ;  /* 0x0000001008001986 */ /* 0x0001e4000c10153c */
[C---:B------:R-:W-:Y:S02]  /*4fc20*/  IMAD.WIDE R18, R21.reuse, 0x2, R18 ;  /* 0x0000000215127825 */ /* 0x040fe400078e0212 */
[----:B------:R0:W-:Y:S02]  /*4fc30*/  @P5 STG.E.U16 desc[UR60][R12.64], R231 ;  /* 0x000000e70c005986 */ /* 0x0001e4000c10153c */
[C---:B------:R-:W-:Y:S02]  /*4fc40*/  IMAD.WIDE R244, R21.reuse, 0x2, R244 ;  /* 0x0000000215f47825 */ /* 0x040fe400078e02f4 */
[----:B------:R0:W-:Y:S04]  /*4fc50*/  @P4 STG.E.U16 desc[UR60][R14.64], R0 ;  /* 0x000000000e004986 */ /* 0x0001e8000c10153c */
[----:B------:R0:W-:Y:S04]  /*4fc60*/  @P3 STG.E.U16 desc[UR60][R2.64], R235 ;  /* 0x000000eb02003986 */ /* 0x0001e8000c10153c */
[----:B------:R0:W-:Y:S04]  /*4fc70*/  @P6 STG.E.U16 desc[UR60][R18.64], R4 ;  /* 0x0000000412006986 */ /* 0x0001e8000c10153c */
[----:B------:R0:W-:Y:S01]  /*4fc80*/  @P2 STG.E.U16 desc[UR60][R244.64], R7 ;  /* 0x00000007f4002986 */ /* 0x0001e2000c10153c */
[----:B------:R-:W-:Y:S01]  /*4fc90*/  ISETP.LT.AND P0, PT, R22, R23, !P0 ;  /* 0x000000171600720c */ /* 0x000fe20004701270 */
[----:B------:R-:W-:-:S12]  /*4fca0*/  IMAD.WIDE R246, R21, 0x2, R246 ;  /* 0x0000000215f67825 */ /* 0x000fd800078e02f6 */
[----:B0-----:R-:W-:Y:S05]  /*4fcb0*/  @!P0 EXIT ;  /* 0x000000000000894d */ /* 0x001fea0003800000 */
[----:B------:R-:W-:-:S05]  /*4fcc0*/  PRMT R123, R7, 0x7632, R123 ;  /* 0x00007632077b7816 */ /* 0x000fca000000007b */
[----:B------:R-:W-:Y:S01]  /*4fcd0*/  STG.E.U16 desc[UR60][R246.64], R123 ;  /* 0x0000007bf6007986 */ /* 0x000fe2000c10153c */
[----:B------:R-:W-:Y:S05]  /*4fce0*/  EXIT ;  /* 0x000000000000794d */ /* 0x000fea0003800000 */
.L_x_2:
[----:B------:R-:W-:-:S00]  /*4fcf0*/  BRA `(.L_x_2) ;  /* 0xfffffffc00fc7947 */ /* 0x000fc0000383ffff */
[----:B------:R-:W-:-:S00]  /*4fd00*/  NOP ;  /* 0x0000000000007918 */ /* 0x000fc00000000000 */
[----:B------:R-:W-:-:S00]  /*4fd10*/  NOP ;  /* 0x0000000000007918 */ /* 0x000fc00000000000 */
[----:B------:R-:W-:-:S00]  /*4fd20*/  NOP ;  /* 0x0000000000007918 */ /* 0x000fc00000000000 */
[----:B------:R-:W-:-:S00]  /*4fd30*/  NOP ;  /* 0x0000000000007918 */ /* 0x000fc00000000000 */
[----:B------:R-:W-:-:S00]  /*4fd40*/  NOP ;  /* 0x0000000000007918 */ /* 0x000fc00000000000 */
[----:B------:R-:W-:-:S00]  /*4fd50*/  NOP ;  /* 0x0000000000007918 */ /* 0x000fc00000000000 */
[----:B------:R-:W-:-:S00]  /*4fd60*/  NOP ;  /* 0x0000000000007918 */ /* 0x000fc00000000000 */
[----:B------:R-:W-:-:S00]  /*4fd70*/  NOP ;  /* 0x0000000000007918 */ /* 0x000fc00000000000 */
.L_x_3:


//--------------------- .nv.shared.matmul_kernel  --------------------------
	.section	.nv.shared.matmul_kernel,"aw",@nobits
	.sectionflags	@""
	.align	16
	.zero		1024


//--------------------- .nv.shared.reserved.0     --------------------------
	.section	.nv.shared.reserved.0,"aw",@nobits
	.weak		__nv_reservedSMEM_offset_0_alias
	.size		__nv_reservedSMEM_offset_0_alias, 0, 0
	.other		__nv_reservedSMEM_offset_0_alias,@"STO_CUDA_RESERVED_SHARED STV_DEFAULT"
__nv_reservedSMEM_offset_0_alias:
	.zero		0


//--------------------- .nv.constant0.matmul_kernel --------------------------
	.section	.nv.constant0.matmul_kernel,"a",@progbits
	.sectionflags	@""
	.align	4
.nv.constant0.matmul_kernel:
	.zero		608


//--------------------- SYMBOLS --------------------------

	.type		.nv.reservedSmem.offset0,@object
	.size		.nv.reservedSmem.offset0,0x4
